//
// Generated by NVIDIA NVVM Compiler
//
// Compiler Build ID: CL-36424714
// Cuda compilation tools, release 13.0, V13.0.88
// Based on NVVM 20.0.0
//

.version 9.0
.target sm_100
.address_size 64

	// .globl	_Z22spgemm_symbolic_kernelPKiS0_S0_S0_Piiii
// _ZZN3cub18CUB_300001_SM_10006detail4scan16DeviceScanKernelINS2_10policy_hubIiiijN4cuda3std3__44plusIvEEE10Policy1000EPiSC_NS0_13ScanTileStateIiLb1EEES9_NS1_10InputValueIiSC_EEjiLb0EiEEvT0_T1_T2_iT3_T4_T5_E12temp_storage has been demoted
// _ZZN3cub18CUB_300001_SM_10006detail4scan16DeviceScanKernelINS2_10policy_hubIiiimN4cuda3std3__44plusIvEEE10Policy1000EPiSC_NS0_13ScanTileStateIiLb1EEES9_NS1_10InputValueIiSC_EEmiLb0EiEEvT0_T1_T2_iT3_T4_T5_E12temp_storage has been demoted
.global .align 1 .b8 _ZN34_INTERNAL_6fdccf2e_4_k_cu_2a1093b44cuda3std3__45__cpo5beginE[1];
.global .align 1 .b8 _ZN34_INTERNAL_6fdccf2e_4_k_cu_2a1093b44cuda3std3__45__cpo3endE[1];
.global .align 1 .b8 _ZN34_INTERNAL_6fdccf2e_4_k_cu_2a1093b44cuda3std3__45__cpo6cbeginE[1];
.global .align 1 .b8 _ZN34_INTERNAL_6fdccf2e_4_k_cu_2a1093b44cuda3std3__45__cpo4cendE[1];
.global .align 1 .b8 _ZN34_INTERNAL_6fdccf2e_4_k_cu_2a1093b44cuda3std3__45__cpo6rbeginE[1];
.global .align 1 .b8 _ZN34_INTERNAL_6fdccf2e_4_k_cu_2a1093b44cuda3std3__45__cpo4rendE[1];
.global .align 1 .b8 _ZN34_INTERNAL_6fdccf2e_4_k_cu_2a1093b44cuda3std3__45__cpo7crbeginE[1];
.global .align 1 .b8 _ZN34_INTERNAL_6fdccf2e_4_k_cu_2a1093b44cuda3std3__45__cpo5crendE[1];
.global .align 1 .b8 _ZN34_INTERNAL_6fdccf2e_4_k_cu_2a1093b44cuda3std3__436_GLOBAL__N__6fdccf2e_4_k_cu_2a1093b46ignoreE[1];
.global .align 1 .b8 _ZN34_INTERNAL_6fdccf2e_4_k_cu_2a1093b44cuda3std3__419piecewise_constructE[1];
.global .align 1 .b8 _ZN34_INTERNAL_6fdccf2e_4_k_cu_2a1093b44cuda3std3__48in_placeE[1];
.global .align 1 .b8 _ZN34_INTERNAL_6fdccf2e_4_k_cu_2a1093b44cuda3std3__420unreachable_sentinelE[1];
.global .align 1 .b8 _ZN34_INTERNAL_6fdccf2e_4_k_cu_2a1093b44cuda3std3__47nulloptE[1];
.global .align 1 .b8 _ZN34_INTERNAL_6fdccf2e_4_k_cu_2a1093b44cuda3std3__48unexpectE[1];
.global .align 1 .b8 _ZN34_INTERNAL_6fdccf2e_4_k_cu_2a1093b44cuda3std6ranges3__45__cpo4swapE[1];
.global .align 1 .b8 _ZN34_INTERNAL_6fdccf2e_4_k_cu_2a1093b44cuda3std6ranges3__45__cpo9iter_moveE[1];
.global .align 1 .b8 _ZN34_INTERNAL_6fdccf2e_4_k_cu_2a1093b44cuda3std6ranges3__45__cpo5beginE[1];
.global .align 1 .b8 _ZN34_INTERNAL_6fdccf2e_4_k_cu_2a1093b44cuda3std6ranges3__45__cpo3endE[1];
.global .align 1 .b8 _ZN34_INTERNAL_6fdccf2e_4_k_cu_2a1093b44cuda3std6ranges3__45__cpo6cbeginE[1];
.global .align 1 .b8 _ZN34_INTERNAL_6fdccf2e_4_k_cu_2a1093b44cuda3std6ranges3__45__cpo4cendE[1];
.global .align 1 .b8 _ZN34_INTERNAL_6fdccf2e_4_k_cu_2a1093b44cuda3std6ranges3__45__cpo7advanceE[1];
.global .align 1 .b8 _ZN34_INTERNAL_6fdccf2e_4_k_cu_2a1093b44cuda3std6ranges3__45__cpo9iter_swapE[1];
.global .align 1 .b8 _ZN34_INTERNAL_6fdccf2e_4_k_cu_2a1093b44cuda3std6ranges3__45__cpo4nextE[1];
.global .align 1 .b8 _ZN34_INTERNAL_6fdccf2e_4_k_cu_2a1093b44cuda3std6ranges3__45__cpo4prevE[1];
.global .align 1 .b8 _ZN34_INTERNAL_6fdccf2e_4_k_cu_2a1093b44cuda3std6ranges3__45__cpo4dataE[1];
.global .align 1 .b8 _ZN34_INTERNAL_6fdccf2e_4_k_cu_2a1093b44cuda3std6ranges3__45__cpo5cdataE[1];
.global .align 1 .b8 _ZN34_INTERNAL_6fdccf2e_4_k_cu_2a1093b44cuda3std6ranges3__45__cpo4sizeE[1];
.global .align 1 .b8 _ZN34_INTERNAL_6fdccf2e_4_k_cu_2a1093b44cuda3std6ranges3__45__cpo5ssizeE[1];
.global .align 1 .b8 _ZN34_INTERNAL_6fdccf2e_4_k_cu_2a1093b44cuda3std6ranges3__45__cpo8distanceE[1];
.global .align 1 .b8 _ZN34_INTERNAL_6fdccf2e_4_k_cu_2a1093b46thrust24THRUST_300001_SM_1000_NS8cuda_cub3parE[1];
.global .align 1 .b8 _ZN34_INTERNAL_6fdccf2e_4_k_cu_2a1093b46thrust24THRUST_300001_SM_1000_NS8cuda_cub10par_nosyncE[1];
.global .align 1 .b8 _ZN34_INTERNAL_6fdccf2e_4_k_cu_2a1093b46thrust24THRUST_300001_SM_1000_NS6system6detail10sequential3seqE[1];
.global .align 1 .b8 _ZN34_INTERNAL_6fdccf2e_4_k_cu_2a1093b46thrust24THRUST_300001_SM_1000_NS6system3cpp3parE[1];
.global .align 1 .b8 _ZN34_INTERNAL_6fdccf2e_4_k_cu_2a1093b46thrust24THRUST_300001_SM_1000_NS12placeholders2_1E[1];
.global .align 1 .b8 _ZN34_INTERNAL_6fdccf2e_4_k_cu_2a1093b46thrust24THRUST_300001_SM_1000_NS12placeholders2_2E[1];
.global .align 1 .b8 _ZN34_INTERNAL_6fdccf2e_4_k_cu_2a1093b46thrust24THRUST_300001_SM_1000_NS12placeholders2_3E[1];
.global .align 1 .b8 _ZN34_INTERNAL_6fdccf2e_4_k_cu_2a1093b46thrust24THRUST_300001_SM_1000_NS12placeholders2_4E[1];
.global .align 1 .b8 _ZN34_INTERNAL_6fdccf2e_4_k_cu_2a1093b46thrust24THRUST_300001_SM_1000_NS12placeholders2_5E[1];
.global .align 1 .b8 _ZN34_INTERNAL_6fdccf2e_4_k_cu_2a1093b46thrust24THRUST_300001_SM_1000_NS12placeholders2_6E[1];
.global .align 1 .b8 _ZN34_INTERNAL_6fdccf2e_4_k_cu_2a1093b46thrust24THRUST_300001_SM_1000_NS12placeholders2_7E[1];
.global .align 1 .b8 _ZN34_INTERNAL_6fdccf2e_4_k_cu_2a1093b46thrust24THRUST_300001_SM_1000_NS12placeholders2_8E[1];
.global .align 1 .b8 _ZN34_INTERNAL_6fdccf2e_4_k_cu_2a1093b46thrust24THRUST_300001_SM_1000_NS12placeholders2_9E[1];
.global .align 1 .b8 _ZN34_INTERNAL_6fdccf2e_4_k_cu_2a1093b46thrust24THRUST_300001_SM_1000_NS12placeholders3_10E[1];
.global .align 1 .b8 _ZN34_INTERNAL_6fdccf2e_4_k_cu_2a1093b46thrust24THRUST_300001_SM_1000_NS3seqE[1];
.global .align 1 .b8 _ZN34_INTERNAL_6fdccf2e_4_k_cu_2a1093b46thrust24THRUST_300001_SM_1000_NS6deviceE[1];
.extern .shared .align 16 .b8 shmem_b[];

.visible .entry _Z22spgemm_symbolic_kernelPKiS0_S0_S0_Piiii(
	.param .u64 .ptr .align 1 _Z22spgemm_symbolic_kernelPKiS0_S0_S0_Piiii_param_0,
	.param .u64 .ptr .align 1 _Z22spgemm_symbolic_kernelPKiS0_S0_S0_Piiii_param_1,
	.param .u64 .ptr .align 1 _Z22spgemm_symbolic_kernelPKiS0_S0_S0_Piiii_param_2,
	.param .u64 .ptr .align 1 _Z22spgemm_symbolic_kernelPKiS0_S0_S0_Piiii_param_3,
	.param .u64 .ptr .align 1 _Z22spgemm_symbolic_kernelPKiS0_S0_S0_Piiii_param_4,
	.param .u32 _Z22spgemm_symbolic_kernelPKiS0_S0_S0_Piiii_param_5,
	.param .u32 _Z22spgemm_symbolic_kernelPKiS0_S0_S0_Piiii_param_6,
	.param .u32 _Z22spgemm_symbolic_kernelPKiS0_S0_S0_Piiii_param_7
)
{
	.local .align 16 .b8 	__local_depot0[32];
	.reg .b64 	%SP;
	.reg .b64 	%SPL;
	.reg .pred 	%p<14>;
	.reg .b32 	%r<45>;
	.reg .b64 	%rd<25>;

	mov.u64 	%SPL, __local_depot0;
	ld.param.u64 	%rd5, [_Z22spgemm_symbolic_kernelPKiS0_S0_S0_Piiii_param_0];
	ld.param.u64 	%rd6, [_Z22spgemm_symbolic_kernelPKiS0_S0_S0_Piiii_param_1];
	ld.param.u64 	%rd7, [_Z22spgemm_symbolic_kernelPKiS0_S0_S0_Piiii_param_2];
	ld.param.u64 	%rd8, [_Z22spgemm_symbolic_kernelPKiS0_S0_S0_Piiii_param_3];
	ld.param.u64 	%rd9, [_Z22spgemm_symbolic_kernelPKiS0_S0_S0_Piiii_param_4];
	ld.param.u32 	%r12, [_Z22spgemm_symbolic_kernelPKiS0_S0_S0_Piiii_param_5];
	add.u64 	%rd1, %SPL, 0;
	mov.u32 	%r13, %ctaid.x;
	mov.u32 	%r14, %ntid.x;
	mov.u32 	%r15, %tid.x;
	mad.lo.s32 	%r1, %r13, %r14, %r15;
	setp.ge.s32 	%p1, %r1, %r12;
	@%p1 bra 	$L__BB0_8;
	cvta.to.global.u64 	%rd11, %rd5;
	mul.wide.s32 	%rd12, %r1, 4;
	add.s64 	%rd13, %rd11, %rd12;
	ld.global.u32 	%r42, [%rd13];
	ld.global.u32 	%r3, [%rd13+4];
	setp.ge.s32 	%p2, %r42, %r3;
	mov.b32 	%r44, 0;
	@%p2 bra 	$L__BB0_7;
	cvta.to.global.u64 	%rd2, %rd6;
	cvta.to.global.u64 	%rd3, %rd7;
	cvta.to.global.u64 	%rd4, %rd8;
$L__BB0_3:
	mul.wide.s32 	%rd14, %r42, 4;
	add.s64 	%rd15, %rd2, %rd14;
	ld.global.u32 	%r17, [%rd15];
	mul.wide.s32 	%rd16, %r17, 4;
	add.s64 	%rd17, %rd3, %rd16;
	ld.global.u32 	%r43, [%rd17];
	ld.global.u32 	%r6, [%rd17+4];
	setp.ge.s32 	%p3, %r43, %r6;
	@%p3 bra 	$L__BB0_5;
$L__BB0_4:
	mul.wide.s32 	%rd18, %r43, 4;
	add.s64 	%rd19, %rd4, %rd18;
	ld.global.u32 	%r18, [%rd19];
	mul.wide.s32 	%rd20, %r18, 4;
	add.s64 	%rd21, %rd1, %rd20;
	mov.b32 	%r19, 1;
	st.local.u32 	[%rd21], %r19;
	add.s32 	%r43, %r43, 1;
	setp.lt.s32 	%p4, %r43, %r6;
	@%p4 bra 	$L__BB0_4;
$L__BB0_5:
	add.s32 	%r42, %r42, 1;
	setp.lt.s32 	%p5, %r42, %r3;
	@%p5 bra 	$L__BB0_3;
	ld.local.v4.u32 	{%r20, %r21, %r22, %r23}, [%rd1];
	ld.local.v4.u32 	{%r24, %r25, %r26, %r27}, [%rd1+16];
	setp.eq.s32 	%p6, %r20, 1;
	selp.u32 	%r28, 1, 0, %p6;
	setp.eq.s32 	%p7, %r21, 1;
	selp.u32 	%r29, 1, 0, %p7;
	add.s32 	%r30, %r28, %r29;
	setp.eq.s32 	%p8, %r22, 1;
	selp.u32 	%r31, 1, 0, %p8;
	add.s32 	%r32, %r30, %r31;
	setp.eq.s32 	%p9, %r23, 1;
	selp.u32 	%r33, 1, 0, %p9;
	add.s32 	%r34, %r32, %r33;
	setp.eq.s32 	%p10, %r24, 1;
	selp.u32 	%r35, 1, 0, %p10;
	add.s32 	%r36, %r34, %r35;
	setp.eq.s32 	%p11, %r25, 1;
	selp.u32 	%r37, 1, 0, %p11;
	add.s32 	%r38, %r36, %r37;
	setp.eq.s32 	%p12, %r26, 1;
	selp.u32 	%r39, 1, 0, %p12;
	add.s32 	%r40, %r38, %r39;
	setp.eq.s32 	%p13, %r27, 1;
	selp.u32 	%r41, 1, 0, %p13;
	add.s32 	%r44, %r40, %r41;
$L__BB0_7:
	cvta.to.global.u64 	%rd22, %rd9;
	add.s64 	%rd24, %rd22, %rd12;
	st.global.u32 	[%rd24], %r44;
$L__BB0_8:
	ret;

}
	// .globl	_Z24block_spgemm_1d_half_mmaPKiS0_PK6__halfS0_S0_PS1_PiS5_S4_S1_S1_
.visible .entry _Z24block_spgemm_1d_half_mmaPKiS0_PK6__halfS0_S0_PS1_PiS5_S4_S1_S1_(
	.param .u64 .ptr .align 1 _Z24block_spgemm_1d_half_mmaPKiS0_PK6__halfS0_S0_PS1_PiS5_S4_S1_S1__param_0,
	.param .u64 .ptr .align 1 _Z24block_spgemm_1d_half_mmaPKiS0_PK6__halfS0_S0_PS1_PiS5_S4_S1_S1__param_1,
	.param .u64 .ptr .align 1 _Z24block_spgemm_1d_half_mmaPKiS0_PK6__halfS0_S0_PS1_PiS5_S4_S1_S1__param_2,
	.param .u64 .ptr .align 1 _Z24block_spgemm_1d_half_mmaPKiS0_PK6__halfS0_S0_PS1_PiS5_S4_S1_S1__param_3,
	.param .u64 .ptr .align 1 _Z24block_spgemm_1d_half_mmaPKiS0_PK6__halfS0_S0_PS1_PiS5_S4_S1_S1__param_4,
	.param .u64 .ptr .align 1 _Z24block_spgemm_1d_half_mmaPKiS0_PK6__halfS0_S0_PS1_PiS5_S4_S1_S1__param_5,
	.param .u64 .ptr .align 1 _Z24block_spgemm_1d_half_mmaPKiS0_PK6__halfS0_S0_PS1_PiS5_S4_S1_S1__param_6,
	.param .u64 .ptr .align 1 _Z24block_spgemm_1d_half_mmaPKiS0_PK6__halfS0_S0_PS1_PiS5_S4_S1_S1__param_7,
	.param .u64 .ptr .align 1 _Z24block_spgemm_1d_half_mmaPKiS0_PK6__halfS0_S0_PS1_PiS5_S4_S1_S1__param_8,
	.param .align 2 .b8 _Z24block_spgemm_1d_half_mmaPKiS0_PK6__halfS0_S0_PS1_PiS5_S4_S1_S1__param_9[2],
	.param .align 2 .b8 _Z24block_spgemm_1d_half_mmaPKiS0_PK6__halfS0_S0_PS1_PiS5_S4_S1_S1__param_10[2]
)
{
	.local .align 16 .b8 	__local_depot1[784];
	.reg .b64 	%SP;
	.reg .b64 	%SPL;
	.reg .pred 	%p<118>;
	.reg .b16 	%rs<83>;
	.reg .b32 	%r<518>;
	.reg .b64 	%rd<242>;

	mov.u64 	%SPL, __local_depot1;
	ld.param.u64 	%rd21, [_Z24block_spgemm_1d_half_mmaPKiS0_PK6__halfS0_S0_PS1_PiS5_S4_S1_S1__param_0];
	ld.param.u64 	%rd22, [_Z24block_spgemm_1d_half_mmaPKiS0_PK6__halfS0_S0_PS1_PiS5_S4_S1_S1__param_1];
	ld.param.u64 	%rd23, [_Z24block_spgemm_1d_half_mmaPKiS0_PK6__halfS0_S0_PS1_PiS5_S4_S1_S1__param_2];
	ld.param.u64 	%rd24, [_Z24block_spgemm_1d_half_mmaPKiS0_PK6__halfS0_S0_PS1_PiS5_S4_S1_S1__param_3];
	ld.param.u64 	%rd25, [_Z24block_spgemm_1d_half_mmaPKiS0_PK6__halfS0_S0_PS1_PiS5_S4_S1_S1__param_4];
	ld.param.u64 	%rd26, [_Z24block_spgemm_1d_half_mmaPKiS0_PK6__halfS0_S0_PS1_PiS5_S4_S1_S1__param_5];
	cvta.to.global.u64 	%rd1, %rd23;
	cvta.to.global.u64 	%rd2, %rd26;
	cvta.to.global.u64 	%rd3, %rd25;
	cvta.to.global.u64 	%rd4, %rd24;
	cvta.to.global.u64 	%rd5, %rd22;
	cvta.to.global.u64 	%rd27, %rd21;
	add.u64 	%rd6, %SPL, 0;
	add.u64 	%rd7, %SPL, 256;
	add.u64 	%rd8, %SPL, 512;
	add.u64 	%rd9, %SPL, 768;
	mov.u32 	%r1, %tid.x;
	shr.u32 	%r2, %r1, 5;
	and.b32  	%r3, %r1, 31;
	shl.b32 	%r4, %r2, 1;
	add.s32 	%r5, %r4, 2;
	shr.u32 	%r6, %r3, 2;
	shl.b32 	%r153, %r1, 1;
	and.b32  	%r154, %r153, 6;
	shl.b32 	%r155, %r6, 4;
	or.b32  	%r7, %r155, %r154;
	mul.wide.u32 	%rd32, %r4, 4;
	add.s64 	%rd10, %rd27, %rd32;
	ld.global.u32 	%r473, [%rd10];
	ld.global.u32 	%r472, [%rd10+4];
	setp.ge.s32 	%p1, %r473, %r472;
	@%p1 bra 	$L__BB1_1;
	bra.uni 	$L__BB1_130;
$L__BB1_1:
	ld.global.u32 	%r10, [%rd10+8];
	setp.ge.s32 	%p3, %r472, %r10;
	@%p3 bra 	$L__BB1_4;
	mul.wide.u32 	%rd45, %r7, 2;
$L__BB1_3:
	mul.wide.s32 	%rd41, %r472, 4;
	add.s64 	%rd42, %rd5, %rd41;
	ld.global.u32 	%r162, [%rd42];
	shl.b32 	%r163, %r472, 8;
	mul.wide.s32 	%rd43, %r163, 2;
	add.s64 	%rd44, %rd1, %rd43;
	add.s64 	%rd46, %rd44, %rd45;
	ld.global.u32 	%r164, [%rd46];
	mul.wide.s32 	%rd47, %r162, 16;
	add.s64 	%rd48, %rd6, %rd47;
	ld.global.u32 	%r165, [%rd46+256];
	ld.global.u32 	%r166, [%rd46+16];
	ld.global.u32 	%r167, [%rd46+272];
	st.local.v4.u32 	[%rd48+128], {%r164, %r165, %r166, %r167};
	add.s32 	%r472, %r472, 1;
	setp.lt.s32 	%p4, %r472, %r10;
	@%p4 bra 	$L__BB1_3;
$L__BB1_4:
	shl.b32 	%r168, %r1, 5;
	and.b32  	%r169, %r168, 96;
	or.b32  	%r13, %r169, %r6;
	ld.global.u32 	%r481, [%rd4];
	ld.global.u32 	%r474, [%rd4+4];
	setp.lt.s32 	%p5, %r481, %r474;
	@%p5 bra 	$L__BB1_75;
$L__BB1_5:
	ld.global.u32 	%r475, [%rd4+8];
	setp.ge.s32 	%p10, %r474, %r475;
	@%p10 bra 	$L__BB1_10;
	mul.wide.u32 	%rd61, %r13, 2;
$L__BB1_7:
	mul.wide.s32 	%rd57, %r474, 4;
	add.s64 	%rd58, %rd3, %rd57;
	ld.global.u32 	%r20, [%rd58];
	setp.lt.s32 	%p11, %r20, %r4;
	setp.ge.s32 	%p12, %r20, %r5;
	or.pred  	%p13, %p11, %p12;
	@%p13 bra 	$L__BB1_9;
	sub.s32 	%r174, %r20, %r4;
	shl.b32 	%r175, %r174, 1;
	shl.b32 	%r176, %r474, 8;
	mul.wide.s32 	%rd59, %r176, 2;
	add.s64 	%rd60, %rd2, %rd59;
	add.s64 	%rd62, %rd60, %rd61;
	ld.global.u16 	%rs9, [%rd62];
	ld.global.u16 	%rs10, [%rd62+32];
	ld.global.u16 	%rs11, [%rd62+256];
	ld.global.u16 	%rs12, [%rd62+288];
	mul.wide.s32 	%rd63, %r175, 8;
	add.s64 	%rd64, %rd7, %rd63;
	st.local.v4.u16 	[%rd64+32], {%rs9, %rs10, %rs11, %rs12};
	ld.global.u16 	%rs13, [%rd62+16];
	st.local.u16 	[%rd64+40], %rs13;
	ld.global.u16 	%rs14, [%rd62+48];
	st.local.u16 	[%rd64+42], %rs14;
	ld.global.u16 	%rs15, [%rd62+272];
	ld.global.u16 	%rs16, [%rd62+304];
	mov.b32 	%r177, {%rs15, %rs16};
	st.local.u32 	[%rd64+44], %r177;
$L__BB1_9:
	add.s32 	%r474, %r474, 1;
	setp.lt.s32 	%p14, %r474, %r475;
	@%p14 bra 	$L__BB1_7;
$L__BB1_10:
	ld.global.u32 	%r476, [%rd4+12];
	setp.ge.s32 	%p15, %r475, %r476;
	@%p15 bra 	$L__BB1_15;
	mul.wide.u32 	%rd69, %r13, 2;
$L__BB1_12:
	mul.wide.s32 	%rd65, %r475, 4;
	add.s64 	%rd66, %rd3, %rd65;
	ld.global.u32 	%r24, [%rd66];
	setp.lt.s32 	%p16, %r24, %r4;
	setp.ge.s32 	%p17, %r24, %r5;
	or.pred  	%p18, %p16, %p17;
	@%p18 bra 	$L__BB1_14;
	sub.s32 	%r178, %r24, %r4;
	shl.b32 	%r179, %r178, 1;
	shl.b32 	%r180, %r475, 8;
	mul.wide.s32 	%rd67, %r180, 2;
	add.s64 	%rd68, %rd2, %rd67;
	add.s64 	%rd70, %rd68, %rd69;
	ld.global.u16 	%rs17, [%rd70];
	ld.global.u16 	%rs18, [%rd70+32];
	ld.global.u16 	%rs19, [%rd70+256];
	ld.global.u16 	%rs20, [%rd70+288];
	mul.wide.s32 	%rd71, %r179, 8;
	add.s64 	%rd72, %rd7, %rd71;
	st.local.v4.u16 	[%rd72+64], {%rs17, %rs18, %rs19, %rs20};
	ld.global.u16 	%rs21, [%rd70+16];
	st.local.u16 	[%rd72+72], %rs21;
	ld.global.u16 	%rs22, [%rd70+48];
	st.local.u16 	[%rd72+74], %rs22;
	ld.global.u16 	%rs23, [%rd70+272];
	ld.global.u16 	%rs24, [%rd70+304];
	mov.b32 	%r181, {%rs23, %rs24};
	st.local.u32 	[%rd72+76], %r181;
$L__BB1_14:
	add.s32 	%r475, %r475, 1;
	setp.lt.s32 	%p19, %r475, %r476;
	@%p19 bra 	$L__BB1_12;
$L__BB1_15:
	ld.global.u32 	%r477, [%rd4+16];
	setp.ge.s32 	%p20, %r476, %r477;
	@%p20 bra 	$L__BB1_20;
	mul.wide.u32 	%rd77, %r13, 2;
$L__BB1_17:
	mul.wide.s32 	%rd73, %r476, 4;
	add.s64 	%rd74, %rd3, %rd73;
	ld.global.u32 	%r28, [%rd74];
	setp.lt.s32 	%p21, %r28, %r4;
	setp.ge.s32 	%p22, %r28, %r5;
	or.pred  	%p23, %p21, %p22;
	@%p23 bra 	$L__BB1_19;
	sub.s32 	%r182, %r28, %r4;
	shl.b32 	%r183, %r182, 1;
	shl.b32 	%r184, %r476, 8;
	mul.wide.s32 	%rd75, %r184, 2;
	add.s64 	%rd76, %rd2, %rd75;
	add.s64 	%rd78, %rd76, %rd77;
	ld.global.u16 	%rs25, [%rd78];
	ld.global.u16 	%rs26, [%rd78+32];
	ld.global.u16 	%rs27, [%rd78+256];
	ld.global.u16 	%rs28, [%rd78+288];
	mul.wide.s32 	%rd79, %r183, 8;
	add.s64 	%rd80, %rd7, %rd79;
	st.local.v4.u16 	[%rd80+96], {%rs25, %rs26, %rs27, %rs28};
	ld.global.u16 	%rs29, [%rd78+16];
	st.local.u16 	[%rd80+104], %rs29;
	ld.global.u16 	%rs30, [%rd78+48];
	st.local.u16 	[%rd80+106], %rs30;
	ld.global.u16 	%rs31, [%rd78+272];
	ld.global.u16 	%rs32, [%rd78+304];
	mov.b32 	%r185, {%rs31, %rs32};
	st.local.u32 	[%rd80+108], %r185;
$L__BB1_19:
	add.s32 	%r476, %r476, 1;
	setp.lt.s32 	%p24, %r476, %r477;
	@%p24 bra 	$L__BB1_17;
$L__BB1_20:
	ld.global.u32 	%r478, [%rd4+20];
	setp.ge.s32 	%p25, %r477, %r478;
	@%p25 bra 	$L__BB1_25;
	mul.wide.u32 	%rd85, %r13, 2;
$L__BB1_22:
	mul.wide.s32 	%rd81, %r477, 4;
	add.s64 	%rd82, %rd3, %rd81;
	ld.global.u32 	%r32, [%rd82];
	setp.lt.s32 	%p26, %r32, %r4;
	setp.ge.s32 	%p27, %r32, %r5;
	or.pred  	%p28, %p26, %p27;
	@%p28 bra 	$L__BB1_24;
	sub.s32 	%r186, %r32, %r4;
	shl.b32 	%r187, %r186, 1;
	shl.b32 	%r188, %r477, 8;
	mul.wide.s32 	%rd83, %r188, 2;
	add.s64 	%rd84, %rd2, %rd83;
	add.s64 	%rd86, %rd84, %rd85;
	ld.global.u16 	%rs33, [%rd86];
	ld.global.u16 	%rs34, [%rd86+32];
	ld.global.u16 	%rs35, [%rd86+256];
	ld.global.u16 	%rs36, [%rd86+288];
	mul.wide.s32 	%rd87, %r187, 8;
	add.s64 	%rd88, %rd7, %rd87;
	st.local.v4.u16 	[%rd88+128], {%rs33, %rs34, %rs35, %rs36};
	ld.global.u16 	%rs37, [%rd86+16];
	st.local.u16 	[%rd88+136], %rs37;
	ld.global.u16 	%rs38, [%rd86+48];
	st.local.u16 	[%rd88+138], %rs38;
	ld.global.u16 	%rs39, [%rd86+272];
	ld.global.u16 	%rs40, [%rd86+304];
	mov.b32 	%r189, {%rs39, %rs40};
	st.local.u32 	[%rd88+140], %r189;
$L__BB1_24:
	add.s32 	%r477, %r477, 1;
	setp.lt.s32 	%p29, %r477, %r478;
	@%p29 bra 	$L__BB1_22;
$L__BB1_25:
	ld.global.u32 	%r479, [%rd4+24];
	setp.ge.s32 	%p30, %r478, %r479;
	@%p30 bra 	$L__BB1_30;
	mul.wide.u32 	%rd93, %r13, 2;
$L__BB1_27:
	mul.wide.s32 	%rd89, %r478, 4;
	add.s64 	%rd90, %rd3, %rd89;
	ld.global.u32 	%r36, [%rd90];
	setp.lt.s32 	%p31, %r36, %r4;
	setp.ge.s32 	%p32, %r36, %r5;
	or.pred  	%p33, %p31, %p32;
	@%p33 bra 	$L__BB1_29;
	sub.s32 	%r190, %r36, %r4;
	shl.b32 	%r191, %r190, 1;
	shl.b32 	%r192, %r478, 8;
	mul.wide.s32 	%rd91, %r192, 2;
	add.s64 	%rd92, %rd2, %rd91;
	add.s64 	%rd94, %rd92, %rd93;
	ld.global.u16 	%rs41, [%rd94];
	ld.global.u16 	%rs42, [%rd94+32];
	ld.global.u16 	%rs43, [%rd94+256];
	ld.global.u16 	%rs44, [%rd94+288];
	mul.wide.s32 	%rd95, %r191, 8;
	add.s64 	%rd96, %rd7, %rd95;
	st.local.v4.u16 	[%rd96+160], {%rs41, %rs42, %rs43, %rs44};
	ld.global.u16 	%rs45, [%rd94+16];
	st.local.u16 	[%rd96+168], %rs45;
	ld.global.u16 	%rs46, [%rd94+48];
	st.local.u16 	[%rd96+170], %rs46;
	ld.global.u16 	%rs47, [%rd94+272];
	ld.global.u16 	%rs48, [%rd94+304];
	mov.b32 	%r193, {%rs47, %rs48};
	st.local.u32 	[%rd96+172], %r193;
$L__BB1_29:
	add.s32 	%r478, %r478, 1;
	setp.lt.s32 	%p34, %r478, %r479;
	@%p34 bra 	$L__BB1_27;
$L__BB1_30:
	ld.global.u32 	%r480, [%rd4+28];
	setp.ge.s32 	%p35, %r479, %r480;
	@%p35 bra 	$L__BB1_35;
	mul.wide.u32 	%rd101, %r13, 2;
$L__BB1_32:
	mul.wide.s32 	%rd97, %r479, 4;
	add.s64 	%rd98, %rd3, %rd97;
	ld.global.u32 	%r40, [%rd98];
	setp.lt.s32 	%p36, %r40, %r4;
	setp.ge.s32 	%p37, %r40, %r5;
	or.pred  	%p38, %p36, %p37;
	@%p38 bra 	$L__BB1_34;
	sub.s32 	%r194, %r40, %r4;
	shl.b32 	%r195, %r194, 1;
	shl.b32 	%r196, %r479, 8;
	mul.wide.s32 	%rd99, %r196, 2;
	add.s64 	%rd100, %rd2, %rd99;
	add.s64 	%rd102, %rd100, %rd101;
	ld.global.u16 	%rs49, [%rd102];
	ld.global.u16 	%rs50, [%rd102+32];
	ld.global.u16 	%rs51, [%rd102+256];
	ld.global.u16 	%rs52, [%rd102+288];
	mul.wide.s32 	%rd103, %r195, 8;
	add.s64 	%rd104, %rd7, %rd103;
	st.local.v4.u16 	[%rd104+192], {%rs49, %rs50, %rs51, %rs52};
	ld.global.u16 	%rs53, [%rd102+16];
	st.local.u16 	[%rd104+200], %rs53;
	ld.global.u16 	%rs54, [%rd102+48];
	st.local.u16 	[%rd104+202], %rs54;
	ld.global.u16 	%rs55, [%rd102+272];
	ld.global.u16 	%rs56, [%rd102+304];
	mov.b32 	%r197, {%rs55, %rs56};
	st.local.u32 	[%rd104+204], %r197;
$L__BB1_34:
	add.s32 	%r479, %r479, 1;
	setp.lt.s32 	%p39, %r479, %r480;
	@%p39 bra 	$L__BB1_32;
$L__BB1_35:
	ld.global.u32 	%r42, [%rd4+32];
	setp.ge.s32 	%p40, %r480, %r42;
	@%p40 bra 	$L__BB1_40;
	mul.wide.u32 	%rd109, %r13, 2;
$L__BB1_37:
	mul.wide.s32 	%rd105, %r480, 4;
	add.s64 	%rd106, %rd3, %rd105;
	ld.global.u32 	%r44, [%rd106];
	setp.lt.s32 	%p41, %r44, %r4;
	setp.ge.s32 	%p42, %r44, %r5;
	or.pred  	%p43, %p41, %p42;
	@%p43 bra 	$L__BB1_39;
	sub.s32 	%r198, %r44, %r4;
	shl.b32 	%r199, %r198, 1;
	shl.b32 	%r200, %r480, 8;
	mul.wide.s32 	%rd107, %r200, 2;
	add.s64 	%rd108, %rd2, %rd107;
	add.s64 	%rd110, %rd108, %rd109;
	ld.global.u16 	%rs57, [%rd110];
	ld.global.u16 	%rs58, [%rd110+32];
	ld.global.u16 	%rs59, [%rd110+256];
	ld.global.u16 	%rs60, [%rd110+288];
	mul.wide.s32 	%rd111, %r199, 8;
	add.s64 	%rd112, %rd7, %rd111;
	st.local.v4.u16 	[%rd112+224], {%rs57, %rs58, %rs59, %rs60};
	ld.global.u16 	%rs61, [%rd110+16];
	st.local.u16 	[%rd112+232], %rs61;
	ld.global.u16 	%rs62, [%rd110+48];
	st.local.u16 	[%rd112+234], %rs62;
	ld.global.u16 	%rs63, [%rd110+272];
	ld.global.u16 	%rs64, [%rd110+304];
	mov.b32 	%r201, {%rs63, %rs64};
	st.local.u32 	[%rd112+236], %r201;
$L__BB1_39:
	add.s32 	%r480, %r480, 1;
	setp.lt.s32 	%p44, %r480, %r42;
	@%p44 bra 	$L__BB1_37;
$L__BB1_40:
	mov.b32 	%r482, 0;
	st.local.v4.u32 	[%rd8], {%r482, %r482, %r482, %r482};
	st.local.v4.u32 	[%rd8+16], {%r482, %r482, %r482, %r482};
	st.local.v4.u32 	[%rd8+32], {%r482, %r482, %r482, %r482};
	st.local.v4.u32 	[%rd8+48], {%r482, %r482, %r482, %r482};
	st.local.v4.u32 	[%rd8+64], {%r482, %r482, %r482, %r482};
	st.local.v4.u32 	[%rd8+80], {%r482, %r482, %r482, %r482};
	st.local.v4.u32 	[%rd8+96], {%r482, %r482, %r482, %r482};
	st.local.v4.u32 	[%rd8+112], {%r482, %r482, %r482, %r482};
	st.local.v4.u32 	[%rd8+128], {%r482, %r482, %r482, %r482};
	st.local.v4.u32 	[%rd8+144], {%r482, %r482, %r482, %r482};
	st.local.v4.u32 	[%rd8+160], {%r482, %r482, %r482, %r482};
	st.local.v4.u32 	[%rd8+176], {%r482, %r482, %r482, %r482};
	st.local.v4.u32 	[%rd8+192], {%r482, %r482, %r482, %r482};
	st.local.v4.u32 	[%rd8+208], {%r482, %r482, %r482, %r482};
	st.local.v4.u32 	[%rd8+224], {%r482, %r482, %r482, %r482};
	st.local.v4.u32 	[%rd8+240], {%r482, %r482, %r482, %r482};
	st.local.v4.b32 	[%rd9], {%r482, %r482, %r482, %r482};
	bar.sync 	0;
	shl.b32 	%r49, %r3, 2;
$L__BB1_41:
	mov.b32 	%r483, 0;
$L__BB1_42:
	setp.eq.s32 	%p45, %r2, %r483;
	@%p45 bra 	$L__BB1_43;
	bra.uni 	$L__BB1_79;
$L__BB1_43:
	ld.global.u32 	%r491, [%rd4];
	ld.global.u32 	%r484, [%rd4+4];
	setp.ge.s32 	%p46, %r491, %r484;
	@%p46 bra 	$L__BB1_47;
$L__BB1_44:
	mul.wide.s32 	%rd113, %r491, 4;
	add.s64 	%rd114, %rd3, %rd113;
	ld.global.u32 	%r83, [%rd114];
	setp.lt.s32 	%p47, %r83, %r4;
	setp.ge.s32 	%p48, %r83, %r5;
	or.pred  	%p49, %p47, %p48;
	@%p49 bra 	$L__BB1_46;
	sub.s32 	%r204, %r83, %r4;
	shl.b32 	%r205, %r204, 1;
	mul.wide.s32 	%rd115, %r205, 8;
	add.s64 	%rd116, %rd7, %rd115;
	ld.local.v4.u32 	{%r206, %r207, %r208, %r209}, [%rd116];
	mov.b64 	%rd117, {%r208, %r209};
	shl.b32 	%r210, %r204, 9;
	shl.b32 	%r211, %r49, 1;
	or.b32  	%r212, %r210, %r211;
	mov.u32 	%r213, shmem_b;
	add.s32 	%r214, %r213, %r212;
	st.shared.v2.u32 	[%r214], {%r206, %r207};
	{ .reg .b32 tmp; mov.b64 {tmp, %r215}, %rd117; }
	st.shared.v2.u32 	[%r214+256], {%r208, %r215};
$L__BB1_46:
	add.s32 	%r491, %r491, 1;
	setp.lt.s32 	%p50, %r491, %r484;
	@%p50 bra 	$L__BB1_44;
$L__BB1_47:
	ld.global.u32 	%r485, [%rd4+8];
	setp.ge.s32 	%p51, %r484, %r485;
	@%p51 bra 	$L__BB1_51;
$L__BB1_48:
	mul.wide.s32 	%rd118, %r484, 4;
	add.s64 	%rd119, %rd3, %rd118;
	ld.global.u32 	%r54, [%rd119];
	setp.lt.s32 	%p52, %r54, %r4;
	setp.ge.s32 	%p53, %r54, %r5;
	or.pred  	%p54, %p52, %p53;
	@%p54 bra 	$L__BB1_50;
	sub.s32 	%r216, %r54, %r4;
	shl.b32 	%r217, %r216, 1;
	mul.wide.s32 	%rd120, %r217, 8;
	add.s64 	%rd121, %rd7, %rd120;
	ld.local.v4.u32 	{%r218, %r219, %r220, %r221}, [%rd121+32];
	mov.b64 	%rd122, {%r220, %r221};
	shl.b32 	%r222, %r216, 9;
	shl.b32 	%r223, %r49, 1;
	or.b32  	%r224, %r222, %r223;
	mov.u32 	%r225, shmem_b;
	add.s32 	%r226, %r225, %r224;
	st.shared.v2.u32 	[%r226+1024], {%r218, %r219};
	{ .reg .b32 tmp; mov.b64 {tmp, %r227}, %rd122; }
	st.shared.v2.u32 	[%r226+1280], {%r220, %r227};
$L__BB1_50:
	add.s32 	%r484, %r484, 1;
	setp.lt.s32 	%p55, %r484, %r485;
	@%p55 bra 	$L__BB1_48;
$L__BB1_51:
	ld.global.u32 	%r486, [%rd4+12];
	setp.ge.s32 	%p56, %r485, %r486;
	@%p56 bra 	$L__BB1_55;
$L__BB1_52:
	mul.wide.s32 	%rd123, %r485, 4;
	add.s64 	%rd124, %rd3, %rd123;
	ld.global.u32 	%r58, [%rd124];
	setp.lt.s32 	%p57, %r58, %r4;
	setp.ge.s32 	%p58, %r58, %r5;
	or.pred  	%p59, %p57, %p58;
	@%p59 bra 	$L__BB1_54;
	sub.s32 	%r228, %r58, %r4;
	shl.b32 	%r229, %r228, 1;
	mul.wide.s32 	%rd125, %r229, 8;
	add.s64 	%rd126, %rd7, %rd125;
	ld.local.v4.u32 	{%r230, %r231, %r232, %r233}, [%rd126+64];
	mov.b64 	%rd127, {%r232, %r233};
	shl.b32 	%r234, %r228, 9;
	shl.b32 	%r235, %r49, 1;
	or.b32  	%r236, %r234, %r235;
	mov.u32 	%r237, shmem_b;
	add.s32 	%r238, %r237, %r236;
	st.shared.v2.u32 	[%r238+2048], {%r230, %r231};
	{ .reg .b32 tmp; mov.b64 {tmp, %r239}, %rd127; }
	st.shared.v2.u32 	[%r238+2304], {%r232, %r239};
$L__BB1_54:
	add.s32 	%r485, %r485, 1;
	setp.lt.s32 	%p60, %r485, %r486;
	@%p60 bra 	$L__BB1_52;
$L__BB1_55:
	ld.global.u32 	%r487, [%rd4+16];
	setp.ge.s32 	%p61, %r486, %r487;
	@%p61 bra 	$L__BB1_59;
$L__BB1_56:
	mul.wide.s32 	%rd128, %r486, 4;
	add.s64 	%rd129, %rd3, %rd128;
	ld.global.u32 	%r62, [%rd129];
	setp.lt.s32 	%p62, %r62, %r4;
	setp.ge.s32 	%p63, %r62, %r5;
	or.pred  	%p64, %p62, %p63;
	@%p64 bra 	$L__BB1_58;
	sub.s32 	%r240, %r62, %r4;
	shl.b32 	%r241, %r240, 1;
	mul.wide.s32 	%rd130, %r241, 8;
	add.s64 	%rd131, %rd7, %rd130;
	ld.local.v4.u32 	{%r242, %r243, %r244, %r245}, [%rd131+96];
	mov.b64 	%rd132, {%r244, %r245};
	shl.b32 	%r246, %r240, 9;
	shl.b32 	%r247, %r49, 1;
	or.b32  	%r248, %r246, %r247;
	mov.u32 	%r249, shmem_b;
	add.s32 	%r250, %r249, %r248;
	st.shared.v2.u32 	[%r250+3072], {%r242, %r243};
	{ .reg .b32 tmp; mov.b64 {tmp, %r251}, %rd132; }
	st.shared.v2.u32 	[%r250+3328], {%r244, %r251};
$L__BB1_58:
	add.s32 	%r486, %r486, 1;
	setp.lt.s32 	%p65, %r486, %r487;
	@%p65 bra 	$L__BB1_56;
$L__BB1_59:
	ld.global.u32 	%r488, [%rd4+20];
	setp.ge.s32 	%p66, %r487, %r488;
	@%p66 bra 	$L__BB1_63;
$L__BB1_60:
	mul.wide.s32 	%rd133, %r487, 4;
	add.s64 	%rd134, %rd3, %rd133;
	ld.global.u32 	%r66, [%rd134];
	setp.lt.s32 	%p67, %r66, %r4;
	setp.ge.s32 	%p68, %r66, %r5;
	or.pred  	%p69, %p67, %p68;
	@%p69 bra 	$L__BB1_62;
	sub.s32 	%r252, %r66, %r4;
	shl.b32 	%r253, %r252, 1;
	mul.wide.s32 	%rd135, %r253, 8;
	add.s64 	%rd136, %rd7, %rd135;
	ld.local.v4.u32 	{%r254, %r255, %r256, %r257}, [%rd136+128];
	mov.b64 	%rd137, {%r256, %r257};
	shl.b32 	%r258, %r252, 9;
	shl.b32 	%r259, %r49, 1;
	or.b32  	%r260, %r258, %r259;
	mov.u32 	%r261, shmem_b;
	add.s32 	%r262, %r261, %r260;
	st.shared.v2.u32 	[%r262+4096], {%r254, %r255};
	{ .reg .b32 tmp; mov.b64 {tmp, %r263}, %rd137; }
	st.shared.v2.u32 	[%r262+4352], {%r256, %r263};
$L__BB1_62:
	add.s32 	%r487, %r487, 1;
	setp.lt.s32 	%p70, %r487, %r488;
	@%p70 bra 	$L__BB1_60;
$L__BB1_63:
	ld.global.u32 	%r489, [%rd4+24];
	setp.ge.s32 	%p71, %r488, %r489;
	@%p71 bra 	$L__BB1_67;
$L__BB1_64:
	mul.wide.s32 	%rd138, %r488, 4;
	add.s64 	%rd139, %rd3, %rd138;
	ld.global.u32 	%r70, [%rd139];
	setp.lt.s32 	%p72, %r70, %r4;
	setp.ge.s32 	%p73, %r70, %r5;
	or.pred  	%p74, %p72, %p73;
	@%p74 bra 	$L__BB1_66;
	sub.s32 	%r264, %r70, %r4;
	shl.b32 	%r265, %r264, 1;
	mul.wide.s32 	%rd140, %r265, 8;
	add.s64 	%rd141, %rd7, %rd140;
	ld.local.v4.u32 	{%r266, %r267, %r268, %r269}, [%rd141+160];
	mov.b64 	%rd142, {%r268, %r269};
	shl.b32 	%r270, %r264, 9;
	shl.b32 	%r271, %r49, 1;
	or.b32  	%r272, %r270, %r271;
	mov.u32 	%r273, shmem_b;
	add.s32 	%r274, %r273, %r272;
	st.shared.v2.u32 	[%r274+5120], {%r266, %r267};
	{ .reg .b32 tmp; mov.b64 {tmp, %r275}, %rd142; }
	st.shared.v2.u32 	[%r274+5376], {%r268, %r275};
$L__BB1_66:
	add.s32 	%r488, %r488, 1;
	setp.lt.s32 	%p75, %r488, %r489;
	@%p75 bra 	$L__BB1_64;
$L__BB1_67:
	ld.global.u32 	%r490, [%rd4+28];
	setp.ge.s32 	%p76, %r489, %r490;
	@%p76 bra 	$L__BB1_71;
$L__BB1_68:
	mul.wide.s32 	%rd143, %r489, 4;
	add.s64 	%rd144, %rd3, %rd143;
	ld.global.u32 	%r74, [%rd144];
	setp.lt.s32 	%p77, %r74, %r4;
	setp.ge.s32 	%p78, %r74, %r5;
	or.pred  	%p79, %p77, %p78;
	@%p79 bra 	$L__BB1_70;
	sub.s32 	%r276, %r74, %r4;
	shl.b32 	%r277, %r276, 1;
	mul.wide.s32 	%rd145, %r277, 8;
	add.s64 	%rd146, %rd7, %rd145;
	ld.local.v4.u32 	{%r278, %r279, %r280, %r281}, [%rd146+192];
	mov.b64 	%rd147, {%r280, %r281};
	shl.b32 	%r282, %r276, 9;
	shl.b32 	%r283, %r49, 1;
	or.b32  	%r284, %r282, %r283;
	mov.u32 	%r285, shmem_b;
	add.s32 	%r286, %r285, %r284;
	st.shared.v2.u32 	[%r286+6144], {%r278, %r279};
	{ .reg .b32 tmp; mov.b64 {tmp, %r287}, %rd147; }
	st.shared.v2.u32 	[%r286+6400], {%r280, %r287};
$L__BB1_70:
	add.s32 	%r489, %r489, 1;
	setp.lt.s32 	%p80, %r489, %r490;
	@%p80 bra 	$L__BB1_68;
$L__BB1_71:
	ld.global.u32 	%r76, [%rd4+32];
	setp.ge.s32 	%p81, %r490, %r76;
	@%p81 bra 	$L__BB1_79;
$L__BB1_72:
	mul.wide.s32 	%rd148, %r490, 4;
	add.s64 	%rd149, %rd3, %rd148;
	ld.global.u32 	%r78, [%rd149];
	setp.lt.s32 	%p82, %r78, %r4;
	setp.ge.s32 	%p83, %r78, %r5;
	or.pred  	%p84, %p82, %p83;
	@%p84 bra 	$L__BB1_74;
	sub.s32 	%r288, %r78, %r4;
	shl.b32 	%r289, %r288, 1;
	mul.wide.s32 	%rd150, %r289, 8;
	add.s64 	%rd151, %rd7, %rd150;
	ld.local.v4.u32 	{%r290, %r291, %r292, %r293}, [%rd151+224];
	mov.b64 	%rd152, {%r292, %r293};
	shl.b32 	%r294, %r288, 9;
	shl.b32 	%r295, %r49, 1;
	or.b32  	%r296, %r294, %r295;
	mov.u32 	%r297, shmem_b;
	add.s32 	%r298, %r297, %r296;
	st.shared.v2.u32 	[%r298+7168], {%r290, %r291};
	{ .reg .b32 tmp; mov.b64 {tmp, %r299}, %rd152; }
	st.shared.v2.u32 	[%r298+7424], {%r292, %r299};
$L__BB1_74:
	add.s32 	%r490, %r490, 1;
	setp.lt.s32 	%p85, %r490, %r76;
	@%p85 bra 	$L__BB1_72;
	bra.uni 	$L__BB1_79;
$L__BB1_75:
	mul.wide.u32 	%rd55, %r13, 2;
$L__BB1_76:
	mul.wide.s32 	%rd49, %r481, 4;
	add.s64 	%rd50, %rd3, %rd49;
	ld.global.u32 	%r47, [%rd50];
	setp.lt.s32 	%p6, %r47, %r4;
	setp.ge.s32 	%p7, %r47, %r5;
	or.pred  	%p8, %p6, %p7;
	@%p8 bra 	$L__BB1_78;
	sub.s32 	%r170, %r47, %r4;
	shl.b32 	%r171, %r170, 1;
	mul.wide.s32 	%rd51, %r171, 8;
	add.s64 	%rd52, %rd7, %rd51;
	shl.b32 	%r172, %r481, 8;
	mul.wide.s32 	%rd53, %r172, 2;
	add.s64 	%rd54, %rd2, %rd53;
	add.s64 	%rd56, %rd54, %rd55;
	ld.global.u16 	%rs1, [%rd56];
	ld.global.u16 	%rs2, [%rd56+32];
	ld.global.u16 	%rs3, [%rd56+256];
	ld.global.u16 	%rs4, [%rd56+288];
	st.local.v4.u16 	[%rd52], {%rs1, %rs2, %rs3, %rs4};
	ld.global.u16 	%rs5, [%rd56+16];
	st.local.u16 	[%rd52+8], %rs5;
	ld.global.u16 	%rs6, [%rd56+48];
	st.local.u16 	[%rd52+10], %rs6;
	ld.global.u16 	%rs7, [%rd56+272];
	ld.global.u16 	%rs8, [%rd56+304];
	mov.b32 	%r173, {%rs7, %rs8};
	st.local.u32 	[%rd52+12], %r173;
$L__BB1_78:
	add.s32 	%r481, %r481, 1;
	setp.lt.s32 	%p9, %r481, %r474;
	@%p9 bra 	$L__BB1_76;
	bra.uni 	$L__BB1_5;
$L__BB1_79:
	bar.sync 	0;
	shl.b32 	%r85, %r483, 1;
	add.s32 	%r86, %r85, 2;
	ld.global.u32 	%r499, [%rd10];
	ld.global.u32 	%r492, [%rd10+4];
	setp.ge.s32 	%p86, %r499, %r492;
	@%p86 bra 	$L__BB1_80;
	bra.uni 	$L__BB1_123;
$L__BB1_80:
	ld.global.u32 	%r498, [%rd10+8];
	setp.ge.s32 	%p93, %r492, %r498;
	@%p93 bra 	$L__BB1_88;
$L__BB1_81:
	mul.wide.s32 	%rd163, %r492, 4;
	add.s64 	%rd164, %rd5, %rd163;
	ld.global.u32 	%r93, [%rd164];
	mul.wide.s32 	%rd165, %r93, 4;
	add.s64 	%rd11, %rd4, %rd165;
	ld.global.u32 	%r496, [%rd11];
	ld.global.u32 	%r497, [%rd11+4];
	setp.ge.s32 	%p94, %r496, %r497;
	@%p94 bra 	$L__BB1_87;
	shl.b32 	%r96, %r93, 9;
	mul.wide.s32 	%rd166, %r93, 16;
	add.s64 	%rd12, %rd6, %rd166;
$L__BB1_83:
	mul.wide.s32 	%rd167, %r496, 4;
	add.s64 	%rd168, %rd3, %rd167;
	ld.global.u32 	%r330, [%rd168];
	setp.lt.s32 	%p95, %r330, %r85;
	setp.ge.s32 	%p96, %r330, %r86;
	or.pred  	%p97, %p95, %p96;
	@%p97 bra 	$L__BB1_85;
	cvt.u64.u32 	%rd169, %r330;
	add.s64 	%rd170, %rd9, %rd169;
	mov.b16 	%rs66, 1;
	st.local.u8 	[%rd170+8], %rs66;
	sub.s32 	%r352, %r330, %r85;
	ld.local.v4.u32 	{%r344, %r345, %r346, %r347}, [%rd12+128];
	shl.b32 	%r353, %r330, 1;
	shl.b32 	%r354, %r352, 8;
	add.s32 	%r355, %r354, %r96;
	add.s32 	%r356, %r49, %r355;
	shl.b32 	%r357, %r356, 1;
	mov.u32 	%r358, shmem_b;
	add.s32 	%r359, %r358, %r357;
	ld.shared.v2.u32 	{%r338, %r339}, [%r359];
	mul.wide.u32 	%rd171, %r353, 8;
	add.s64 	%rd172, %rd8, %rd171;
	ld.local.v2.u32 	{%r340, %r341}, [%rd172+128];
	// begin inline asm
	mma.sync.aligned.m16n8k16.row.col.f16.f16.f16.f16 { %r332, %r333 },  { %r344, %r345, %r346, %r347 },  { %r338, %r339 },  { %r340, %r341 };
	// end inline asm
	st.local.v2.u32 	[%rd172+128], {%r332, %r333};
	ld.shared.v2.u32 	{%r348, %r349}, [%r359+256];
	ld.local.v2.u32 	{%r350, %r351}, [%rd172+136];
	// begin inline asm
	mma.sync.aligned.m16n8k16.row.col.f16.f16.f16.f16 { %r342, %r343 },  { %r344, %r345, %r346, %r347 },  { %r348, %r349 },  { %r350, %r351 };
	// end inline asm
	st.local.v2.u32 	[%rd172+136], {%r342, %r343};
	ld.global.u32 	%r497, [%rd11+4];
$L__BB1_85:
	add.s32 	%r496, %r496, 1;
	setp.lt.s32 	%p98, %r496, %r497;
	@%p98 bra 	$L__BB1_83;
	ld.global.u32 	%r498, [%rd10+8];
$L__BB1_87:
	add.s32 	%r492, %r492, 1;
	setp.lt.s32 	%p99, %r492, %r498;
	@%p99 bra 	$L__BB1_81;
$L__BB1_88:
	bar.sync 	0;
	add.s32 	%r483, %r483, 1;
	setp.eq.s32 	%p100, %r483, 4;
	@%p100 bra 	$L__BB1_89;
	bra.uni 	$L__BB1_42;
$L__BB1_89:
	add.s32 	%r482, %r482, 1;
	setp.ne.s32 	%p101, %r482, 1000;
	@%p101 bra 	$L__BB1_41;
	ld.param.u64 	%rd241, [_Z24block_spgemm_1d_half_mmaPKiS0_PK6__halfS0_S0_PS1_PiS5_S4_S1_S1__param_8];
	ld.param.u64 	%rd240, [_Z24block_spgemm_1d_half_mmaPKiS0_PK6__halfS0_S0_PS1_PiS5_S4_S1_S1__param_7];
	ld.param.u64 	%rd239, [_Z24block_spgemm_1d_half_mmaPKiS0_PK6__halfS0_S0_PS1_PiS5_S4_S1_S1__param_6];
	cvta.to.global.u64 	%rd15, %rd240;
	cvta.to.global.u64 	%rd16, %rd241;
	cvta.to.global.u64 	%rd173, %rd239;
	mul.wide.u32 	%rd174, %r4, 4;
	add.s64 	%rd17, %rd173, %rd174;
	ld.global.u32 	%r505, [%rd17];
	ld.local.u8 	%rs67, [%rd9];
	setp.ne.s16 	%p102, %rs67, 1;
	@%p102 bra 	$L__BB1_92;
	ld.local.v4.u32 	{%r360, %r361, %r362, %r363}, [%rd8];
	shl.b32 	%r364, %r505, 8;
	or.b32  	%r365, %r7, %r364;
	mul.wide.s32 	%rd175, %r365, 2;
	add.s64 	%rd176, %rd16, %rd175;
	st.global.u32 	[%rd176], %r360;
	st.global.u32 	[%rd176+256], %r361;
	st.global.u32 	[%rd176+16], %r362;
	st.global.u32 	[%rd176+272], %r363;
	mul.wide.s32 	%rd177, %r505, 4;
	add.s64 	%rd178, %rd15, %rd177;
	mov.b32 	%r366, 0;
	st.global.u32 	[%rd178], %r366;
	add.s32 	%r505, %r505, 1;
$L__BB1_92:
	ld.local.u8 	%rs68, [%rd9+1];
	setp.ne.s16 	%p103, %rs68, 1;
	@%p103 bra 	$L__BB1_94;
	ld.local.v4.u32 	{%r367, %r368, %r369, %r370}, [%rd8+16];
	shl.b32 	%r371, %r505, 8;
	or.b32  	%r372, %r7, %r371;
	mul.wide.s32 	%rd179, %r372, 2;
	add.s64 	%rd180, %rd16, %rd179;
	st.global.u32 	[%rd180], %r367;
	st.global.u32 	[%rd180+256], %r368;
	st.global.u32 	[%rd180+16], %r369;
	st.global.u32 	[%rd180+272], %r370;
	mul.wide.s32 	%rd181, %r505, 4;
	add.s64 	%rd182, %rd15, %rd181;
	mov.b32 	%r373, 1;
	st.global.u32 	[%rd182], %r373;
	add.s32 	%r505, %r505, 1;
$L__BB1_94:
	ld.local.u8 	%rs69, [%rd9+2];
	setp.ne.s16 	%p104, %rs69, 1;
	@%p104 bra 	$L__BB1_96;
	ld.local.v4.u32 	{%r374, %r375, %r376, %r377}, [%rd8+32];
	shl.b32 	%r378, %r505, 8;
	or.b32  	%r379, %r7, %r378;
	mul.wide.s32 	%rd183, %r379, 2;
	add.s64 	%rd184, %rd16, %rd183;
	st.global.u32 	[%rd184], %r374;
	st.global.u32 	[%rd184+256], %r375;
	st.global.u32 	[%rd184+16], %r376;
	st.global.u32 	[%rd184+272], %r377;
	mul.wide.s32 	%rd185, %r505, 4;
	add.s64 	%rd186, %rd15, %rd185;
	mov.b32 	%r380, 2;
	st.global.u32 	[%rd186], %r380;
	add.s32 	%r505, %r505, 1;
$L__BB1_96:
	ld.local.u8 	%rs70, [%rd9+3];
	setp.ne.s16 	%p105, %rs70, 1;
	@%p105 bra 	$L__BB1_98;
	ld.local.v4.u32 	{%r381, %r382, %r383, %r384}, [%rd8+48];
	shl.b32 	%r385, %r505, 8;
	or.b32  	%r386, %r7, %r385;
	mul.wide.s32 	%rd187, %r386, 2;
	add.s64 	%rd188, %rd16, %rd187;
	st.global.u32 	[%rd188], %r381;
	st.global.u32 	[%rd188+256], %r382;
	st.global.u32 	[%rd188+16], %r383;
	st.global.u32 	[%rd188+272], %r384;
	mul.wide.s32 	%rd189, %r505, 4;
	add.s64 	%rd190, %rd15, %rd189;
	mov.b32 	%r387, 3;
	st.global.u32 	[%rd190], %r387;
	add.s32 	%r505, %r505, 1;
$L__BB1_98:
	ld.local.u8 	%rs71, [%rd9+4];
	setp.ne.s16 	%p106, %rs71, 1;
	@%p106 bra 	$L__BB1_100;
	ld.local.v4.u32 	{%r388, %r389, %r390, %r391}, [%rd8+64];
	shl.b32 	%r392, %r505, 8;
	or.b32  	%r393, %r7, %r392;
	mul.wide.s32 	%rd191, %r393, 2;
	add.s64 	%rd192, %rd16, %rd191;
	st.global.u32 	[%rd192], %r388;
	st.global.u32 	[%rd192+256], %r389;
	st.global.u32 	[%rd192+16], %r390;
	st.global.u32 	[%rd192+272], %r391;
	mul.wide.s32 	%rd193, %r505, 4;
	add.s64 	%rd194, %rd15, %rd193;
	mov.b32 	%r394, 4;
	st.global.u32 	[%rd194], %r394;
	add.s32 	%r505, %r505, 1;
$L__BB1_100:
	ld.local.u8 	%rs72, [%rd9+5];
	setp.ne.s16 	%p107, %rs72, 1;
	@%p107 bra 	$L__BB1_102;
	ld.local.v4.u32 	{%r395, %r396, %r397, %r398}, [%rd8+80];
	shl.b32 	%r399, %r505, 8;
	or.b32  	%r400, %r7, %r399;
	mul.wide.s32 	%rd195, %r400, 2;
	add.s64 	%rd196, %rd16, %rd195;
	st.global.u32 	[%rd196], %r395;
	st.global.u32 	[%rd196+256], %r396;
	st.global.u32 	[%rd196+16], %r397;
	st.global.u32 	[%rd196+272], %r398;
	mul.wide.s32 	%rd197, %r505, 4;
	add.s64 	%rd198, %rd15, %rd197;
	mov.b32 	%r401, 5;
	st.global.u32 	[%rd198], %r401;
	add.s32 	%r505, %r505, 1;
$L__BB1_102:
	ld.local.u8 	%rs73, [%rd9+6];
	setp.ne.s16 	%p108, %rs73, 1;
	@%p108 bra 	$L__BB1_104;
	ld.local.v4.u32 	{%r402, %r403, %r404, %r405}, [%rd8+96];
	shl.b32 	%r406, %r505, 8;
	or.b32  	%r407, %r7, %r406;
	mul.wide.s32 	%rd199, %r407, 2;
	add.s64 	%rd200, %rd16, %rd199;
	st.global.u32 	[%rd200], %r402;
	st.global.u32 	[%rd200+256], %r403;
	st.global.u32 	[%rd200+16], %r404;
	st.global.u32 	[%rd200+272], %r405;
	mul.wide.s32 	%rd201, %r505, 4;
	add.s64 	%rd202, %rd15, %rd201;
	mov.b32 	%r408, 6;
	st.global.u32 	[%rd202], %r408;
	add.s32 	%r505, %r505, 1;
$L__BB1_104:
	ld.local.u8 	%rs74, [%rd9+7];
	setp.ne.s16 	%p109, %rs74, 1;
	@%p109 bra 	$L__BB1_106;
	ld.local.v4.u32 	{%r409, %r410, %r411, %r412}, [%rd8+112];
	shl.b32 	%r413, %r505, 8;
	or.b32  	%r414, %r7, %r413;
	mul.wide.s32 	%rd203, %r414, 2;
	add.s64 	%rd204, %rd16, %rd203;
	st.global.u32 	[%rd204], %r409;
	st.global.u32 	[%rd204+256], %r410;
	st.global.u32 	[%rd204+16], %r411;
	st.global.u32 	[%rd204+272], %r412;
	mul.wide.s32 	%rd205, %r505, 4;
	add.s64 	%rd206, %rd15, %rd205;
	mov.b32 	%r415, 7;
	st.global.u32 	[%rd206], %r415;
$L__BB1_106:
	ld.global.u32 	%r512, [%rd17+4];
	ld.local.u8 	%rs75, [%rd9+8];
	setp.ne.s16 	%p110, %rs75, 1;
	@%p110 bra 	$L__BB1_108;
	ld.local.v4.u32 	{%r416, %r417, %r418, %r419}, [%rd8+128];
	shl.b32 	%r420, %r512, 8;
	or.b32  	%r421, %r7, %r420;
	mul.wide.s32 	%rd207, %r421, 2;
	add.s64 	%rd208, %rd16, %rd207;
	st.global.u32 	[%rd208], %r416;
	st.global.u32 	[%rd208+256], %r417;
	st.global.u32 	[%rd208+16], %r418;
	st.global.u32 	[%rd208+272], %r419;
	mul.wide.s32 	%rd209, %r512, 4;
	add.s64 	%rd210, %rd15, %rd209;
	mov.b32 	%r422, 0;
	st.global.u32 	[%rd210], %r422;
	add.s32 	%r512, %r512, 1;
$L__BB1_108:
	ld.local.u8 	%rs76, [%rd9+9];
	setp.ne.s16 	%p111, %rs76, 1;
	@%p111 bra 	$L__BB1_110;
	ld.local.v4.u32 	{%r423, %r424, %r425, %r426}, [%rd8+144];
	shl.b32 	%r427, %r512, 8;
	or.b32  	%r428, %r7, %r427;
	mul.wide.s32 	%rd211, %r428, 2;
	add.s64 	%rd212, %rd16, %rd211;
	st.global.u32 	[%rd212], %r423;
	st.global.u32 	[%rd212+256], %r424;
	st.global.u32 	[%rd212+16], %r425;
	st.global.u32 	[%rd212+272], %r426;
	mul.wide.s32 	%rd213, %r512, 4;
	add.s64 	%rd214, %rd15, %rd213;
	mov.b32 	%r429, 1;
	st.global.u32 	[%rd214], %r429;
	add.s32 	%r512, %r512, 1;
$L__BB1_110:
	ld.local.u8 	%rs77, [%rd9+10];
	setp.ne.s16 	%p112, %rs77, 1;
	@%p112 bra 	$L__BB1_112;
	ld.local.v4.u32 	{%r430, %r431, %r432, %r433}, [%rd8+160];
	shl.b32 	%r434, %r512, 8;
	or.b32  	%r435, %r7, %r434;
	mul.wide.s32 	%rd215, %r435, 2;
	add.s64 	%rd216, %rd16, %rd215;
	st.global.u32 	[%rd216], %r430;
	st.global.u32 	[%rd216+256], %r431;
	st.global.u32 	[%rd216+16], %r432;
	st.global.u32 	[%rd216+272], %r433;
	mul.wide.s32 	%rd217, %r512, 4;
	add.s64 	%rd218, %rd15, %rd217;
	mov.b32 	%r436, 2;
	st.global.u32 	[%rd218], %r436;
	add.s32 	%r512, %r512, 1;
$L__BB1_112:
	ld.local.u8 	%rs78, [%rd9+11];
	setp.ne.s16 	%p113, %rs78, 1;
	@%p113 bra 	$L__BB1_114;
	ld.local.v4.u32 	{%r437, %r438, %r439, %r440}, [%rd8+176];
	shl.b32 	%r441, %r512, 8;
	or.b32  	%r442, %r7, %r441;
	mul.wide.s32 	%rd219, %r442, 2;
	add.s64 	%rd220, %rd16, %rd219;
	st.global.u32 	[%rd220], %r437;
	st.global.u32 	[%rd220+256], %r438;
	st.global.u32 	[%rd220+16], %r439;
	st.global.u32 	[%rd220+272], %r440;
	mul.wide.s32 	%rd221, %r512, 4;
	add.s64 	%rd222, %rd15, %rd221;
	mov.b32 	%r443, 3;
	st.global.u32 	[%rd222], %r443;
	add.s32 	%r512, %r512, 1;
$L__BB1_114:
	ld.local.u8 	%rs79, [%rd9+12];
	setp.ne.s16 	%p114, %rs79, 1;
	@%p114 bra 	$L__BB1_116;
	ld.local.v4.u32 	{%r444, %r445, %r446, %r447}, [%rd8+192];
	shl.b32 	%r448, %r512, 8;
	or.b32  	%r449, %r7, %r448;
	mul.wide.s32 	%rd223, %r449, 2;
	add.s64 	%rd224, %rd16, %rd223;
	st.global.u32 	[%rd224], %r444;
	st.global.u32 	[%rd224+256], %r445;
	st.global.u32 	[%rd224+16], %r446;
	st.global.u32 	[%rd224+272], %r447;
	mul.wide.s32 	%rd225, %r512, 4;
	add.s64 	%rd226, %rd15, %rd225;
	mov.b32 	%r450, 4;
	st.global.u32 	[%rd226], %r450;
	add.s32 	%r512, %r512, 1;
$L__BB1_116:
	ld.local.u8 	%rs80, [%rd9+13];
	setp.ne.s16 	%p115, %rs80, 1;
	@%p115 bra 	$L__BB1_118;
	ld.local.v4.u32 	{%r451, %r452, %r453, %r454}, [%rd8+208];
	shl.b32 	%r455, %r512, 8;
	or.b32  	%r456, %r7, %r455;
	mul.wide.s32 	%rd227, %r456, 2;
	add.s64 	%rd228, %rd16, %rd227;
	st.global.u32 	[%rd228], %r451;
	st.global.u32 	[%rd228+256], %r452;
	st.global.u32 	[%rd228+16], %r453;
	st.global.u32 	[%rd228+272], %r454;
	mul.wide.s32 	%rd229, %r512, 4;
	add.s64 	%rd230, %rd15, %rd229;
	mov.b32 	%r457, 5;
	st.global.u32 	[%rd230], %r457;
	add.s32 	%r512, %r512, 1;
$L__BB1_118:
	ld.local.u8 	%rs81, [%rd9+14];
	setp.ne.s16 	%p116, %rs81, 1;
	@%p116 bra 	$L__BB1_120;
	ld.local.v4.u32 	{%r458, %r459, %r460, %r461}, [%rd8+224];
	shl.b32 	%r462, %r512, 8;
	or.b32  	%r463, %r7, %r462;
	mul.wide.s32 	%rd231, %r463, 2;
	add.s64 	%rd232, %rd16, %rd231;
	st.global.u32 	[%rd232], %r458;
	st.global.u32 	[%rd232+256], %r459;
	st.global.u32 	[%rd232+16], %r460;
	st.global.u32 	[%rd232+272], %r461;
	mul.wide.s32 	%rd233, %r512, 4;
	add.s64 	%rd234, %rd15, %rd233;
	mov.b32 	%r464, 6;
	st.global.u32 	[%rd234], %r464;
	add.s32 	%r512, %r512, 1;
$L__BB1_120:
	ld.local.u8 	%rs82, [%rd9+15];
	setp.ne.s16 	%p117, %rs82, 1;
	@%p117 bra 	$L__BB1_122;
	ld.local.v4.u32 	{%r465, %r466, %r467, %r468}, [%rd8+240];
	shl.b32 	%r469, %r512, 8;
	or.b32  	%r470, %r7, %r469;
	mul.wide.s32 	%rd235, %r470, 2;
	add.s64 	%rd236, %rd16, %rd235;
	st.global.u32 	[%rd236], %r465;
	st.global.u32 	[%rd236+256], %r466;
	st.global.u32 	[%rd236+16], %r467;
	st.global.u32 	[%rd236+272], %r468;
	mul.wide.s32 	%rd237, %r512, 4;
	add.s64 	%rd238, %rd15, %rd237;
	mov.b32 	%r471, 7;
	st.global.u32 	[%rd238], %r471;
$L__BB1_122:
	ret;
$L__BB1_123:
	mul.wide.s32 	%rd153, %r499, 4;
	add.s64 	%rd154, %rd5, %rd153;
	ld.global.u32 	%r109, [%rd154];
	mul.wide.s32 	%rd155, %r109, 4;
	add.s64 	%rd13, %rd4, %rd155;
	ld.global.u32 	%r501, [%rd13];
	ld.global.u32 	%r502, [%rd13+4];
	setp.ge.s32 	%p87, %r501, %r502;
	@%p87 bra 	$L__BB1_129;
	shl.b32 	%r112, %r109, 9;
	mul.wide.s32 	%rd156, %r109, 16;
	add.s64 	%rd14, %rd6, %rd156;
$L__BB1_125:
	mul.wide.s32 	%rd157, %r501, 4;
	add.s64 	%rd158, %rd3, %rd157;
	ld.global.u32 	%r300, [%rd158];
	setp.lt.s32 	%p88, %r300, %r85;
	setp.ge.s32 	%p89, %r300, %r86;
	or.pred  	%p90, %p88, %p89;
	@%p90 bra 	$L__BB1_127;
	cvt.u64.u32 	%rd159, %r300;
	add.s64 	%rd160, %rd9, %rd159;
	mov.b16 	%rs65, 1;
	st.local.u8 	[%rd160], %rs65;
	sub.s32 	%r322, %r300, %r85;
	ld.local.v4.u32 	{%r314, %r315, %r316, %r317}, [%rd14];
	shl.b32 	%r323, %r300, 1;
	shl.b32 	%r324, %r322, 8;
	add.s32 	%r325, %r324, %r112;
	add.s32 	%r326, %r49, %r325;
	shl.b32 	%r327, %r326, 1;
	mov.u32 	%r328, shmem_b;
	add.s32 	%r329, %r328, %r327;
	ld.shared.v2.u32 	{%r308, %r309}, [%r329];
	mul.wide.u32 	%rd161, %r323, 8;
	add.s64 	%rd162, %rd8, %rd161;
	ld.local.v2.u32 	{%r310, %r311}, [%rd162];
	// begin inline asm
	mma.sync.aligned.m16n8k16.row.col.f16.f16.f16.f16 { %r302, %r303 },  { %r314, %r315, %r316, %r317 },  { %r308, %r309 },  { %r310, %r311 };
	// end inline asm
	st.local.v2.u32 	[%rd162], {%r302, %r303};
	ld.shared.v2.u32 	{%r318, %r319}, [%r329+256];
	ld.local.v2.u32 	{%r320, %r321}, [%rd162+8];
	// begin inline asm
	mma.sync.aligned.m16n8k16.row.col.f16.f16.f16.f16 { %r312, %r313 },  { %r314, %r315, %r316, %r317 },  { %r318, %r319 },  { %r320, %r321 };
	// end inline asm
	st.local.v2.u32 	[%rd162+8], {%r312, %r313};
	ld.global.u32 	%r502, [%rd13+4];
$L__BB1_127:
	add.s32 	%r501, %r501, 1;
	setp.lt.s32 	%p91, %r501, %r502;
	@%p91 bra 	$L__BB1_125;
	ld.global.u32 	%r492, [%rd10+4];
$L__BB1_129:
	add.s32 	%r499, %r499, 1;
	setp.lt.s32 	%p92, %r499, %r492;
	@%p92 bra 	$L__BB1_123;
	bra.uni 	$L__BB1_80;
$L__BB1_130:
	mul.wide.s32 	%rd33, %r473, 4;
	add.s64 	%rd34, %rd5, %rd33;
	ld.global.u32 	%r156, [%rd34];
	shl.b32 	%r157, %r473, 8;
	mul.wide.s32 	%rd35, %r157, 2;
	add.s64 	%rd36, %rd1, %rd35;
	mul.wide.u32 	%rd37, %r7, 2;
	add.s64 	%rd38, %rd36, %rd37;
	ld.global.u32 	%r158, [%rd38];
	mul.wide.s32 	%rd39, %r156, 16;
	add.s64 	%rd40, %rd6, %rd39;
	ld.global.u32 	%r159, [%rd38+256];
	ld.global.u32 	%r160, [%rd38+16];
	ld.global.u32 	%r161, [%rd38+272];
	st.local.v4.u32 	[%rd40], {%r158, %r159, %r160, %r161};
	add.s32 	%r473, %r473, 1;
	setp.lt.s32 	%p2, %r473, %r472;
	@%p2 bra 	$L__BB1_130;
	bra.uni 	$L__BB1_1;

}
	// .globl	_ZN3cub18CUB_300001_SM_10006detail11EmptyKernelIvEEvv
.visible .entry _ZN3cub18CUB_300001_SM_10006detail11EmptyKernelIvEEvv()
{


	ret;

}
	// .globl	_ZN3cub18CUB_300001_SM_10006detail4scan20DeviceScanInitKernelINS0_13ScanTileStateIiLb1EEEEEvT_i
.visible .entry _ZN3cub18CUB_300001_SM_10006detail4scan20DeviceScanInitKernelINS0_13ScanTileStateIiLb1EEEEEvT_i(
	.param .align 8 .b8 _ZN3cub18CUB_300001_SM_10006detail4scan20DeviceScanInitKernelINS0_13ScanTileStateIiLb1EEEEEvT_i_param_0[8],
	.param .u32 _ZN3cub18CUB_300001_SM_10006detail4scan20DeviceScanInitKernelINS0_13ScanTileStateIiLb1EEEEEvT_i_param_1
)
{
	.reg .pred 	%p<5>;
	.reg .b32 	%r<10>;
	.reg .b64 	%rd<7>;

	ld.param.u64 	%rd2, [_ZN3cub18CUB_300001_SM_10006detail4scan20DeviceScanInitKernelINS0_13ScanTileStateIiLb1EEEEEvT_i_param_0];
	ld.param.u32 	%r4, [_ZN3cub18CUB_300001_SM_10006detail4scan20DeviceScanInitKernelINS0_13ScanTileStateIiLb1EEEEEvT_i_param_1];
	cvta.to.global.u64 	%rd1, %rd2;
	mov.u32 	%r1, %ctaid.x;
	mov.u32 	%r5, %ntid.x;
	mov.u32 	%r2, %tid.x;
	mad.lo.s32 	%r3, %r1, %r5, %r2;
	setp.ge.s32 	%p1, %r3, %r4;
	@%p1 bra 	$L__BB3_2;
	mul.wide.s32 	%rd3, %r3, 8;
	add.s64 	%rd4, %rd1, %rd3;
	mov.b32 	%r6, 0;
	mov.b32 	%r7, 99;
	st.global.v2.u32 	[%rd4+256], {%r7, %r6};
$L__BB3_2:
	setp.ne.s32 	%p2, %r1, 0;
	setp.gt.u32 	%p3, %r2, 31;
	or.pred  	%p4, %p2, %p3;
	@%p4 bra 	$L__BB3_4;
	mul.wide.u32 	%rd5, %r2, 8;
	add.s64 	%rd6, %rd1, %rd5;
	mov.b32 	%r9, 0;
	st.global.v2.u32 	[%rd6], {%r9, %r9};
$L__BB3_4:
	ret;

}
	// .globl	_ZN3cub18CUB_300001_SM_10006detail4scan16DeviceScanKernelINS2_10policy_hubIiiijN4cuda3std3__44plusIvEEE10Policy1000EPiSC_NS0_13ScanTileStateIiLb1EEES9_NS1_10InputValueIiSC_EEjiLb0EiEEvT0_T1_T2_iT3_T4_T5_
.visible .entry _ZN3cub18CUB_300001_SM_10006detail4scan16DeviceScanKernelINS2_10policy_hubIiiijN4cuda3std3__44plusIvEEE10Policy1000EPiSC_NS0_13ScanTileStateIiLb1EEES9_NS1_10InputValueIiSC_EEjiLb0EiEEvT0_T1_T2_iT3_T4_T5_(
	.param .u64 .ptr .align 1 _ZN3cub18CUB_300001_SM_10006detail4scan16DeviceScanKernelINS2_10policy_hubIiiijN4cuda3std3__44plusIvEEE10Policy1000EPiSC_NS0_13ScanTileStateIiLb1EEES9_NS1_10InputValueIiSC_EEjiLb0EiEEvT0_T1_T2_iT3_T4_T5__param_0,
	.param .u64 .ptr .align 1 _ZN3cub18CUB_300001_SM_10006detail4scan16DeviceScanKernelINS2_10policy_hubIiiijN4cuda3std3__44plusIvEEE10Policy1000EPiSC_NS0_13ScanTileStateIiLb1EEES9_NS1_10InputValueIiSC_EEjiLb0EiEEvT0_T1_T2_iT3_T4_T5__param_1,
	.param .align 8 .b8 _ZN3cub18CUB_300001_SM_10006detail4scan16DeviceScanKernelINS2_10policy_hubIiiijN4cuda3std3__44plusIvEEE10Policy1000EPiSC_NS0_13ScanTileStateIiLb1EEES9_NS1_10InputValueIiSC_EEjiLb0EiEEvT0_T1_T2_iT3_T4_T5__param_2[8],
	.param .u32 _ZN3cub18CUB_300001_SM_10006detail4scan16DeviceScanKernelINS2_10policy_hubIiiijN4cuda3std3__44plusIvEEE10Policy1000EPiSC_NS0_13ScanTileStateIiLb1EEES9_NS1_10InputValueIiSC_EEjiLb0EiEEvT0_T1_T2_iT3_T4_T5__param_3,
	.param .align 1 .b8 _ZN3cub18CUB_300001_SM_10006detail4scan16DeviceScanKernelINS2_10policy_hubIiiijN4cuda3std3__44plusIvEEE10Policy1000EPiSC_NS0_13ScanTileStateIiLb1EEES9_NS1_10InputValueIiSC_EEjiLb0EiEEvT0_T1_T2_iT3_T4_T5__param_4[1],
	.param .align 8 .b8 _ZN3cub18CUB_300001_SM_10006detail4scan16DeviceScanKernelINS2_10policy_hubIiiijN4cuda3std3__44plusIvEEE10Policy1000EPiSC_NS0_13ScanTileStateIiLb1EEES9_NS1_10InputValueIiSC_EEjiLb0EiEEvT0_T1_T2_iT3_T4_T5__param_5[16],
	.param .u32 _ZN3cub18CUB_300001_SM_10006detail4scan16DeviceScanKernelINS2_10policy_hubIiiijN4cuda3std3__44plusIvEEE10Policy1000EPiSC_NS0_13ScanTileStateIiLb1EEES9_NS1_10InputValueIiSC_EEjiLb0EiEEvT0_T1_T2_iT3_T4_T5__param_6
)
.maxntid 384
{
	.reg .pred 	%p<160>;
	.reg .b16 	%rs<3>;
	.reg .b32 	%r<1038>;
	.reg .b64 	%rd<61>;
	// demoted variable
	.shared .align 16 .b8 _ZZN3cub18CUB_300001_SM_10006detail4scan16DeviceScanKernelINS2_10policy_hubIiiijN4cuda3std3__44plusIvEEE10Policy1000EPiSC_NS0_13ScanTileStateIiLb1EEES9_NS1_10InputValueIiSC_EEjiLb0EiEEvT0_T1_T2_iT3_T4_T5_E12temp_storage[33808];
	ld.param.u32 	%r241, [_ZN3cub18CUB_300001_SM_10006detail4scan16DeviceScanKernelINS2_10policy_hubIiiijN4cuda3std3__44plusIvEEE10Policy1000EPiSC_NS0_13ScanTileStateIiLb1EEES9_NS1_10InputValueIiSC_EEjiLb0EiEEvT0_T1_T2_iT3_T4_T5__param_5];
	bfe.u32 	%r242, %r241, 0, 8;
	cvt.u16.u32 	%rs1, %r242;
	and.b16  	%rs2, %rs1, 255;
	ld.param.u64 	%rd14, [_ZN3cub18CUB_300001_SM_10006detail4scan16DeviceScanKernelINS2_10policy_hubIiiijN4cuda3std3__44plusIvEEE10Policy1000EPiSC_NS0_13ScanTileStateIiLb1EEES9_NS1_10InputValueIiSC_EEjiLb0EiEEvT0_T1_T2_iT3_T4_T5__param_2];
	ld.param.u64 	%rd2, [_ZN3cub18CUB_300001_SM_10006detail4scan16DeviceScanKernelINS2_10policy_hubIiiijN4cuda3std3__44plusIvEEE10Policy1000EPiSC_NS0_13ScanTileStateIiLb1EEES9_NS1_10InputValueIiSC_EEjiLb0EiEEvT0_T1_T2_iT3_T4_T5__param_5+8];
	ld.param.u64 	%rd15, [_ZN3cub18CUB_300001_SM_10006detail4scan16DeviceScanKernelINS2_10policy_hubIiiijN4cuda3std3__44plusIvEEE10Policy1000EPiSC_NS0_13ScanTileStateIiLb1EEES9_NS1_10InputValueIiSC_EEjiLb0EiEEvT0_T1_T2_iT3_T4_T5__param_0];
	ld.param.u32 	%r240, [_ZN3cub18CUB_300001_SM_10006detail4scan16DeviceScanKernelINS2_10policy_hubIiiijN4cuda3std3__44plusIvEEE10Policy1000EPiSC_NS0_13ScanTileStateIiLb1EEES9_NS1_10InputValueIiSC_EEjiLb0EiEEvT0_T1_T2_iT3_T4_T5__param_6];
	cvta.to.global.u64 	%rd1, %rd15;
	setp.eq.s16 	%p1, %rs2, 0;
	@%p1 bra 	$L__BB4_2;
	cvta.to.global.u64 	%rd16, %rd2;
	ld.global.u32 	%r985, [%rd16];
	bra.uni 	$L__BB4_3;
$L__BB4_2:
	cvt.u32.u64 	%r985, %rd2;
$L__BB4_3:
	ld.param.u32 	%r983, [_ZN3cub18CUB_300001_SM_10006detail4scan16DeviceScanKernelINS2_10policy_hubIiiijN4cuda3std3__44plusIvEEE10Policy1000EPiSC_NS0_13ScanTileStateIiLb1EEES9_NS1_10InputValueIiSC_EEjiLb0EiEEvT0_T1_T2_iT3_T4_T5__param_3];
	mov.u32 	%r243, %ctaid.x;
	add.s32 	%r986, %r983, %r243;
	mul.lo.s32 	%r5, %r986, 8448;
	sub.s32 	%r6, %r240, %r5;
	setp.lt.u32 	%p2, %r6, 8449;
	@%p2 bra 	$L__BB4_29;
	cvt.u64.u32 	%rd40, %r5;
	mov.u32 	%r7, %tid.x;
	and.b32  	%r628, %r7, 31;
	and.b32  	%r629, %r7, 992;
	mul.lo.s32 	%r630, %r629, 22;
	or.b32  	%r631, %r630, %r628;
	cvt.u64.u32 	%rd41, %r631;
	add.s64 	%rd4, %rd41, %rd40;
	shl.b64 	%rd42, %rd4, 2;
	add.s64 	%rd43, %rd1, %rd42;
	ld.global.u32 	%r632, [%rd43];
	ld.global.u32 	%r633, [%rd43+128];
	ld.global.u32 	%r634, [%rd43+256];
	ld.global.u32 	%r635, [%rd43+384];
	ld.global.u32 	%r636, [%rd43+512];
	ld.global.u32 	%r637, [%rd43+640];
	ld.global.u32 	%r638, [%rd43+768];
	ld.global.u32 	%r639, [%rd43+896];
	ld.global.u32 	%r640, [%rd43+1024];
	ld.global.u32 	%r641, [%rd43+1152];
	ld.global.u32 	%r642, [%rd43+1280];
	ld.global.u32 	%r643, [%rd43+1408];
	ld.global.u32 	%r644, [%rd43+1536];
	ld.global.u32 	%r645, [%rd43+1664];
	ld.global.u32 	%r646, [%rd43+1792];
	ld.global.u32 	%r647, [%rd43+1920];
	ld.global.u32 	%r648, [%rd43+2048];
	ld.global.u32 	%r649, [%rd43+2176];
	ld.global.u32 	%r650, [%rd43+2304];
	ld.global.u32 	%r651, [%rd43+2432];
	ld.global.u32 	%r652, [%rd43+2560];
	ld.global.u32 	%r653, [%rd43+2688];
	// begin inline asm
	mov.u32 %r627, %laneid;
	// end inline asm
	shr.u32 	%r9, %r7, 5;
	mad.lo.s32 	%r654, %r9, 704, %r627;
	shl.b32 	%r655, %r654, 2;
	mov.u32 	%r656, _ZZN3cub18CUB_300001_SM_10006detail4scan16DeviceScanKernelINS2_10policy_hubIiiijN4cuda3std3__44plusIvEEE10Policy1000EPiSC_NS0_13ScanTileStateIiLb1EEES9_NS1_10InputValueIiSC_EEjiLb0EiEEvT0_T1_T2_iT3_T4_T5_E12temp_storage;
	add.s32 	%r10, %r656, %r655;
	st.shared.u32 	[%r10], %r632;
	st.shared.u32 	[%r10+128], %r633;
	st.shared.u32 	[%r10+256], %r634;
	st.shared.u32 	[%r10+384], %r635;
	st.shared.u32 	[%r10+512], %r636;
	st.shared.u32 	[%r10+640], %r637;
	st.shared.u32 	[%r10+768], %r638;
	st.shared.u32 	[%r10+896], %r639;
	st.shared.u32 	[%r10+1024], %r640;
	st.shared.u32 	[%r10+1152], %r641;
	st.shared.u32 	[%r10+1280], %r642;
	st.shared.u32 	[%r10+1408], %r643;
	st.shared.u32 	[%r10+1536], %r644;
	st.shared.u32 	[%r10+1664], %r645;
	st.shared.u32 	[%r10+1792], %r646;
	st.shared.u32 	[%r10+1920], %r647;
	st.shared.u32 	[%r10+2048], %r648;
	st.shared.u32 	[%r10+2176], %r649;
	st.shared.u32 	[%r10+2304], %r650;
	st.shared.u32 	[%r10+2432], %r651;
	st.shared.u32 	[%r10+2560], %r652;
	st.shared.u32 	[%r10+2688], %r653;
	bar.warp.sync 	-1;
	mad.lo.s32 	%r11, %r627, 84, %r10;
	ld.shared.v2.u32 	{%r12, %r13}, [%r11];
	ld.shared.v2.u32 	{%r14, %r15}, [%r11+8];
	ld.shared.v2.u32 	{%r16, %r17}, [%r11+16];
	ld.shared.v2.u32 	{%r18, %r19}, [%r11+24];
	ld.shared.v2.u32 	{%r20, %r21}, [%r11+32];
	ld.shared.v2.u32 	{%r22, %r23}, [%r11+40];
	ld.shared.v2.u32 	{%r24, %r25}, [%r11+48];
	ld.shared.v2.u32 	{%r26, %r27}, [%r11+56];
	ld.shared.v2.u32 	{%r28, %r29}, [%r11+64];
	ld.shared.v2.u32 	{%r30, %r31}, [%r11+72];
	ld.shared.v2.u32 	{%r32, %r33}, [%r11+80];
	bar.sync 	0;
	setp.ne.s32 	%p104, %r986, 0;
	@%p104 bra 	$L__BB4_9;
	add.s32 	%r878, %r13, %r12;
	add.s32 	%r879, %r14, %r878;
	add.s32 	%r880, %r15, %r879;
	add.s32 	%r881, %r16, %r880;
	add.s32 	%r882, %r17, %r881;
	add.s32 	%r883, %r18, %r882;
	add.s32 	%r884, %r19, %r883;
	add.s32 	%r885, %r20, %r884;
	add.s32 	%r886, %r21, %r885;
	add.s32 	%r887, %r22, %r886;
	add.s32 	%r888, %r23, %r887;
	add.s32 	%r889, %r24, %r888;
	add.s32 	%r890, %r25, %r889;
	add.s32 	%r891, %r26, %r890;
	add.s32 	%r892, %r27, %r891;
	add.s32 	%r893, %r28, %r892;
	add.s32 	%r894, %r29, %r893;
	add.s32 	%r895, %r30, %r894;
	add.s32 	%r896, %r31, %r895;
	add.s32 	%r897, %r32, %r896;
	add.s32 	%r852, %r33, %r897;
	mov.b32 	%r850, 1;
	mov.b32 	%r875, 0;
	mov.b32 	%r877, -1;
	// begin inline asm
	{  .reg .s32 r0;  .reg .pred p;  shfl.sync.up.b32 r0|p, %r852, %r850, %r875, %r877;  @p add.s32 r0, r0, %r852;  mov.s32 %r848, r0;}
	// end inline asm
	mov.b32 	%r856, 2;
	// begin inline asm
	{  .reg .s32 r0;  .reg .pred p;  shfl.sync.up.b32 r0|p, %r848, %r856, %r875, %r877;  @p add.s32 r0, r0, %r848;  mov.s32 %r854, r0;}
	// end inline asm
	mov.b32 	%r862, 4;
	// begin inline asm
	{  .reg .s32 r0;  .reg .pred p;  shfl.sync.up.b32 r0|p, %r854, %r862, %r875, %r877;  @p add.s32 r0, r0, %r854;  mov.s32 %r860, r0;}
	// end inline asm
	mov.b32 	%r868, 8;
	// begin inline asm
	{  .reg .s32 r0;  .reg .pred p;  shfl.sync.up.b32 r0|p, %r860, %r868, %r875, %r877;  @p add.s32 r0, r0, %r860;  mov.s32 %r866, r0;}
	// end inline asm
	mov.b32 	%r874, 16;
	// begin inline asm
	{  .reg .s32 r0;  .reg .pred p;  shfl.sync.up.b32 r0|p, %r866, %r874, %r875, %r877;  @p add.s32 r0, r0, %r866;  mov.s32 %r872, r0;}
	// end inline asm
	setp.ne.s32 	%p146, %r627, 31;
	@%p146 bra 	$L__BB4_7;
	shl.b32 	%r898, %r9, 2;
	add.s32 	%r900, %r656, %r898;
	st.shared.u32 	[%r900+16], %r872;
$L__BB4_7:
	bar.sync 	0;
	ld.shared.v4.u32 	{%r901, %r902, %r903, %r904}, [_ZZN3cub18CUB_300001_SM_10006detail4scan16DeviceScanKernelINS2_10policy_hubIiiijN4cuda3std3__44plusIvEEE10Policy1000EPiSC_NS0_13ScanTileStateIiLb1EEES9_NS1_10InputValueIiSC_EEjiLb0EiEEvT0_T1_T2_iT3_T4_T5_E12temp_storage+16];
	add.s32 	%r905, %r902, %r901;
	setp.eq.s32 	%p147, %r9, 2;
	selp.b32 	%r906, %r905, %r901, %p147;
	add.s32 	%r907, %r905, %r903;
	setp.eq.s32 	%p148, %r9, 3;
	selp.b32 	%r908, %r907, %r906, %p148;
	add.s32 	%r909, %r907, %r904;
	setp.eq.s32 	%p149, %r9, 4;
	selp.b32 	%r910, %r909, %r908, %p149;
	ld.shared.v4.u32 	{%r911, %r912, %r913, %r914}, [_ZZN3cub18CUB_300001_SM_10006detail4scan16DeviceScanKernelINS2_10policy_hubIiiijN4cuda3std3__44plusIvEEE10Policy1000EPiSC_NS0_13ScanTileStateIiLb1EEES9_NS1_10InputValueIiSC_EEjiLb0EiEEvT0_T1_T2_iT3_T4_T5_E12temp_storage+32];
	add.s32 	%r915, %r909, %r911;
	setp.eq.s32 	%p150, %r9, 5;
	selp.b32 	%r916, %r915, %r910, %p150;
	add.s32 	%r917, %r915, %r912;
	setp.eq.s32 	%p151, %r9, 6;
	selp.b32 	%r918, %r917, %r916, %p151;
	add.s32 	%r919, %r917, %r913;
	setp.eq.s32 	%p152, %r9, 7;
	selp.b32 	%r920, %r919, %r918, %p152;
	add.s32 	%r921, %r919, %r914;
	setp.eq.s32 	%p153, %r9, 8;
	selp.b32 	%r922, %r921, %r920, %p153;
	ld.shared.v4.u32 	{%r923, %r924, %r925, %r926}, [_ZZN3cub18CUB_300001_SM_10006detail4scan16DeviceScanKernelINS2_10policy_hubIiiijN4cuda3std3__44plusIvEEE10Policy1000EPiSC_NS0_13ScanTileStateIiLb1EEES9_NS1_10InputValueIiSC_EEjiLb0EiEEvT0_T1_T2_iT3_T4_T5_E12temp_storage+48];
	add.s32 	%r927, %r921, %r923;
	setp.eq.s32 	%p154, %r9, 9;
	selp.b32 	%r928, %r927, %r922, %p154;
	add.s32 	%r929, %r927, %r924;
	setp.eq.s32 	%p155, %r9, 10;
	selp.b32 	%r930, %r929, %r928, %p155;
	add.s32 	%r931, %r929, %r925;
	setp.eq.s32 	%p156, %r9, 11;
	selp.b32 	%r932, %r931, %r930, %p156;
	setp.lt.u32 	%p157, %r7, 32;
	selp.b32 	%r933, 0, %r932, %p157;
	setp.eq.s32 	%p158, %r627, 0;
	sub.s32 	%r934, %r872, %r852;
	selp.b32 	%r935, 0, %r934, %p158;
	add.s32 	%r936, %r935, %r985;
	add.s32 	%r1000, %r936, %r933;
	add.s32 	%r937, %r926, %r985;
	add.s32 	%r37, %r937, %r931;
	setp.ne.s32 	%p159, %r7, 0;
	@%p159 bra 	$L__BB4_28;
	add.s64 	%rd55, %rd14, 256;
	mov.b32 	%r938, 101;
	// begin inline asm
	st.relaxed.gpu.v2.u32 [%rd55], {%r938, %r37};
	// end inline asm
	bra.uni 	$L__BB4_28;
$L__BB4_9:
	add.s32 	%r687, %r13, %r12;
	add.s32 	%r688, %r14, %r687;
	add.s32 	%r689, %r15, %r688;
	add.s32 	%r690, %r16, %r689;
	add.s32 	%r691, %r17, %r690;
	add.s32 	%r692, %r18, %r691;
	add.s32 	%r693, %r19, %r692;
	add.s32 	%r694, %r20, %r693;
	add.s32 	%r695, %r21, %r694;
	add.s32 	%r696, %r22, %r695;
	add.s32 	%r697, %r23, %r696;
	add.s32 	%r698, %r24, %r697;
	add.s32 	%r699, %r25, %r698;
	add.s32 	%r700, %r26, %r699;
	add.s32 	%r701, %r27, %r700;
	add.s32 	%r702, %r28, %r701;
	add.s32 	%r703, %r29, %r702;
	add.s32 	%r704, %r30, %r703;
	add.s32 	%r705, %r31, %r704;
	add.s32 	%r706, %r32, %r705;
	add.s32 	%r661, %r33, %r706;
	mov.b32 	%r659, 1;
	mov.b32 	%r684, 0;
	mov.b32 	%r686, -1;
	// begin inline asm
	{  .reg .s32 r0;  .reg .pred p;  shfl.sync.up.b32 r0|p, %r661, %r659, %r684, %r686;  @p add.s32 r0, r0, %r661;  mov.s32 %r657, r0;}
	// end inline asm
	mov.b32 	%r665, 2;
	// begin inline asm
	{  .reg .s32 r0;  .reg .pred p;  shfl.sync.up.b32 r0|p, %r657, %r665, %r684, %r686;  @p add.s32 r0, r0, %r657;  mov.s32 %r663, r0;}
	// end inline asm
	mov.b32 	%r671, 4;
	// begin inline asm
	{  .reg .s32 r0;  .reg .pred p;  shfl.sync.up.b32 r0|p, %r663, %r671, %r684, %r686;  @p add.s32 r0, r0, %r663;  mov.s32 %r669, r0;}
	// end inline asm
	mov.b32 	%r677, 8;
	// begin inline asm
	{  .reg .s32 r0;  .reg .pred p;  shfl.sync.up.b32 r0|p, %r669, %r677, %r684, %r686;  @p add.s32 r0, r0, %r669;  mov.s32 %r675, r0;}
	// end inline asm
	mov.b32 	%r683, 16;
	// begin inline asm
	{  .reg .s32 r0;  .reg .pred p;  shfl.sync.up.b32 r0|p, %r675, %r683, %r684, %r686;  @p add.s32 r0, r0, %r675;  mov.s32 %r681, r0;}
	// end inline asm
	setp.ne.s32 	%p105, %r627, 31;
	@%p105 bra 	$L__BB4_11;
	shl.b32 	%r707, %r9, 2;
	add.s32 	%r709, %r656, %r707;
	st.shared.u32 	[%r709+16], %r681;
$L__BB4_11:
	sub.s32 	%r710, %r681, %r661;
	bar.sync 	0;
	ld.shared.v4.u32 	{%r711, %r712, %r713, %r714}, [_ZZN3cub18CUB_300001_SM_10006detail4scan16DeviceScanKernelINS2_10policy_hubIiiijN4cuda3std3__44plusIvEEE10Policy1000EPiSC_NS0_13ScanTileStateIiLb1EEES9_NS1_10InputValueIiSC_EEjiLb0EiEEvT0_T1_T2_iT3_T4_T5_E12temp_storage+16];
	add.s32 	%r715, %r712, %r711;
	setp.eq.s32 	%p106, %r9, 2;
	selp.b32 	%r716, %r715, %r711, %p106;
	add.s32 	%r717, %r715, %r713;
	setp.eq.s32 	%p107, %r9, 3;
	selp.b32 	%r718, %r717, %r716, %p107;
	add.s32 	%r719, %r717, %r714;
	setp.eq.s32 	%p108, %r9, 4;
	selp.b32 	%r720, %r719, %r718, %p108;
	ld.shared.v4.u32 	{%r721, %r722, %r723, %r724}, [_ZZN3cub18CUB_300001_SM_10006detail4scan16DeviceScanKernelINS2_10policy_hubIiiijN4cuda3std3__44plusIvEEE10Policy1000EPiSC_NS0_13ScanTileStateIiLb1EEES9_NS1_10InputValueIiSC_EEjiLb0EiEEvT0_T1_T2_iT3_T4_T5_E12temp_storage+32];
	add.s32 	%r725, %r719, %r721;
	setp.eq.s32 	%p109, %r9, 5;
	selp.b32 	%r726, %r725, %r720, %p109;
	add.s32 	%r727, %r725, %r722;
	setp.eq.s32 	%p110, %r9, 6;
	selp.b32 	%r728, %r727, %r726, %p110;
	add.s32 	%r729, %r727, %r723;
	setp.eq.s32 	%p111, %r9, 7;
	selp.b32 	%r730, %r729, %r728, %p111;
	add.s32 	%r731, %r729, %r724;
	setp.eq.s32 	%p112, %r9, 8;
	selp.b32 	%r732, %r731, %r730, %p112;
	ld.shared.v4.u32 	{%r733, %r734, %r735, %r736}, [_ZZN3cub18CUB_300001_SM_10006detail4scan16DeviceScanKernelINS2_10policy_hubIiiijN4cuda3std3__44plusIvEEE10Policy1000EPiSC_NS0_13ScanTileStateIiLb1EEES9_NS1_10InputValueIiSC_EEjiLb0EiEEvT0_T1_T2_iT3_T4_T5_E12temp_storage+48];
	add.s32 	%r737, %r731, %r733;
	setp.eq.s32 	%p113, %r9, 9;
	selp.b32 	%r738, %r737, %r732, %p113;
	add.s32 	%r739, %r737, %r734;
	setp.eq.s32 	%p114, %r9, 10;
	selp.b32 	%r740, %r739, %r738, %p114;
	add.s32 	%r741, %r739, %r735;
	setp.eq.s32 	%p115, %r9, 11;
	selp.b32 	%r742, %r741, %r740, %p115;
	add.s32 	%r40, %r741, %r736;
	setp.gt.u32 	%p116, %r7, 31;
	setp.lt.u32 	%p117, %r7, 32;
	setp.eq.s32 	%p118, %r627, 0;
	selp.b32 	%r743, 0, %r710, %p118;
	add.s32 	%r999, %r742, %r743;
	selp.b32 	%r42, %r710, %r999, %p117;
	@%p116 bra 	$L__BB4_27;
	setp.ne.s32 	%p119, %r7, 0;
	mul.wide.s32 	%rd44, %r986, 8;
	add.s64 	%rd5, %rd14, %rd44;
	@%p119 bra 	$L__BB4_14;
	st.shared.u32 	[_ZZN3cub18CUB_300001_SM_10006detail4scan16DeviceScanKernelINS2_10policy_hubIiiijN4cuda3std3__44plusIvEEE10Policy1000EPiSC_NS0_13ScanTileStateIiLb1EEES9_NS1_10InputValueIiSC_EEjiLb0EiEEvT0_T1_T2_iT3_T4_T5_E12temp_storage+12], %r40;
	add.s64 	%rd45, %rd5, 256;
	mov.b32 	%r744, 100;
	// begin inline asm
	st.relaxed.gpu.v2.u32 [%rd45], {%r744, %r40};
	// end inline asm
$L__BB4_14:
	not.b32 	%r750, %r7;
	add.s32 	%r994, %r986, %r750;
	mov.b32 	%r746, 830;
	// begin inline asm
	nanosleep.u32 %r746;
	// end inline asm
	mul.wide.s32 	%rd47, %r994, 8;
	add.s64 	%rd48, %rd14, %rd47;
	add.s64 	%rd46, %rd48, 256;
	// begin inline asm
	ld.relaxed.gpu.v2.u32 {%r996, %r988}, [%rd46];
	// end inline asm
	mov.b32 	%r989, 952;
$L__BB4_15:
	setp.eq.s32 	%p120, %r996, 99;
	mov.b32 	%r751, -1;
	vote.sync.any.pred 	%p121, %p120, %r751;
	not.pred 	%p122, %p121;
	@%p122 bra 	$L__BB4_17;
	mul.lo.s32 	%r846, %r986, 16807;
	and.b32  	%r986, %r846, 2147483647;
	add.s32 	%r847, %r989, 1;
	rem.u32 	%r843, %r986, %r847;
	// begin inline asm
	nanosleep.u32 %r843;
	// end inline asm
	shr.u32 	%r989, %r989, 1;
	// begin inline asm
	ld.relaxed.gpu.v2.u32 {%r996, %r988}, [%rd46];
	// end inline asm
	bra.uni 	$L__BB4_15;
$L__BB4_17:
	setp.eq.s32 	%p123, %r996, 101;
	mov.b32 	%r778, -1;
	vote.sync.ballot.b32 	%r780, %p123, %r778;
	// begin inline asm
	mov.u32 %r753, %lanemask_ge;
	// end inline asm
	and.b32  	%r781, %r780, %r753;
	or.b32  	%r782, %r781, -2147483648;
	add.s32 	%r783, %r782, -1;
	not.b32 	%r784, %r782;
	and.b32  	%r785, %r784, %r783;
	popc.b32 	%r757, %r785;
	mov.b32 	%r756, 1;
	// begin inline asm
	shfl.sync.down.b32 %r754, %r988, %r756, %r757, %r778;
	// end inline asm
	setp.lt.s32 	%p125, %r627, %r757;
	selp.b32 	%r786, %r754, 0, %p125;
	add.s32 	%r760, %r786, %r988;
	mov.b32 	%r761, 2;
	// begin inline asm
	shfl.sync.down.b32 %r759, %r760, %r761, %r757, %r778;
	// end inline asm
	add.s32 	%r57, %r627, 2;
	setp.gt.s32 	%p126, %r57, %r757;
	selp.b32 	%r787, 0, %r759, %p126;
	add.s32 	%r765, %r760, %r787;
	mov.b32 	%r766, 4;
	// begin inline asm
	shfl.sync.down.b32 %r764, %r765, %r766, %r757, %r778;
	// end inline asm
	add.s32 	%r58, %r627, 4;
	setp.gt.s32 	%p127, %r58, %r757;
	selp.b32 	%r788, 0, %r764, %p127;
	add.s32 	%r770, %r765, %r788;
	mov.b32 	%r771, 8;
	// begin inline asm
	shfl.sync.down.b32 %r769, %r770, %r771, %r757, %r778;
	// end inline asm
	add.s32 	%r59, %r627, 8;
	setp.gt.s32 	%p128, %r59, %r757;
	selp.b32 	%r789, 0, %r769, %p128;
	add.s32 	%r775, %r770, %r789;
	mov.b32 	%r776, 16;
	// begin inline asm
	shfl.sync.down.b32 %r774, %r775, %r776, %r757, %r778;
	// end inline asm
	add.s32 	%r60, %r627, 16;
	setp.gt.s32 	%p129, %r60, %r757;
	selp.b32 	%r790, 0, %r774, %p129;
	add.s32 	%r993, %r775, %r790;
	add.s64 	%rd7, %rd14, 256;
	mov.b32 	%r990, 952;
$L__BB4_18:
	setp.ne.s32 	%p130, %r996, 101;
	mov.b32 	%r791, -1;
	vote.sync.all.pred 	%p131, %p130, %r791;
	not.pred 	%p132, %p131;
	@%p132 bra 	$L__BB4_23;
	shr.u32 	%r990, %r990, 1;
	mul.wide.s32 	%rd51, %r994, 8;
	add.s64 	%rd52, %rd7, %rd51;
	add.s64 	%rd50, %rd52, -256;
	// begin inline asm
	ld.relaxed.gpu.v2.u32 {%r996, %r997}, [%rd50];
	// end inline asm
	mov.u32 	%r998, %r990;
$L__BB4_20:
	setp.eq.s32 	%p136, %r996, 99;
	mov.b32 	%r799, -1;
	vote.sync.any.pred 	%p137, %p136, %r799;
	not.pred 	%p138, %p137;
	@%p138 bra 	$L__BB4_22;
	mul.lo.s32 	%r841, %r986, 16807;
	and.b32  	%r986, %r841, 2147483647;
	add.s32 	%r842, %r998, 1;
	rem.u32 	%r838, %r986, %r842;
	// begin inline asm
	nanosleep.u32 %r838;
	// end inline asm
	shr.u32 	%r998, %r998, 1;
	// begin inline asm
	ld.relaxed.gpu.v2.u32 {%r996, %r997}, [%rd50];
	// end inline asm
	bra.uni 	$L__BB4_20;
$L__BB4_22:
	setp.eq.s32 	%p139, %r996, 101;
	mov.b32 	%r825, -1;
	vote.sync.ballot.b32 	%r826, %p139, %r825;
	and.b32  	%r827, %r826, %r753;
	or.b32  	%r828, %r827, -2147483648;
	add.s32 	%r829, %r828, -1;
	not.b32 	%r830, %r828;
	and.b32  	%r831, %r830, %r829;
	popc.b32 	%r804, %r831;
	mov.b32 	%r803, 1;
	// begin inline asm
	shfl.sync.down.b32 %r801, %r997, %r803, %r804, %r825;
	// end inline asm
	setp.lt.s32 	%p141, %r627, %r804;
	selp.b32 	%r832, %r801, 0, %p141;
	add.s32 	%r807, %r832, %r997;
	mov.b32 	%r808, 2;
	// begin inline asm
	shfl.sync.down.b32 %r806, %r807, %r808, %r804, %r825;
	// end inline asm
	setp.gt.s32 	%p142, %r57, %r804;
	selp.b32 	%r833, 0, %r806, %p142;
	add.s32 	%r812, %r807, %r833;
	mov.b32 	%r813, 4;
	// begin inline asm
	shfl.sync.down.b32 %r811, %r812, %r813, %r804, %r825;
	// end inline asm
	setp.gt.s32 	%p143, %r58, %r804;
	selp.b32 	%r834, 0, %r811, %p143;
	add.s32 	%r817, %r812, %r834;
	mov.b32 	%r818, 8;
	// begin inline asm
	shfl.sync.down.b32 %r816, %r817, %r818, %r804, %r825;
	// end inline asm
	setp.gt.s32 	%p144, %r59, %r804;
	selp.b32 	%r835, 0, %r816, %p144;
	add.s32 	%r822, %r817, %r835;
	mov.b32 	%r823, 16;
	// begin inline asm
	shfl.sync.down.b32 %r821, %r822, %r823, %r804, %r825;
	// end inline asm
	setp.gt.s32 	%p145, %r60, %r804;
	selp.b32 	%r836, 0, %r821, %p145;
	add.s32 	%r837, %r836, %r993;
	add.s32 	%r993, %r837, %r822;
	add.s32 	%r994, %r994, -32;
	bra.uni 	$L__BB4_18;
$L__BB4_23:
	@%p119 bra 	$L__BB4_25;
	add.s32 	%r794, %r993, %r40;
	add.s64 	%rd49, %rd5, 256;
	mov.b32 	%r793, 101;
	// begin inline asm
	st.relaxed.gpu.v2.u32 [%rd49], {%r793, %r794};
	// end inline asm
	st.shared.u32 	[_ZZN3cub18CUB_300001_SM_10006detail4scan16DeviceScanKernelINS2_10policy_hubIiiijN4cuda3std3__44plusIvEEE10Policy1000EPiSC_NS0_13ScanTileStateIiLb1EEES9_NS1_10InputValueIiSC_EEjiLb0EiEEvT0_T1_T2_iT3_T4_T5_E12temp_storage+4], %r993;
	st.shared.u32 	[_ZZN3cub18CUB_300001_SM_10006detail4scan16DeviceScanKernelINS2_10policy_hubIiiijN4cuda3std3__44plusIvEEE10Policy1000EPiSC_NS0_13ScanTileStateIiLb1EEES9_NS1_10InputValueIiSC_EEjiLb0EiEEvT0_T1_T2_iT3_T4_T5_E12temp_storage+8], %r794;
$L__BB4_25:
	setp.ne.s32 	%p134, %r627, 0;
	mov.u32 	%r999, %r42;
	@%p134 bra 	$L__BB4_27;
	st.shared.u32 	[_ZZN3cub18CUB_300001_SM_10006detail4scan16DeviceScanKernelINS2_10policy_hubIiiijN4cuda3std3__44plusIvEEE10Policy1000EPiSC_NS0_13ScanTileStateIiLb1EEES9_NS1_10InputValueIiSC_EEjiLb0EiEEvT0_T1_T2_iT3_T4_T5_E12temp_storage+76], %r993;
	mov.u32 	%r999, %r993;
$L__BB4_27:
	bar.sync 	0;
	setp.eq.s32 	%p135, %r7, 0;
	ld.shared.u32 	%r795, [_ZZN3cub18CUB_300001_SM_10006detail4scan16DeviceScanKernelINS2_10policy_hubIiiijN4cuda3std3__44plusIvEEE10Policy1000EPiSC_NS0_13ScanTileStateIiLb1EEES9_NS1_10InputValueIiSC_EEjiLb0EiEEvT0_T1_T2_iT3_T4_T5_E12temp_storage+76];
	selp.b32 	%r796, 0, %r795, %p135;
	add.s32 	%r1000, %r796, %r999;
$L__BB4_28:
	ld.param.u64 	%rd60, [_ZN3cub18CUB_300001_SM_10006detail4scan16DeviceScanKernelINS2_10policy_hubIiiijN4cuda3std3__44plusIvEEE10Policy1000EPiSC_NS0_13ScanTileStateIiLb1EEES9_NS1_10InputValueIiSC_EEjiLb0EiEEvT0_T1_T2_iT3_T4_T5__param_1];
	add.s32 	%r940, %r1000, %r12;
	add.s32 	%r941, %r13, %r940;
	add.s32 	%r942, %r14, %r941;
	add.s32 	%r943, %r15, %r942;
	add.s32 	%r944, %r16, %r943;
	add.s32 	%r945, %r17, %r944;
	add.s32 	%r946, %r18, %r945;
	add.s32 	%r947, %r19, %r946;
	add.s32 	%r948, %r20, %r947;
	add.s32 	%r949, %r21, %r948;
	add.s32 	%r950, %r22, %r949;
	add.s32 	%r951, %r23, %r950;
	add.s32 	%r952, %r24, %r951;
	add.s32 	%r953, %r25, %r952;
	add.s32 	%r954, %r26, %r953;
	add.s32 	%r955, %r27, %r954;
	add.s32 	%r956, %r28, %r955;
	add.s32 	%r957, %r29, %r956;
	add.s32 	%r958, %r30, %r957;
	add.s32 	%r959, %r31, %r958;
	add.s32 	%r960, %r32, %r959;
	bar.sync 	0;
	st.shared.v2.u32 	[%r11], {%r1000, %r940};
	st.shared.v2.u32 	[%r11+8], {%r941, %r942};
	st.shared.v2.u32 	[%r11+16], {%r943, %r944};
	st.shared.v2.u32 	[%r11+24], {%r945, %r946};
	st.shared.v2.u32 	[%r11+32], {%r947, %r948};
	st.shared.v2.u32 	[%r11+40], {%r949, %r950};
	st.shared.v2.u32 	[%r11+48], {%r951, %r952};
	st.shared.v2.u32 	[%r11+56], {%r953, %r954};
	st.shared.v2.u32 	[%r11+64], {%r955, %r956};
	st.shared.v2.u32 	[%r11+72], {%r957, %r958};
	st.shared.v2.u32 	[%r11+80], {%r959, %r960};
	bar.warp.sync 	-1;
	ld.shared.u32 	%r961, [%r10];
	ld.shared.u32 	%r962, [%r10+128];
	ld.shared.u32 	%r963, [%r10+256];
	ld.shared.u32 	%r964, [%r10+384];
	ld.shared.u32 	%r965, [%r10+512];
	ld.shared.u32 	%r966, [%r10+640];
	ld.shared.u32 	%r967, [%r10+768];
	ld.shared.u32 	%r968, [%r10+896];
	ld.shared.u32 	%r969, [%r10+1024];
	ld.shared.u32 	%r970, [%r10+1152];
	ld.shared.u32 	%r971, [%r10+1280];
	ld.shared.u32 	%r972, [%r10+1408];
	ld.shared.u32 	%r973, [%r10+1536];
	ld.shared.u32 	%r974, [%r10+1664];
	ld.shared.u32 	%r975, [%r10+1792];
	ld.shared.u32 	%r976, [%r10+1920];
	ld.shared.u32 	%r977, [%r10+2048];
	ld.shared.u32 	%r978, [%r10+2176];
	ld.shared.u32 	%r979, [%r10+2304];
	ld.shared.u32 	%r980, [%r10+2432];
	ld.shared.u32 	%r981, [%r10+2560];
	ld.shared.u32 	%r982, [%r10+2688];
	cvta.to.global.u64 	%rd56, %rd60;
	add.s64 	%rd58, %rd56, %rd42;
	st.global.u32 	[%rd58], %r961;
	st.global.u32 	[%rd58+128], %r962;
	st.global.u32 	[%rd58+256], %r963;
	st.global.u32 	[%rd58+384], %r964;
	st.global.u32 	[%rd58+512], %r965;
	st.global.u32 	[%rd58+640], %r966;
	st.global.u32 	[%rd58+768], %r967;
	st.global.u32 	[%rd58+896], %r968;
	st.global.u32 	[%rd58+1024], %r969;
	st.global.u32 	[%rd58+1152], %r970;
	st.global.u32 	[%rd58+1280], %r971;
	st.global.u32 	[%rd58+1408], %r972;
	st.global.u32 	[%rd58+1536], %r973;
	st.global.u32 	[%rd58+1664], %r974;
	st.global.u32 	[%rd58+1792], %r975;
	st.global.u32 	[%rd58+1920], %r976;
	st.global.u32 	[%rd58+2048], %r977;
	st.global.u32 	[%rd58+2176], %r978;
	st.global.u32 	[%rd58+2304], %r979;
	st.global.u32 	[%rd58+2432], %r980;
	st.global.u32 	[%rd58+2560], %r981;
	st.global.u32 	[%rd58+2688], %r982;
	bra.uni 	$L__BB4_143;
$L__BB4_29:
	setp.eq.s32 	%p3, %r6, 0;
	@%p3 bra 	$L__BB4_143;
	mul.wide.u32 	%rd17, %r5, 4;
	add.s64 	%rd18, %rd1, %rd17;
	mov.u32 	%r85, %tid.x;
	ld.global.u32 	%r1022, [%rd18];
	and.b32  	%r244, %r85, 31;
	and.b32  	%r245, %r85, 992;
	mul.lo.s32 	%r246, %r245, 22;
	or.b32  	%r87, %r246, %r244;
	setp.ge.u32 	%p4, %r87, %r6;
	shl.b32 	%r247, %r87, 2;
	cvt.u64.u32 	%rd19, %r247;
	add.s64 	%rd9, %rd18, %rd19;
	mov.u32 	%r1001, %r1022;
	@%p4 bra 	$L__BB4_32;
	ld.global.u32 	%r1001, [%rd9];
$L__BB4_32:
	add.s32 	%r90, %r87, 32;
	setp.ge.u32 	%p5, %r90, %r6;
	mov.u32 	%r1002, %r1022;
	@%p5 bra 	$L__BB4_34;
	ld.global.u32 	%r1002, [%rd9+128];
$L__BB4_34:
	add.s32 	%r93, %r87, 64;
	setp.ge.u32 	%p6, %r93, %r6;
	mov.u32 	%r1003, %r1022;
	@%p6 bra 	$L__BB4_36;
	ld.global.u32 	%r1003, [%rd9+256];
$L__BB4_36:
	add.s32 	%r96, %r87, 96;
	setp.ge.u32 	%p7, %r96, %r6;
	mov.u32 	%r1004, %r1022;
	@%p7 bra 	$L__BB4_38;
	ld.global.u32 	%r1004, [%rd9+384];
$L__BB4_38:
	add.s32 	%r248, %r87, 128;
	setp.ge.u32 	%p8, %r248, %r6;
	mov.u32 	%r1005, %r1022;
	@%p8 bra 	$L__BB4_40;
	ld.global.u32 	%r1005, [%rd9+512];
$L__BB4_40:
	add.s32 	%r249, %r87, 160;
	setp.ge.u32 	%p9, %r249, %r6;
	mov.u32 	%r1006, %r1022;
	@%p9 bra 	$L__BB4_42;
	ld.global.u32 	%r1006, [%rd9+640];
$L__BB4_42:
	add.s32 	%r103, %r87, 192;
	setp.ge.u32 	%p10, %r103, %r6;
	mov.u32 	%r1007, %r1022;
	@%p10 bra 	$L__BB4_44;
	ld.global.u32 	%r1007, [%rd9+768];
$L__BB4_44:
	add.s32 	%r250, %r87, 224;
	setp.ge.u32 	%p11, %r250, %r6;
	mov.u32 	%r1008, %r1022;
	@%p11 bra 	$L__BB4_46;
	ld.global.u32 	%r1008, [%rd9+896];
$L__BB4_46:
	add.s32 	%r108, %r87, 256;
	setp.ge.u32 	%p12, %r108, %r6;
	mov.u32 	%r1009, %r1022;
	@%p12 bra 	$L__BB4_48;
	ld.global.u32 	%r1009, [%rd9+1024];
$L__BB4_48:
	add.s32 	%r251, %r87, 288;
	setp.ge.u32 	%p13, %r251, %r6;
	mov.u32 	%r1010, %r1022;
	@%p13 bra 	$L__BB4_50;
	ld.global.u32 	%r1010, [%rd9+1152];
$L__BB4_50:
	add.s32 	%r113, %r87, 320;
	setp.ge.u32 	%p14, %r113, %r6;
	mov.u32 	%r1011, %r1022;
	@%p14 bra 	$L__BB4_52;
	ld.global.u32 	%r1011, [%rd9+1280];
$L__BB4_52:
	add.s32 	%r116, %r87, 352;
	setp.ge.u32 	%p15, %r116, %r6;
	mov.u32 	%r1012, %r1022;
	@%p15 bra 	$L__BB4_54;
	ld.global.u32 	%r1012, [%rd9+1408];
$L__BB4_54:
	add.s32 	%r119, %r87, 384;
	setp.ge.u32 	%p16, %r119, %r6;
	mov.u32 	%r1013, %r1022;
	@%p16 bra 	$L__BB4_56;
	ld.global.u32 	%r1013, [%rd9+1536];
$L__BB4_56:
	add.s32 	%r122, %r87, 416;
	setp.ge.u32 	%p17, %r122, %r6;
	mov.u32 	%r1014, %r1022;
	@%p17 bra 	$L__BB4_58;
	ld.global.u32 	%r1014, [%rd9+1664];
$L__BB4_58:
	add.s32 	%r252, %r87, 448;
	setp.ge.u32 	%p18, %r252, %r6;
	mov.u32 	%r1015, %r1022;
	@%p18 bra 	$L__BB4_60;
	ld.global.u32 	%r1015, [%rd9+1792];
$L__BB4_60:
	add.s32 	%r127, %r87, 480;
	setp.ge.u32 	%p19, %r127, %r6;
	mov.u32 	%r1016, %r1022;
	@%p19 bra 	$L__BB4_62;
	ld.global.u32 	%r1016, [%rd9+1920];
$L__BB4_62:
	add.s32 	%r253, %r87, 512;
	setp.ge.u32 	%p20, %r253, %r6;
	mov.u32 	%r1017, %r1022;
	@%p20 bra 	$L__BB4_64;
	ld.global.u32 	%r1017, [%rd9+2048];
$L__BB4_64:
	add.s32 	%r254, %r87, 544;
	setp.ge.u32 	%p21, %r254, %r6;
	mov.u32 	%r1018, %r1022;
	@%p21 bra 	$L__BB4_66;
	ld.global.u32 	%r1018, [%rd9+2176];
$L__BB4_66:
	add.s32 	%r134, %r87, 576;
	setp.ge.u32 	%p22, %r134, %r6;
	mov.u32 	%r1019, %r1022;
	@%p22 bra 	$L__BB4_68;
	ld.global.u32 	%r1019, [%rd9+2304];
$L__BB4_68:
	add.s32 	%r255, %r87, 608;
	setp.ge.u32 	%p23, %r255, %r6;
	mov.u32 	%r1020, %r1022;
	@%p23 bra 	$L__BB4_70;
	ld.global.u32 	%r1020, [%rd9+2432];
$L__BB4_70:
	add.s32 	%r256, %r87, 640;
	setp.ge.u32 	%p24, %r256, %r6;
	mov.u32 	%r1021, %r1022;
	@%p24 bra 	$L__BB4_72;
	ld.global.u32 	%r1021, [%rd9+2560];
$L__BB4_72:
	add.s32 	%r141, %r87, 672;
	setp.ge.u32 	%p25, %r141, %r6;
	@%p25 bra 	$L__BB4_74;
	ld.global.u32 	%r1022, [%rd9+2688];
$L__BB4_74:
	// begin inline asm
	mov.u32 %r257, %laneid;
	// end inline asm
	shr.u32 	%r145, %r85, 5;
	mad.lo.s32 	%r258, %r145, 704, %r257;
	shl.b32 	%r259, %r258, 2;
	mov.u32 	%r260, _ZZN3cub18CUB_300001_SM_10006detail4scan16DeviceScanKernelINS2_10policy_hubIiiijN4cuda3std3__44plusIvEEE10Policy1000EPiSC_NS0_13ScanTileStateIiLb1EEES9_NS1_10InputValueIiSC_EEjiLb0EiEEvT0_T1_T2_iT3_T4_T5_E12temp_storage;
	add.s32 	%r146, %r260, %r259;
	st.shared.u32 	[%r146], %r1001;
	st.shared.u32 	[%r146+128], %r1002;
	st.shared.u32 	[%r146+256], %r1003;
	st.shared.u32 	[%r146+384], %r1004;
	st.shared.u32 	[%r146+512], %r1005;
	st.shared.u32 	[%r146+640], %r1006;
	st.shared.u32 	[%r146+768], %r1007;
	st.shared.u32 	[%r146+896], %r1008;
	st.shared.u32 	[%r146+1024], %r1009;
	st.shared.u32 	[%r146+1152], %r1010;
	st.shared.u32 	[%r146+1280], %r1011;
	st.shared.u32 	[%r146+1408], %r1012;
	st.shared.u32 	[%r146+1536], %r1013;
	st.shared.u32 	[%r146+1664], %r1014;
	st.shared.u32 	[%r146+1792], %r1015;
	st.shared.u32 	[%r146+1920], %r1016;
	st.shared.u32 	[%r146+2048], %r1017;
	st.shared.u32 	[%r146+2176], %r1018;
	st.shared.u32 	[%r146+2304], %r1019;
	st.shared.u32 	[%r146+2432], %r1020;
	st.shared.u32 	[%r146+2560], %r1021;
	st.shared.u32 	[%r146+2688], %r1022;
	bar.warp.sync 	-1;
	mad.lo.s32 	%r147, %r257, 84, %r146;
	ld.shared.v2.u32 	{%r148, %r149}, [%r147];
	ld.shared.v2.u32 	{%r150, %r151}, [%r147+8];
	ld.shared.v2.u32 	{%r152, %r153}, [%r147+16];
	ld.shared.v2.u32 	{%r154, %r155}, [%r147+24];
	ld.shared.v2.u32 	{%r156, %r157}, [%r147+32];
	ld.shared.v2.u32 	{%r158, %r159}, [%r147+40];
	ld.shared.v2.u32 	{%r160, %r161}, [%r147+48];
	ld.shared.v2.u32 	{%r162, %r163}, [%r147+56];
	ld.shared.v2.u32 	{%r164, %r165}, [%r147+64];
	ld.shared.v2.u32 	{%r166, %r167}, [%r147+72];
	ld.shared.v2.u32 	{%r168, %r169}, [%r147+80];
	bar.sync 	0;
	setp.ne.s32 	%p26, %r986, 0;
	@%p26 bra 	$L__BB4_78;
	add.s32 	%r490, %r149, %r148;
	add.s32 	%r491, %r150, %r490;
	add.s32 	%r492, %r151, %r491;
	add.s32 	%r493, %r152, %r492;
	add.s32 	%r494, %r153, %r493;
	add.s32 	%r495, %r154, %r494;
	add.s32 	%r496, %r155, %r495;
	add.s32 	%r497, %r156, %r496;
	add.s32 	%r498, %r157, %r497;
	add.s32 	%r499, %r158, %r498;
	add.s32 	%r500, %r159, %r499;
	add.s32 	%r501, %r160, %r500;
	add.s32 	%r502, %r161, %r501;
	add.s32 	%r503, %r162, %r502;
	add.s32 	%r504, %r163, %r503;
	add.s32 	%r505, %r164, %r504;
	add.s32 	%r506, %r165, %r505;
	add.s32 	%r507, %r166, %r506;
	add.s32 	%r508, %r167, %r507;
	add.s32 	%r509, %r168, %r508;
	add.s32 	%r464, %r169, %r509;
	mov.b32 	%r462, 1;
	mov.b32 	%r487, 0;
	mov.b32 	%r489, -1;
	// begin inline asm
	{  .reg .s32 r0;  .reg .pred p;  shfl.sync.up.b32 r0|p, %r464, %r462, %r487, %r489;  @p add.s32 r0, r0, %r464;  mov.s32 %r460, r0;}
	// end inline asm
	mov.b32 	%r468, 2;
	// begin inline asm
	{  .reg .s32 r0;  .reg .pred p;  shfl.sync.up.b32 r0|p, %r460, %r468, %r487, %r489;  @p add.s32 r0, r0, %r460;  mov.s32 %r466, r0;}
	// end inline asm
	mov.b32 	%r474, 4;
	// begin inline asm
	{  .reg .s32 r0;  .reg .pred p;  shfl.sync.up.b32 r0|p, %r466, %r474, %r487, %r489;  @p add.s32 r0, r0, %r466;  mov.s32 %r472, r0;}
	// end inline asm
	mov.b32 	%r480, 8;
	// begin inline asm
	{  .reg .s32 r0;  .reg .pred p;  shfl.sync.up.b32 r0|p, %r472, %r480, %r487, %r489;  @p add.s32 r0, r0, %r472;  mov.s32 %r478, r0;}
	// end inline asm
	mov.b32 	%r486, 16;
	// begin inline asm
	{  .reg .s32 r0;  .reg .pred p;  shfl.sync.up.b32 r0|p, %r478, %r486, %r487, %r489;  @p add.s32 r0, r0, %r478;  mov.s32 %r484, r0;}
	// end inline asm
	setp.ne.s32 	%p68, %r257, 31;
	@%p68 bra 	$L__BB4_77;
	shl.b32 	%r510, %r145, 2;
	mov.u32 	%r511, _ZZN3cub18CUB_300001_SM_10006detail4scan16DeviceScanKernelINS2_10policy_hubIiiijN4cuda3std3__44plusIvEEE10Policy1000EPiSC_NS0_13ScanTileStateIiLb1EEES9_NS1_10InputValueIiSC_EEjiLb0EiEEvT0_T1_T2_iT3_T4_T5_E12temp_storage;
	add.s32 	%r512, %r511, %r510;
	st.shared.u32 	[%r512+16], %r484;
$L__BB4_77:
	bar.sync 	0;
	ld.shared.v4.u32 	{%r513, %r514, %r515, %r516}, [_ZZN3cub18CUB_300001_SM_10006detail4scan16DeviceScanKernelINS2_10policy_hubIiiijN4cuda3std3__44plusIvEEE10Policy1000EPiSC_NS0_13ScanTileStateIiLb1EEES9_NS1_10InputValueIiSC_EEjiLb0EiEEvT0_T1_T2_iT3_T4_T5_E12temp_storage+16];
	add.s32 	%r517, %r514, %r513;
	setp.eq.s32 	%p69, %r145, 2;
	selp.b32 	%r518, %r517, %r513, %p69;
	add.s32 	%r519, %r517, %r515;
	setp.eq.s32 	%p70, %r145, 3;
	selp.b32 	%r520, %r519, %r518, %p70;
	add.s32 	%r521, %r519, %r516;
	setp.eq.s32 	%p71, %r145, 4;
	selp.b32 	%r522, %r521, %r520, %p71;
	ld.shared.v4.u32 	{%r523, %r524, %r525, %r526}, [_ZZN3cub18CUB_300001_SM_10006detail4scan16DeviceScanKernelINS2_10policy_hubIiiijN4cuda3std3__44plusIvEEE10Policy1000EPiSC_NS0_13ScanTileStateIiLb1EEES9_NS1_10InputValueIiSC_EEjiLb0EiEEvT0_T1_T2_iT3_T4_T5_E12temp_storage+32];
	add.s32 	%r527, %r521, %r523;
	setp.eq.s32 	%p72, %r145, 5;
	selp.b32 	%r528, %r527, %r522, %p72;
	add.s32 	%r529, %r527, %r524;
	setp.eq.s32 	%p73, %r145, 6;
	selp.b32 	%r530, %r529, %r528, %p73;
	add.s32 	%r531, %r529, %r525;
	setp.eq.s32 	%p74, %r145, 7;
	selp.b32 	%r532, %r531, %r530, %p74;
	add.s32 	%r533, %r531, %r526;
	setp.eq.s32 	%p75, %r145, 8;
	selp.b32 	%r534, %r533, %r532, %p75;
	.pragma "used_bytes_mask 4095";
	ld.shared.v4.u32 	{%r535, %r536, %r537, %r538}, [_ZZN3cub18CUB_300001_SM_10006detail4scan16DeviceScanKernelINS2_10policy_hubIiiijN4cuda3std3__44plusIvEEE10Policy1000EPiSC_NS0_13ScanTileStateIiLb1EEES9_NS1_10InputValueIiSC_EEjiLb0EiEEvT0_T1_T2_iT3_T4_T5_E12temp_storage+48];
	add.s32 	%r539, %r533, %r535;
	setp.eq.s32 	%p76, %r145, 9;
	selp.b32 	%r540, %r539, %r534, %p76;
	add.s32 	%r541, %r539, %r536;
	setp.eq.s32 	%p77, %r145, 10;
	selp.b32 	%r542, %r541, %r540, %p77;
	add.s32 	%r543, %r541, %r537;
	setp.eq.s32 	%p78, %r145, 11;
	selp.b32 	%r544, %r543, %r542, %p78;
	setp.lt.u32 	%p79, %r85, 32;
	selp.b32 	%r545, 0, %r544, %p79;
	setp.eq.s32 	%p80, %r257, 0;
	sub.s32 	%r546, %r484, %r464;
	selp.b32 	%r547, 0, %r546, %p80;
	add.s32 	%r548, %r547, %r985;
	add.s32 	%r1037, %r548, %r545;
	bra.uni 	$L__BB4_97;
$L__BB4_78:
	add.s32 	%r291, %r149, %r148;
	add.s32 	%r292, %r150, %r291;
	add.s32 	%r293, %r151, %r292;
	add.s32 	%r294, %r152, %r293;
	add.s32 	%r295, %r153, %r294;
	add.s32 	%r296, %r154, %r295;
	add.s32 	%r297, %r155, %r296;
	add.s32 	%r298, %r156, %r297;
	add.s32 	%r299, %r157, %r298;
	add.s32 	%r300, %r158, %r299;
	add.s32 	%r301, %r159, %r300;
	add.s32 	%r302, %r160, %r301;
	add.s32 	%r303, %r161, %r302;
	add.s32 	%r304, %r162, %r303;
	add.s32 	%r305, %r163, %r304;
	add.s32 	%r306, %r164, %r305;
	add.s32 	%r307, %r165, %r306;
	add.s32 	%r308, %r166, %r307;
	add.s32 	%r309, %r167, %r308;
	add.s32 	%r310, %r168, %r309;
	add.s32 	%r265, %r169, %r310;
	mov.b32 	%r263, 1;
	mov.b32 	%r288, 0;
	mov.b32 	%r290, -1;
	// begin inline asm
	{  .reg .s32 r0;  .reg .pred p;  shfl.sync.up.b32 r0|p, %r265, %r263, %r288, %r290;  @p add.s32 r0, r0, %r265;  mov.s32 %r261, r0;}
	// end inline asm
	mov.b32 	%r269, 2;
	// begin inline asm
	{  .reg .s32 r0;  .reg .pred p;  shfl.sync.up.b32 r0|p, %r261, %r269, %r288, %r290;  @p add.s32 r0, r0, %r261;  mov.s32 %r267, r0;}
	// end inline asm
	mov.b32 	%r275, 4;
	// begin inline asm
	{  .reg .s32 r0;  .reg .pred p;  shfl.sync.up.b32 r0|p, %r267, %r275, %r288, %r290;  @p add.s32 r0, r0, %r267;  mov.s32 %r273, r0;}
	// end inline asm
	mov.b32 	%r281, 8;
	// begin inline asm
	{  .reg .s32 r0;  .reg .pred p;  shfl.sync.up.b32 r0|p, %r273, %r281, %r288, %r290;  @p add.s32 r0, r0, %r273;  mov.s32 %r279, r0;}
	// end inline asm
	mov.b32 	%r287, 16;
	// begin inline asm
	{  .reg .s32 r0;  .reg .pred p;  shfl.sync.up.b32 r0|p, %r279, %r287, %r288, %r290;  @p add.s32 r0, r0, %r279;  mov.s32 %r285, r0;}
	// end inline asm
	setp.ne.s32 	%p27, %r257, 31;
	@%p27 bra 	$L__BB4_80;
	shl.b32 	%r311, %r145, 2;
	mov.u32 	%r312, _ZZN3cub18CUB_300001_SM_10006detail4scan16DeviceScanKernelINS2_10policy_hubIiiijN4cuda3std3__44plusIvEEE10Policy1000EPiSC_NS0_13ScanTileStateIiLb1EEES9_NS1_10InputValueIiSC_EEjiLb0EiEEvT0_T1_T2_iT3_T4_T5_E12temp_storage;
	add.s32 	%r313, %r312, %r311;
	st.shared.u32 	[%r313+16], %r285;
$L__BB4_80:
	sub.s32 	%r314, %r285, %r265;
	bar.sync 	0;
	ld.shared.v4.u32 	{%r315, %r316, %r317, %r318}, [_ZZN3cub18CUB_300001_SM_10006detail4scan16DeviceScanKernelINS2_10policy_hubIiiijN4cuda3std3__44plusIvEEE10Policy1000EPiSC_NS0_13ScanTileStateIiLb1EEES9_NS1_10InputValueIiSC_EEjiLb0EiEEvT0_T1_T2_iT3_T4_T5_E12temp_storage+16];
	add.s32 	%r319, %r316, %r315;
	setp.eq.s32 	%p28, %r145, 2;
	selp.b32 	%r320, %r319, %r315, %p28;
	add.s32 	%r321, %r319, %r317;
	setp.eq.s32 	%p29, %r145, 3;
	selp.b32 	%r322, %r321, %r320, %p29;
	add.s32 	%r323, %r321, %r318;
	setp.eq.s32 	%p30, %r145, 4;
	selp.b32 	%r324, %r323, %r322, %p30;
	ld.shared.v4.u32 	{%r325, %r326, %r327, %r328}, [_ZZN3cub18CUB_300001_SM_10006detail4scan16DeviceScanKernelINS2_10policy_hubIiiijN4cuda3std3__44plusIvEEE10Policy1000EPiSC_NS0_13ScanTileStateIiLb1EEES9_NS1_10InputValueIiSC_EEjiLb0EiEEvT0_T1_T2_iT3_T4_T5_E12temp_storage+32];
	add.s32 	%r329, %r323, %r325;
	setp.eq.s32 	%p31, %r145, 5;
	selp.b32 	%r330, %r329, %r324, %p31;
	add.s32 	%r331, %r329, %r326;
	setp.eq.s32 	%p32, %r145, 6;
	selp.b32 	%r332, %r331, %r330, %p32;
	add.s32 	%r333, %r331, %r327;
	setp.eq.s32 	%p33, %r145, 7;
	selp.b32 	%r334, %r333, %r332, %p33;
	add.s32 	%r335, %r333, %r328;
	setp.eq.s32 	%p34, %r145, 8;
	selp.b32 	%r336, %r335, %r334, %p34;
	ld.shared.v4.u32 	{%r337, %r338, %r339, %r340}, [_ZZN3cub18CUB_300001_SM_10006detail4scan16DeviceScanKernelINS2_10policy_hubIiiijN4cuda3std3__44plusIvEEE10Policy1000EPiSC_NS0_13ScanTileStateIiLb1EEES9_NS1_10InputValueIiSC_EEjiLb0EiEEvT0_T1_T2_iT3_T4_T5_E12temp_storage+48];
	add.s32 	%r341, %r335, %r337;
	setp.eq.s32 	%p35, %r145, 9;
	selp.b32 	%r342, %r341, %r336, %p35;
	add.s32 	%r343, %r341, %r338;
	setp.eq.s32 	%p36, %r145, 10;
	selp.b32 	%r344, %r343, %r342, %p36;
	add.s32 	%r345, %r343, %r339;
	setp.eq.s32 	%p37, %r145, 11;
	selp.b32 	%r346, %r345, %r344, %p37;
	add.s32 	%r175, %r345, %r340;
	setp.gt.u32 	%p38, %r85, 31;
	setp.lt.u32 	%p39, %r85, 32;
	setp.eq.s32 	%p40, %r257, 0;
	selp.b32 	%r347, 0, %r314, %p40;
	add.s32 	%r1036, %r346, %r347;
	selp.b32 	%r177, %r314, %r1036, %p39;
	@%p38 bra 	$L__BB4_96;
	setp.ne.s32 	%p41, %r85, 0;
	mul.wide.s32 	%rd20, %r986, 8;
	add.s64 	%rd10, %rd14, %rd20;
	@%p41 bra 	$L__BB4_83;
	st.shared.u32 	[_ZZN3cub18CUB_300001_SM_10006detail4scan16DeviceScanKernelINS2_10policy_hubIiiijN4cuda3std3__44plusIvEEE10Policy1000EPiSC_NS0_13ScanTileStateIiLb1EEES9_NS1_10InputValueIiSC_EEjiLb0EiEEvT0_T1_T2_iT3_T4_T5_E12temp_storage+12], %r175;
	add.s64 	%rd21, %rd10, 256;
	mov.b32 	%r348, 100;
	// begin inline asm
	st.relaxed.gpu.v2.u32 [%rd21], {%r348, %r175};
	// end inline asm
$L__BB4_83:
	not.b32 	%r354, %r85;
	add.s32 	%r1031, %r986, %r354;
	mov.b32 	%r350, 830;
	// begin inline asm
	nanosleep.u32 %r350;
	// end inline asm
	mul.wide.s32 	%rd23, %r1031, 8;
	add.s64 	%rd24, %rd14, %rd23;
	add.s64 	%rd22, %rd24, 256;
	// begin inline asm
	ld.relaxed.gpu.v2.u32 {%r1033, %r1025}, [%rd22];
	// end inline asm
	mov.b32 	%r1026, 952;
$L__BB4_84:
	setp.eq.s32 	%p42, %r1033, 99;
	mov.b32 	%r355, -1;
	vote.sync.any.pred 	%p43, %p42, %r355;
	not.pred 	%p44, %p43;
	@%p44 bra 	$L__BB4_86;
	mul.lo.s32 	%r458, %r986, 16807;
	and.b32  	%r986, %r458, 2147483647;
	add.s32 	%r459, %r1026, 1;
	rem.u32 	%r455, %r986, %r459;
	// begin inline asm
	nanosleep.u32 %r455;
	// end inline asm
	shr.u32 	%r1026, %r1026, 1;
	// begin inline asm
	ld.relaxed.gpu.v2.u32 {%r1033, %r1025}, [%rd22];
	// end inline asm
	bra.uni 	$L__BB4_84;
$L__BB4_86:
	setp.eq.s32 	%p45, %r1033, 101;
	mov.b32 	%r382, -1;
	vote.sync.ballot.b32 	%r384, %p45, %r382;
	// begin inline asm
	mov.u32 %r357, %lanemask_ge;
	// end inline asm
	and.b32  	%r385, %r384, %r357;
	or.b32  	%r386, %r385, -2147483648;
	add.s32 	%r387, %r386, -1;
	not.b32 	%r388, %r386;
	and.b32  	%r389, %r388, %r387;
	popc.b32 	%r361, %r389;
	mov.b32 	%r360, 1;
	// begin inline asm
	shfl.sync.down.b32 %r358, %r1025, %r360, %r361, %r382;
	// end inline asm
	setp.lt.s32 	%p47, %r257, %r361;
	selp.b32 	%r390, %r358, 0, %p47;
	add.s32 	%r364, %r390, %r1025;
	mov.b32 	%r365, 2;
	// begin inline asm
	shfl.sync.down.b32 %r363, %r364, %r365, %r361, %r382;
	// end inline asm
	add.s32 	%r391, %r257, 2;
	setp.gt.s32 	%p48, %r391, %r361;
	selp.b32 	%r392, 0, %r363, %p48;
	add.s32 	%r369, %r364, %r392;
	mov.b32 	%r370, 4;
	// begin inline asm
	shfl.sync.down.b32 %r368, %r369, %r370, %r361, %r382;
	// end inline asm
	add.s32 	%r393, %r257, 4;
	setp.gt.s32 	%p49, %r393, %r361;
	selp.b32 	%r394, 0, %r368, %p49;
	add.s32 	%r374, %r369, %r394;
	mov.b32 	%r375, 8;
	// begin inline asm
	shfl.sync.down.b32 %r373, %r374, %r375, %r361, %r382;
	// end inline asm
	add.s32 	%r395, %r257, 8;
	setp.gt.s32 	%p50, %r395, %r361;
	selp.b32 	%r396, 0, %r373, %p50;
	add.s32 	%r379, %r374, %r396;
	mov.b32 	%r380, 16;
	// begin inline asm
	shfl.sync.down.b32 %r378, %r379, %r380, %r361, %r382;
	// end inline asm
	add.s32 	%r397, %r257, 16;
	setp.gt.s32 	%p51, %r397, %r361;
	selp.b32 	%r398, 0, %r378, %p51;
	add.s32 	%r1029, %r379, %r398;
	add.s64 	%rd11, %rd14, 256;
	mov.b32 	%r1027, 952;
$L__BB4_87:
	setp.ne.s32 	%p52, %r1033, 101;
	mov.b32 	%r399, -1;
	vote.sync.all.pred 	%p53, %p52, %r399;
	not.pred 	%p54, %p53;
	@%p54 bra 	$L__BB4_92;
	shr.u32 	%r1027, %r1027, 1;
	mul.wide.s32 	%rd27, %r1031, 8;
	add.s64 	%rd28, %rd11, %rd27;
	add.s64 	%rd26, %rd28, -256;
	// begin inline asm
	ld.relaxed.gpu.v2.u32 {%r1033, %r1034}, [%rd26];
	// end inline asm
	mov.u32 	%r1035, %r1027;
$L__BB4_89:
	setp.eq.s32 	%p58, %r1033, 99;
	mov.b32 	%r407, -1;
	vote.sync.any.pred 	%p59, %p58, %r407;
	not.pred 	%p60, %p59;
	@%p60 bra 	$L__BB4_91;
	mul.lo.s32 	%r453, %r986, 16807;
	and.b32  	%r986, %r453, 2147483647;
	add.s32 	%r454, %r1035, 1;
	rem.u32 	%r450, %r986, %r454;
	// begin inline asm
	nanosleep.u32 %r450;
	// end inline asm
	shr.u32 	%r1035, %r1035, 1;
	// begin inline asm
	ld.relaxed.gpu.v2.u32 {%r1033, %r1034}, [%rd26];
	// end inline asm
	bra.uni 	$L__BB4_89;
$L__BB4_91:
	setp.eq.s32 	%p61, %r1033, 101;
	mov.b32 	%r433, -1;
	vote.sync.ballot.b32 	%r434, %p61, %r433;
	and.b32  	%r435, %r434, %r357;
	or.b32  	%r436, %r435, -2147483648;
	add.s32 	%r437, %r436, -1;
	not.b32 	%r438, %r436;
	and.b32  	%r439, %r438, %r437;
	popc.b32 	%r412, %r439;
	mov.b32 	%r411, 1;
	// begin inline asm
	shfl.sync.down.b32 %r409, %r1034, %r411, %r412, %r433;
	// end inline asm
	setp.lt.s32 	%p63, %r257, %r412;
	selp.b32 	%r440, %r409, 0, %p63;
	add.s32 	%r415, %r440, %r1034;
	mov.b32 	%r416, 2;
	// begin inline asm
	shfl.sync.down.b32 %r414, %r415, %r416, %r412, %r433;
	// end inline asm
	add.s32 	%r441, %r257, 2;
	setp.gt.s32 	%p64, %r441, %r412;
	selp.b32 	%r442, 0, %r414, %p64;
	add.s32 	%r420, %r415, %r442;
	mov.b32 	%r421, 4;
	// begin inline asm
	shfl.sync.down.b32 %r419, %r420, %r421, %r412, %r433;
	// end inline asm
	add.s32 	%r443, %r257, 4;
	setp.gt.s32 	%p65, %r443, %r412;
	selp.b32 	%r444, 0, %r419, %p65;
	add.s32 	%r425, %r420, %r444;
	mov.b32 	%r426, 8;
	// begin inline asm
	shfl.sync.down.b32 %r424, %r425, %r426, %r412, %r433;
	// end inline asm
	add.s32 	%r445, %r257, 8;
	setp.gt.s32 	%p66, %r445, %r412;
	selp.b32 	%r446, 0, %r424, %p66;
	add.s32 	%r430, %r425, %r446;
	mov.b32 	%r431, 16;
	// begin inline asm
	shfl.sync.down.b32 %r429, %r430, %r431, %r412, %r433;
	// end inline asm
	add.s32 	%r447, %r257, 16;
	setp.gt.s32 	%p67, %r447, %r412;
	selp.b32 	%r448, 0, %r429, %p67;
	add.s32 	%r449, %r448, %r1029;
	add.s32 	%r1029, %r449, %r430;
	add.s32 	%r1031, %r1031, -32;
	bra.uni 	$L__BB4_87;
$L__BB4_92:
	@%p41 bra 	$L__BB4_94;
	add.s32 	%r402, %r1029, %r175;
	add.s64 	%rd25, %rd10, 256;
	mov.b32 	%r401, 101;
	// begin inline asm
	st.relaxed.gpu.v2.u32 [%rd25], {%r401, %r402};
	// end inline asm
	st.shared.u32 	[_ZZN3cub18CUB_300001_SM_10006detail4scan16DeviceScanKernelINS2_10policy_hubIiiijN4cuda3std3__44plusIvEEE10Policy1000EPiSC_NS0_13ScanTileStateIiLb1EEES9_NS1_10InputValueIiSC_EEjiLb0EiEEvT0_T1_T2_iT3_T4_T5_E12temp_storage+4], %r1029;
	st.shared.u32 	[_ZZN3cub18CUB_300001_SM_10006detail4scan16DeviceScanKernelINS2_10policy_hubIiiijN4cuda3std3__44plusIvEEE10Policy1000EPiSC_NS0_13ScanTileStateIiLb1EEES9_NS1_10InputValueIiSC_EEjiLb0EiEEvT0_T1_T2_iT3_T4_T5_E12temp_storage+8], %r402;
$L__BB4_94:
	setp.ne.s32 	%p56, %r257, 0;
	mov.u32 	%r1036, %r177;
	@%p56 bra 	$L__BB4_96;
	st.shared.u32 	[_ZZN3cub18CUB_300001_SM_10006detail4scan16DeviceScanKernelINS2_10policy_hubIiiijN4cuda3std3__44plusIvEEE10Policy1000EPiSC_NS0_13ScanTileStateIiLb1EEES9_NS1_10InputValueIiSC_EEjiLb0EiEEvT0_T1_T2_iT3_T4_T5_E12temp_storage+76], %r1029;
	mov.u32 	%r1036, %r1029;
$L__BB4_96:
	bar.sync 	0;
	setp.eq.s32 	%p57, %r85, 0;
	ld.shared.u32 	%r403, [_ZZN3cub18CUB_300001_SM_10006detail4scan16DeviceScanKernelINS2_10policy_hubIiiijN4cuda3std3__44plusIvEEE10Policy1000EPiSC_NS0_13ScanTileStateIiLb1EEES9_NS1_10InputValueIiSC_EEjiLb0EiEEvT0_T1_T2_iT3_T4_T5_E12temp_storage+76];
	selp.b32 	%r404, 0, %r403, %p57;
	add.s32 	%r1037, %r404, %r1036;
$L__BB4_97:
	add.s32 	%r549, %r1037, %r148;
	add.s32 	%r550, %r149, %r549;
	add.s32 	%r551, %r150, %r550;
	add.s32 	%r552, %r151, %r551;
	add.s32 	%r553, %r152, %r552;
	add.s32 	%r554, %r153, %r553;
	add.s32 	%r555, %r154, %r554;
	add.s32 	%r556, %r155, %r555;
	add.s32 	%r557, %r156, %r556;
	add.s32 	%r558, %r157, %r557;
	add.s32 	%r559, %r158, %r558;
	add.s32 	%r560, %r159, %r559;
	add.s32 	%r561, %r160, %r560;
	add.s32 	%r562, %r161, %r561;
	add.s32 	%r563, %r162, %r562;
	add.s32 	%r564, %r163, %r563;
	add.s32 	%r565, %r164, %r564;
	add.s32 	%r566, %r165, %r565;
	add.s32 	%r567, %r166, %r566;
	add.s32 	%r568, %r167, %r567;
	add.s32 	%r569, %r168, %r568;
	bar.sync 	0;
	st.shared.v2.u32 	[%r147], {%r1037, %r549};
	st.shared.v2.u32 	[%r147+8], {%r550, %r551};
	st.shared.v2.u32 	[%r147+16], {%r552, %r553};
	st.shared.v2.u32 	[%r147+24], {%r554, %r555};
	st.shared.v2.u32 	[%r147+32], {%r556, %r557};
	st.shared.v2.u32 	[%r147+40], {%r558, %r559};
	st.shared.v2.u32 	[%r147+48], {%r560, %r561};
	st.shared.v2.u32 	[%r147+56], {%r562, %r563};
	st.shared.v2.u32 	[%r147+64], {%r564, %r565};
	st.shared.v2.u32 	[%r147+72], {%r566, %r567};
	st.shared.v2.u32 	[%r147+80], {%r568, %r569};
	bar.warp.sync 	-1;
	ld.shared.u32 	%r216, [%r146];
	ld.shared.u32 	%r217, [%r146+128];
	ld.shared.u32 	%r218, [%r146+256];
	ld.shared.u32 	%r219, [%r146+384];
	ld.shared.u32 	%r220, [%r146+512];
	ld.shared.u32 	%r221, [%r146+640];
	ld.shared.u32 	%r222, [%r146+768];
	ld.shared.u32 	%r223, [%r146+896];
	ld.shared.u32 	%r224, [%r146+1024];
	ld.shared.u32 	%r225, [%r146+1152];
	ld.shared.u32 	%r226, [%r146+1280];
	ld.shared.u32 	%r227, [%r146+1408];
	ld.shared.u32 	%r228, [%r146+1536];
	ld.shared.u32 	%r229, [%r146+1664];
	ld.shared.u32 	%r230, [%r146+1792];
	ld.shared.u32 	%r231, [%r146+1920];
	ld.shared.u32 	%r232, [%r146+2048];
	ld.shared.u32 	%r233, [%r146+2176];
	ld.shared.u32 	%r234, [%r146+2304];
	ld.shared.u32 	%r235, [%r146+2432];
	ld.shared.u32 	%r236, [%r146+2560];
	ld.shared.u32 	%r237, [%r146+2688];
	setp.ne.s32 	%p81, %r85, 0;
	@%p81 bra 	$L__BB4_99;
	st.volatile.shared.u32 	[_ZZN3cub18CUB_300001_SM_10006detail4scan16DeviceScanKernelINS2_10policy_hubIiiijN4cuda3std3__44plusIvEEE10Policy1000EPiSC_NS0_13ScanTileStateIiLb1EEES9_NS1_10InputValueIiSC_EEjiLb0EiEEvT0_T1_T2_iT3_T4_T5_E12temp_storage+33792], %r6;
$L__BB4_99:
	ld.param.u32 	%r984, [_ZN3cub18CUB_300001_SM_10006detail4scan16DeviceScanKernelINS2_10policy_hubIiiijN4cuda3std3__44plusIvEEE10Policy1000EPiSC_NS0_13ScanTileStateIiLb1EEES9_NS1_10InputValueIiSC_EEjiLb0EiEEvT0_T1_T2_iT3_T4_T5__param_3];
	ld.param.u64 	%rd59, [_ZN3cub18CUB_300001_SM_10006detail4scan16DeviceScanKernelINS2_10policy_hubIiiijN4cuda3std3__44plusIvEEE10Policy1000EPiSC_NS0_13ScanTileStateIiLb1EEES9_NS1_10InputValueIiSC_EEjiLb0EiEEvT0_T1_T2_iT3_T4_T5__param_1];
	bar.sync 	0;
	ld.volatile.shared.u32 	%r238, [_ZZN3cub18CUB_300001_SM_10006detail4scan16DeviceScanKernelINS2_10policy_hubIiiijN4cuda3std3__44plusIvEEE10Policy1000EPiSC_NS0_13ScanTileStateIiLb1EEES9_NS1_10InputValueIiSC_EEjiLb0EiEEvT0_T1_T2_iT3_T4_T5_E12temp_storage+33792];
	setp.ge.s32 	%p82, %r87, %r238;
	cvt.u64.u32 	%rd35, %r87;
	mov.u32 	%r570, %ctaid.x;
	add.s32 	%r571, %r984, %r570;
	mul.lo.s32 	%r572, %r571, 8448;
	cvt.u64.u32 	%rd36, %r572;
	add.s64 	%rd37, %rd35, %rd36;
	cvta.to.global.u64 	%rd38, %rd59;
	shl.b64 	%rd39, %rd37, 2;
	add.s64 	%rd12, %rd38, %rd39;
	@%p82 bra 	$L__BB4_101;
	st.global.u32 	[%rd12], %r216;
$L__BB4_101:
	setp.ge.s32 	%p83, %r90, %r238;
	@%p83 bra 	$L__BB4_103;
	st.global.u32 	[%rd12+128], %r217;
$L__BB4_103:
	setp.ge.s32 	%p84, %r93, %r238;
	@%p84 bra 	$L__BB4_105;
	st.global.u32 	[%rd12+256], %r218;
$L__BB4_105:
	setp.ge.s32 	%p85, %r96, %r238;
	@%p85 bra 	$L__BB4_107;
	st.global.u32 	[%rd12+384], %r219;
$L__BB4_107:
	mov.u32 	%r573, %tid.x;
	and.b32  	%r574, %r573, 992;
	mul.lo.s32 	%r575, %r574, 22;
	and.b32  	%r576, %r573, 31;
	or.b32  	%r577, %r575, %r576;
	add.s32 	%r578, %r577, 128;
	setp.ge.s32 	%p86, %r578, %r238;
	@%p86 bra 	$L__BB4_109;
	st.global.u32 	[%rd12+512], %r220;
$L__BB4_109:
	add.s32 	%r584, %r577, 160;
	setp.ge.s32 	%p87, %r584, %r238;
	@%p87 bra 	$L__BB4_111;
	st.global.u32 	[%rd12+640], %r221;
$L__BB4_111:
	setp.ge.s32 	%p88, %r103, %r238;
	@%p88 bra 	$L__BB4_113;
	st.global.u32 	[%rd12+768], %r222;
$L__BB4_113:
	add.s32 	%r590, %r577, 224;
	setp.ge.s32 	%p89, %r590, %r238;
	@%p89 bra 	$L__BB4_115;
	st.global.u32 	[%rd12+896], %r223;
$L__BB4_115:
	setp.ge.s32 	%p90, %r108, %r238;
	@%p90 bra 	$L__BB4_117;
	st.global.u32 	[%rd12+1024], %r224;
$L__BB4_117:
	add.s32 	%r596, %r577, 288;
	setp.ge.s32 	%p91, %r596, %r238;
	@%p91 bra 	$L__BB4_119;
	st.global.u32 	[%rd12+1152], %r225;
$L__BB4_119:
	setp.ge.s32 	%p92, %r113, %r238;
	@%p92 bra 	$L__BB4_121;
	st.global.u32 	[%rd12+1280], %r226;
$L__BB4_121:
	setp.ge.s32 	%p93, %r116, %r238;
	@%p93 bra 	$L__BB4_123;
	st.global.u32 	[%rd12+1408], %r227;
$L__BB4_123:
	setp.ge.s32 	%p94, %r119, %r238;
	@%p94 bra 	$L__BB4_125;
	st.global.u32 	[%rd12+1536], %r228;
$L__BB4_125:
	setp.ge.s32 	%p95, %r122, %r238;
	@%p95 bra 	$L__BB4_127;
	st.global.u32 	[%rd12+1664], %r229;
$L__BB4_127:
	add.s32 	%r602, %r577, 448;
	setp.ge.s32 	%p96, %r602, %r238;
	@%p96 bra 	$L__BB4_129;
	st.global.u32 	[%rd12+1792], %r230;
$L__BB4_129:
	setp.ge.s32 	%p97, %r127, %r238;
	@%p97 bra 	$L__BB4_131;
	st.global.u32 	[%rd12+1920], %r231;
$L__BB4_131:
	add.s32 	%r608, %r577, 512;
	setp.ge.s32 	%p98, %r608, %r238;
	@%p98 bra 	$L__BB4_133;
	st.global.u32 	[%rd12+2048], %r232;
$L__BB4_133:
	add.s32 	%r614, %r577, 544;
	setp.ge.s32 	%p99, %r614, %r238;
	@%p99 bra 	$L__BB4_135;
	st.global.u32 	[%rd12+2176], %r233;
$L__BB4_135:
	setp.ge.s32 	%p100, %r134, %r238;
	@%p100 bra 	$L__BB4_137;
	st.global.u32 	[%rd12+2304], %r234;
$L__BB4_137:
	add.s32 	%r620, %r577, 608;
	setp.ge.s32 	%p101, %r620, %r238;
	@%p101 bra 	$L__BB4_139;
	st.global.u32 	[%rd12+2432], %r235;
$L__BB4_139:
	add.s32 	%r626, %r577, 640;
	setp.ge.s32 	%p102, %r626, %r238;
	@%p102 bra 	$L__BB4_141;
	st.global.u32 	[%rd12+2560], %r236;
$L__BB4_141:
	setp.ge.s32 	%p103, %r141, %r238;
	@%p103 bra 	$L__BB4_143;
	st.global.u32 	[%rd12+2688], %r237;
$L__BB4_143:
	ret;

}
	// .globl	_ZN3cub18CUB_300001_SM_10006detail4scan16DeviceScanKernelINS2_10policy_hubIiiimN4cuda3std3__44plusIvEEE10Policy1000EPiSC_NS0_13ScanTileStateIiLb1EEES9_NS1_10InputValueIiSC_EEmiLb0EiEEvT0_T1_T2_iT3_T4_T5_
.visible .entry _ZN3cub18CUB_300001_SM_10006detail4scan16DeviceScanKernelINS2_10policy_hubIiiimN4cuda3std3__44plusIvEEE10Policy1000EPiSC_NS0_13ScanTileStateIiLb1EEES9_NS1_10InputValueIiSC_EEmiLb0EiEEvT0_T1_T2_iT3_T4_T5_(
	.param .u64 .ptr .align 1 _ZN3cub18CUB_300001_SM_10006detail4scan16DeviceScanKernelINS2_10policy_hubIiiimN4cuda3std3__44plusIvEEE10Policy1000EPiSC_NS0_13ScanTileStateIiLb1EEES9_NS1_10InputValueIiSC_EEmiLb0EiEEvT0_T1_T2_iT3_T4_T5__param_0,
	.param .u64 .ptr .align 1 _ZN3cub18CUB_300001_SM_10006detail4scan16DeviceScanKernelINS2_10policy_hubIiiimN4cuda3std3__44plusIvEEE10Policy1000EPiSC_NS0_13ScanTileStateIiLb1EEES9_NS1_10InputValueIiSC_EEmiLb0EiEEvT0_T1_T2_iT3_T4_T5__param_1,
	.param .align 8 .b8 _ZN3cub18CUB_300001_SM_10006detail4scan16DeviceScanKernelINS2_10policy_hubIiiimN4cuda3std3__44plusIvEEE10Policy1000EPiSC_NS0_13ScanTileStateIiLb1EEES9_NS1_10InputValueIiSC_EEmiLb0EiEEvT0_T1_T2_iT3_T4_T5__param_2[8],
	.param .u32 _ZN3cub18CUB_300001_SM_10006detail4scan16DeviceScanKernelINS2_10policy_hubIiiimN4cuda3std3__44plusIvEEE10Policy1000EPiSC_NS0_13ScanTileStateIiLb1EEES9_NS1_10InputValueIiSC_EEmiLb0EiEEvT0_T1_T2_iT3_T4_T5__param_3,
	.param .align 1 .b8 _ZN3cub18CUB_300001_SM_10006detail4scan16DeviceScanKernelINS2_10policy_hubIiiimN4cuda3std3__44plusIvEEE10Policy1000EPiSC_NS0_13ScanTileStateIiLb1EEES9_NS1_10InputValueIiSC_EEmiLb0EiEEvT0_T1_T2_iT3_T4_T5__param_4[1],
	.param .align 8 .b8 _ZN3cub18CUB_300001_SM_10006detail4scan16DeviceScanKernelINS2_10policy_hubIiiimN4cuda3std3__44plusIvEEE10Policy1000EPiSC_NS0_13ScanTileStateIiLb1EEES9_NS1_10InputValueIiSC_EEmiLb0EiEEvT0_T1_T2_iT3_T4_T5__param_5[16],
	.param .u64 _ZN3cub18CUB_300001_SM_10006detail4scan16DeviceScanKernelINS2_10policy_hubIiiimN4cuda3std3__44plusIvEEE10Policy1000EPiSC_NS0_13ScanTileStateIiLb1EEES9_NS1_10InputValueIiSC_EEmiLb0EiEEvT0_T1_T2_iT3_T4_T5__param_6
)
.maxntid 416
{
	.reg .pred 	%p<158>;
	.reg .b16 	%rs<3>;
	.reg .b32 	%r<1011>;
	.reg .b64 	%rd<98>;
	// demoted variable
	.shared .align 16 .b8 _ZZN3cub18CUB_300001_SM_10006detail4scan16DeviceScanKernelINS2_10policy_hubIiiimN4cuda3std3__44plusIvEEE10Policy1000EPiSC_NS0_13ScanTileStateIiLb1EEES9_NS1_10InputValueIiSC_EEmiLb0EiEEvT0_T1_T2_iT3_T4_T5_E12temp_storage[31632];
	ld.param.u32 	%r208, [_ZN3cub18CUB_300001_SM_10006detail4scan16DeviceScanKernelINS2_10policy_hubIiiimN4cuda3std3__44plusIvEEE10Policy1000EPiSC_NS0_13ScanTileStateIiLb1EEES9_NS1_10InputValueIiSC_EEmiLb0EiEEvT0_T1_T2_iT3_T4_T5__param_5];
	bfe.u32 	%r209, %r208, 0, 8;
	cvt.u16.u32 	%rs1, %r209;
	and.b16  	%rs2, %rs1, 255;
	ld.param.u64 	%rd16, [_ZN3cub18CUB_300001_SM_10006detail4scan16DeviceScanKernelINS2_10policy_hubIiiimN4cuda3std3__44plusIvEEE10Policy1000EPiSC_NS0_13ScanTileStateIiLb1EEES9_NS1_10InputValueIiSC_EEmiLb0EiEEvT0_T1_T2_iT3_T4_T5__param_2];
	ld.param.u64 	%rd14, [_ZN3cub18CUB_300001_SM_10006detail4scan16DeviceScanKernelINS2_10policy_hubIiiimN4cuda3std3__44plusIvEEE10Policy1000EPiSC_NS0_13ScanTileStateIiLb1EEES9_NS1_10InputValueIiSC_EEmiLb0EiEEvT0_T1_T2_iT3_T4_T5__param_0];
	ld.param.u64 	%rd1, [_ZN3cub18CUB_300001_SM_10006detail4scan16DeviceScanKernelINS2_10policy_hubIiiimN4cuda3std3__44plusIvEEE10Policy1000EPiSC_NS0_13ScanTileStateIiLb1EEES9_NS1_10InputValueIiSC_EEmiLb0EiEEvT0_T1_T2_iT3_T4_T5__param_5+8];
	ld.param.u32 	%r207, [_ZN3cub18CUB_300001_SM_10006detail4scan16DeviceScanKernelINS2_10policy_hubIiiimN4cuda3std3__44plusIvEEE10Policy1000EPiSC_NS0_13ScanTileStateIiLb1EEES9_NS1_10InputValueIiSC_EEmiLb0EiEEvT0_T1_T2_iT3_T4_T5__param_3];
	ld.param.u64 	%rd17, [_ZN3cub18CUB_300001_SM_10006detail4scan16DeviceScanKernelINS2_10policy_hubIiiimN4cuda3std3__44plusIvEEE10Policy1000EPiSC_NS0_13ScanTileStateIiLb1EEES9_NS1_10InputValueIiSC_EEmiLb0EiEEvT0_T1_T2_iT3_T4_T5__param_6];
	setp.eq.s16 	%p1, %rs2, 0;
	@%p1 bra 	$L__BB5_2;
	cvta.to.global.u64 	%rd18, %rd1;
	ld.global.u32 	%r967, [%rd18];
	bra.uni 	$L__BB5_3;
$L__BB5_2:
	cvt.u32.u64 	%r967, %rd1;
$L__BB5_3:
	mov.u32 	%r210, %ctaid.x;
	add.s32 	%r4, %r207, %r210;
	mul.wide.s32 	%rd3, %r4, 7904;
	sub.s64 	%rd4, %rd17, %rd3;
	setp.lt.u64 	%p2, %rd4, 7905;
	@%p2 bra 	$L__BB5_29;
	mov.u32 	%r5, %tid.x;
	and.b32  	%r644, %r5, 31;
	and.b32  	%r645, %r5, 992;
	mul.lo.s32 	%r646, %r645, 19;
	or.b32  	%r647, %r646, %r644;
	cvt.u64.u32 	%rd79, %r647;
	add.s64 	%rd5, %rd3, %rd79;
	shl.b64 	%rd80, %rd5, 2;
	add.s64 	%rd60, %rd14, %rd80;
	// begin inline asm
	ld.ca.u32 %r624, [%rd60];
	// end inline asm
	add.s64 	%rd61, %rd60, 128;
	// begin inline asm
	ld.ca.u32 %r625, [%rd61];
	// end inline asm
	add.s64 	%rd62, %rd60, 256;
	// begin inline asm
	ld.ca.u32 %r626, [%rd62];
	// end inline asm
	add.s64 	%rd63, %rd60, 384;
	// begin inline asm
	ld.ca.u32 %r627, [%rd63];
	// end inline asm
	add.s64 	%rd64, %rd60, 512;
	// begin inline asm
	ld.ca.u32 %r628, [%rd64];
	// end inline asm
	add.s64 	%rd65, %rd60, 640;
	// begin inline asm
	ld.ca.u32 %r629, [%rd65];
	// end inline asm
	add.s64 	%rd66, %rd60, 768;
	// begin inline asm
	ld.ca.u32 %r630, [%rd66];
	// end inline asm
	add.s64 	%rd67, %rd60, 896;
	// begin inline asm
	ld.ca.u32 %r631, [%rd67];
	// end inline asm
	add.s64 	%rd68, %rd60, 1024;
	// begin inline asm
	ld.ca.u32 %r632, [%rd68];
	// end inline asm
	add.s64 	%rd69, %rd60, 1152;
	// begin inline asm
	ld.ca.u32 %r633, [%rd69];
	// end inline asm
	add.s64 	%rd70, %rd60, 1280;
	// begin inline asm
	ld.ca.u32 %r634, [%rd70];
	// end inline asm
	add.s64 	%rd71, %rd60, 1408;
	// begin inline asm
	ld.ca.u32 %r635, [%rd71];
	// end inline asm
	add.s64 	%rd72, %rd60, 1536;
	// begin inline asm
	ld.ca.u32 %r636, [%rd72];
	// end inline asm
	add.s64 	%rd73, %rd60, 1664;
	// begin inline asm
	ld.ca.u32 %r637, [%rd73];
	// end inline asm
	add.s64 	%rd74, %rd60, 1792;
	// begin inline asm
	ld.ca.u32 %r638, [%rd74];
	// end inline asm
	add.s64 	%rd75, %rd60, 1920;
	// begin inline asm
	ld.ca.u32 %r639, [%rd75];
	// end inline asm
	add.s64 	%rd76, %rd60, 2048;
	// begin inline asm
	ld.ca.u32 %r640, [%rd76];
	// end inline asm
	add.s64 	%rd77, %rd60, 2176;
	// begin inline asm
	ld.ca.u32 %r641, [%rd77];
	// end inline asm
	add.s64 	%rd78, %rd60, 2304;
	// begin inline asm
	ld.ca.u32 %r642, [%rd78];
	// end inline asm
	// begin inline asm
	mov.u32 %r643, %laneid;
	// end inline asm
	shr.u32 	%r7, %r5, 5;
	mad.lo.s32 	%r648, %r7, 608, %r643;
	shl.b32 	%r649, %r648, 2;
	mov.u32 	%r650, _ZZN3cub18CUB_300001_SM_10006detail4scan16DeviceScanKernelINS2_10policy_hubIiiimN4cuda3std3__44plusIvEEE10Policy1000EPiSC_NS0_13ScanTileStateIiLb1EEES9_NS1_10InputValueIiSC_EEmiLb0EiEEvT0_T1_T2_iT3_T4_T5_E12temp_storage;
	add.s32 	%r8, %r650, %r649;
	st.shared.u32 	[%r8], %r624;
	st.shared.u32 	[%r8+128], %r625;
	st.shared.u32 	[%r8+256], %r626;
	st.shared.u32 	[%r8+384], %r627;
	st.shared.u32 	[%r8+512], %r628;
	st.shared.u32 	[%r8+640], %r629;
	st.shared.u32 	[%r8+768], %r630;
	st.shared.u32 	[%r8+896], %r631;
	st.shared.u32 	[%r8+1024], %r632;
	st.shared.u32 	[%r8+1152], %r633;
	st.shared.u32 	[%r8+1280], %r634;
	st.shared.u32 	[%r8+1408], %r635;
	st.shared.u32 	[%r8+1536], %r636;
	st.shared.u32 	[%r8+1664], %r637;
	st.shared.u32 	[%r8+1792], %r638;
	st.shared.u32 	[%r8+1920], %r639;
	st.shared.u32 	[%r8+2048], %r640;
	st.shared.u32 	[%r8+2176], %r641;
	st.shared.u32 	[%r8+2304], %r642;
	bar.warp.sync 	-1;
	mad.lo.s32 	%r9, %r643, 72, %r8;
	ld.shared.u32 	%r10, [%r9];
	ld.shared.u32 	%r11, [%r9+4];
	ld.shared.u32 	%r12, [%r9+8];
	ld.shared.u32 	%r13, [%r9+12];
	ld.shared.u32 	%r14, [%r9+16];
	ld.shared.u32 	%r15, [%r9+20];
	ld.shared.u32 	%r16, [%r9+24];
	ld.shared.u32 	%r17, [%r9+28];
	ld.shared.u32 	%r18, [%r9+32];
	ld.shared.u32 	%r19, [%r9+36];
	ld.shared.u32 	%r20, [%r9+40];
	ld.shared.u32 	%r21, [%r9+44];
	ld.shared.u32 	%r22, [%r9+48];
	ld.shared.u32 	%r23, [%r9+52];
	ld.shared.u32 	%r24, [%r9+56];
	ld.shared.u32 	%r25, [%r9+60];
	ld.shared.u32 	%r26, [%r9+64];
	ld.shared.u32 	%r27, [%r9+68];
	ld.shared.u32 	%r28, [%r9+72];
	bar.sync 	0;
	setp.ne.s32 	%p100, %r4, 0;
	@%p100 bra 	$L__BB5_9;
	add.s32 	%r868, %r11, %r10;
	add.s32 	%r869, %r12, %r868;
	add.s32 	%r870, %r13, %r869;
	add.s32 	%r871, %r14, %r870;
	add.s32 	%r872, %r15, %r871;
	add.s32 	%r873, %r16, %r872;
	add.s32 	%r874, %r17, %r873;
	add.s32 	%r875, %r18, %r874;
	add.s32 	%r876, %r19, %r875;
	add.s32 	%r877, %r20, %r876;
	add.s32 	%r878, %r21, %r877;
	add.s32 	%r879, %r22, %r878;
	add.s32 	%r880, %r23, %r879;
	add.s32 	%r881, %r24, %r880;
	add.s32 	%r882, %r25, %r881;
	add.s32 	%r883, %r26, %r882;
	add.s32 	%r884, %r27, %r883;
	add.s32 	%r842, %r28, %r884;
	mov.b32 	%r840, 1;
	mov.b32 	%r865, 0;
	mov.b32 	%r867, -1;
	// begin inline asm
	{  .reg .s32 r0;  .reg .pred p;  shfl.sync.up.b32 r0|p, %r842, %r840, %r865, %r867;  @p add.s32 r0, r0, %r842;  mov.s32 %r838, r0;}
	// end inline asm
	mov.b32 	%r846, 2;
	// begin inline asm
	{  .reg .s32 r0;  .reg .pred p;  shfl.sync.up.b32 r0|p, %r838, %r846, %r865, %r867;  @p add.s32 r0, r0, %r838;  mov.s32 %r844, r0;}
	// end inline asm
	mov.b32 	%r852, 4;
	// begin inline asm
	{  .reg .s32 r0;  .reg .pred p;  shfl.sync.up.b32 r0|p, %r844, %r852, %r865, %r867;  @p add.s32 r0, r0, %r844;  mov.s32 %r850, r0;}
	// end inline asm
	mov.b32 	%r858, 8;
	// begin inline asm
	{  .reg .s32 r0;  .reg .pred p;  shfl.sync.up.b32 r0|p, %r850, %r858, %r865, %r867;  @p add.s32 r0, r0, %r850;  mov.s32 %r856, r0;}
	// end inline asm
	mov.b32 	%r864, 16;
	// begin inline asm
	{  .reg .s32 r0;  .reg .pred p;  shfl.sync.up.b32 r0|p, %r856, %r864, %r865, %r867;  @p add.s32 r0, r0, %r856;  mov.s32 %r862, r0;}
	// end inline asm
	setp.ne.s32 	%p143, %r643, 31;
	@%p143 bra 	$L__BB5_7;
	shl.b32 	%r885, %r7, 2;
	mov.u32 	%r886, _ZZN3cub18CUB_300001_SM_10006detail4scan16DeviceScanKernelINS2_10policy_hubIiiimN4cuda3std3__44plusIvEEE10Policy1000EPiSC_NS0_13ScanTileStateIiLb1EEES9_NS1_10InputValueIiSC_EEmiLb0EiEEvT0_T1_T2_iT3_T4_T5_E12temp_storage;
	add.s32 	%r887, %r886, %r885;
	st.shared.u32 	[%r887+16], %r862;
$L__BB5_7:
	bar.sync 	0;
	ld.shared.v4.u32 	{%r888, %r889, %r890, %r891}, [_ZZN3cub18CUB_300001_SM_10006detail4scan16DeviceScanKernelINS2_10policy_hubIiiimN4cuda3std3__44plusIvEEE10Policy1000EPiSC_NS0_13ScanTileStateIiLb1EEES9_NS1_10InputValueIiSC_EEmiLb0EiEEvT0_T1_T2_iT3_T4_T5_E12temp_storage+16];
	add.s32 	%r892, %r889, %r888;
	setp.eq.s32 	%p144, %r7, 2;
	selp.b32 	%r893, %r892, %r888, %p144;
	add.s32 	%r894, %r892, %r890;
	setp.eq.s32 	%p145, %r7, 3;
	selp.b32 	%r895, %r894, %r893, %p145;
	add.s32 	%r896, %r894, %r891;
	setp.eq.s32 	%p146, %r7, 4;
	selp.b32 	%r897, %r896, %r895, %p146;
	ld.shared.v4.u32 	{%r898, %r899, %r900, %r901}, [_ZZN3cub18CUB_300001_SM_10006detail4scan16DeviceScanKernelINS2_10policy_hubIiiimN4cuda3std3__44plusIvEEE10Policy1000EPiSC_NS0_13ScanTileStateIiLb1EEES9_NS1_10InputValueIiSC_EEmiLb0EiEEvT0_T1_T2_iT3_T4_T5_E12temp_storage+32];
	add.s32 	%r902, %r896, %r898;
	setp.eq.s32 	%p147, %r7, 5;
	selp.b32 	%r903, %r902, %r897, %p147;
	add.s32 	%r904, %r902, %r899;
	setp.eq.s32 	%p148, %r7, 6;
	selp.b32 	%r905, %r904, %r903, %p148;
	add.s32 	%r906, %r904, %r900;
	setp.eq.s32 	%p149, %r7, 7;
	selp.b32 	%r907, %r906, %r905, %p149;
	add.s32 	%r908, %r906, %r901;
	setp.eq.s32 	%p150, %r7, 8;
	selp.b32 	%r909, %r908, %r907, %p150;
	ld.shared.v4.u32 	{%r910, %r911, %r912, %r913}, [_ZZN3cub18CUB_300001_SM_10006detail4scan16DeviceScanKernelINS2_10policy_hubIiiimN4cuda3std3__44plusIvEEE10Policy1000EPiSC_NS0_13ScanTileStateIiLb1EEES9_NS1_10InputValueIiSC_EEmiLb0EiEEvT0_T1_T2_iT3_T4_T5_E12temp_storage+48];
	add.s32 	%r914, %r908, %r910;
	setp.eq.s32 	%p151, %r7, 9;
	selp.b32 	%r915, %r914, %r909, %p151;
	add.s32 	%r916, %r914, %r911;
	setp.eq.s32 	%p152, %r7, 10;
	selp.b32 	%r917, %r916, %r915, %p152;
	add.s32 	%r918, %r916, %r912;
	setp.eq.s32 	%p153, %r7, 11;
	selp.b32 	%r919, %r918, %r917, %p153;
	add.s32 	%r920, %r918, %r913;
	setp.eq.s32 	%p154, %r7, 12;
	selp.b32 	%r921, %r920, %r919, %p154;
	ld.shared.u32 	%r922, [_ZZN3cub18CUB_300001_SM_10006detail4scan16DeviceScanKernelINS2_10policy_hubIiiimN4cuda3std3__44plusIvEEE10Policy1000EPiSC_NS0_13ScanTileStateIiLb1EEES9_NS1_10InputValueIiSC_EEmiLb0EiEEvT0_T1_T2_iT3_T4_T5_E12temp_storage+64];
	setp.lt.u32 	%p155, %r5, 32;
	selp.b32 	%r923, 0, %r921, %p155;
	setp.eq.s32 	%p156, %r643, 0;
	sub.s32 	%r924, %r862, %r842;
	selp.b32 	%r925, 0, %r924, %p156;
	add.s32 	%r926, %r925, %r967;
	add.s32 	%r979, %r926, %r923;
	add.s32 	%r927, %r922, %r967;
	add.s32 	%r32, %r927, %r920;
	setp.ne.s32 	%p157, %r5, 0;
	@%p157 bra 	$L__BB5_28;
	add.s64 	%rd92, %rd16, 256;
	mov.b32 	%r928, 101;
	// begin inline asm
	st.relaxed.gpu.v2.u32 [%rd92], {%r928, %r32};
	// end inline asm
	bra.uni 	$L__BB5_28;
$L__BB5_9:
	add.s32 	%r681, %r11, %r10;
	add.s32 	%r682, %r12, %r681;
	add.s32 	%r683, %r13, %r682;
	add.s32 	%r684, %r14, %r683;
	add.s32 	%r685, %r15, %r684;
	add.s32 	%r686, %r16, %r685;
	add.s32 	%r687, %r17, %r686;
	add.s32 	%r688, %r18, %r687;
	add.s32 	%r689, %r19, %r688;
	add.s32 	%r690, %r20, %r689;
	add.s32 	%r691, %r21, %r690;
	add.s32 	%r692, %r22, %r691;
	add.s32 	%r693, %r23, %r692;
	add.s32 	%r694, %r24, %r693;
	add.s32 	%r695, %r25, %r694;
	add.s32 	%r696, %r26, %r695;
	add.s32 	%r697, %r27, %r696;
	add.s32 	%r655, %r28, %r697;
	mov.b32 	%r653, 1;
	mov.b32 	%r678, 0;
	mov.b32 	%r680, -1;
	// begin inline asm
	{  .reg .s32 r0;  .reg .pred p;  shfl.sync.up.b32 r0|p, %r655, %r653, %r678, %r680;  @p add.s32 r0, r0, %r655;  mov.s32 %r651, r0;}
	// end inline asm
	mov.b32 	%r659, 2;
	// begin inline asm
	{  .reg .s32 r0;  .reg .pred p;  shfl.sync.up.b32 r0|p, %r651, %r659, %r678, %r680;  @p add.s32 r0, r0, %r651;  mov.s32 %r657, r0;}
	// end inline asm
	mov.b32 	%r665, 4;
	// begin inline asm
	{  .reg .s32 r0;  .reg .pred p;  shfl.sync.up.b32 r0|p, %r657, %r665, %r678, %r680;  @p add.s32 r0, r0, %r657;  mov.s32 %r663, r0;}
	// end inline asm
	mov.b32 	%r671, 8;
	// begin inline asm
	{  .reg .s32 r0;  .reg .pred p;  shfl.sync.up.b32 r0|p, %r663, %r671, %r678, %r680;  @p add.s32 r0, r0, %r663;  mov.s32 %r669, r0;}
	// end inline asm
	mov.b32 	%r677, 16;
	// begin inline asm
	{  .reg .s32 r0;  .reg .pred p;  shfl.sync.up.b32 r0|p, %r669, %r677, %r678, %r680;  @p add.s32 r0, r0, %r669;  mov.s32 %r675, r0;}
	// end inline asm
	setp.ne.s32 	%p101, %r643, 31;
	@%p101 bra 	$L__BB5_11;
	shl.b32 	%r698, %r7, 2;
	mov.u32 	%r699, _ZZN3cub18CUB_300001_SM_10006detail4scan16DeviceScanKernelINS2_10policy_hubIiiimN4cuda3std3__44plusIvEEE10Policy1000EPiSC_NS0_13ScanTileStateIiLb1EEES9_NS1_10InputValueIiSC_EEmiLb0EiEEvT0_T1_T2_iT3_T4_T5_E12temp_storage;
	add.s32 	%r700, %r699, %r698;
	st.shared.u32 	[%r700+16], %r675;
$L__BB5_11:
	sub.s32 	%r701, %r675, %r655;
	bar.sync 	0;
	ld.shared.v4.u32 	{%r702, %r703, %r704, %r705}, [_ZZN3cub18CUB_300001_SM_10006detail4scan16DeviceScanKernelINS2_10policy_hubIiiimN4cuda3std3__44plusIvEEE10Policy1000EPiSC_NS0_13ScanTileStateIiLb1EEES9_NS1_10InputValueIiSC_EEmiLb0EiEEvT0_T1_T2_iT3_T4_T5_E12temp_storage+16];
	add.s32 	%r706, %r703, %r702;
	setp.eq.s32 	%p102, %r7, 2;
	selp.b32 	%r707, %r706, %r702, %p102;
	add.s32 	%r708, %r706, %r704;
	setp.eq.s32 	%p103, %r7, 3;
	selp.b32 	%r709, %r708, %r707, %p103;
	add.s32 	%r710, %r708, %r705;
	setp.eq.s32 	%p104, %r7, 4;
	selp.b32 	%r711, %r710, %r709, %p104;
	ld.shared.v4.u32 	{%r712, %r713, %r714, %r715}, [_ZZN3cub18CUB_300001_SM_10006detail4scan16DeviceScanKernelINS2_10policy_hubIiiimN4cuda3std3__44plusIvEEE10Policy1000EPiSC_NS0_13ScanTileStateIiLb1EEES9_NS1_10InputValueIiSC_EEmiLb0EiEEvT0_T1_T2_iT3_T4_T5_E12temp_storage+32];
	add.s32 	%r716, %r710, %r712;
	setp.eq.s32 	%p105, %r7, 5;
	selp.b32 	%r717, %r716, %r711, %p105;
	add.s32 	%r718, %r716, %r713;
	setp.eq.s32 	%p106, %r7, 6;
	selp.b32 	%r719, %r718, %r717, %p106;
	add.s32 	%r720, %r718, %r714;
	setp.eq.s32 	%p107, %r7, 7;
	selp.b32 	%r721, %r720, %r719, %p107;
	add.s32 	%r722, %r720, %r715;
	setp.eq.s32 	%p108, %r7, 8;
	selp.b32 	%r723, %r722, %r721, %p108;
	ld.shared.v4.u32 	{%r724, %r725, %r726, %r727}, [_ZZN3cub18CUB_300001_SM_10006detail4scan16DeviceScanKernelINS2_10policy_hubIiiimN4cuda3std3__44plusIvEEE10Policy1000EPiSC_NS0_13ScanTileStateIiLb1EEES9_NS1_10InputValueIiSC_EEmiLb0EiEEvT0_T1_T2_iT3_T4_T5_E12temp_storage+48];
	add.s32 	%r728, %r722, %r724;
	setp.eq.s32 	%p109, %r7, 9;
	selp.b32 	%r729, %r728, %r723, %p109;
	add.s32 	%r730, %r728, %r725;
	setp.eq.s32 	%p110, %r7, 10;
	selp.b32 	%r731, %r730, %r729, %p110;
	add.s32 	%r732, %r730, %r726;
	setp.eq.s32 	%p111, %r7, 11;
	selp.b32 	%r733, %r732, %r731, %p111;
	add.s32 	%r734, %r732, %r727;
	setp.eq.s32 	%p112, %r7, 12;
	selp.b32 	%r735, %r734, %r733, %p112;
	ld.shared.u32 	%r736, [_ZZN3cub18CUB_300001_SM_10006detail4scan16DeviceScanKernelINS2_10policy_hubIiiimN4cuda3std3__44plusIvEEE10Policy1000EPiSC_NS0_13ScanTileStateIiLb1EEES9_NS1_10InputValueIiSC_EEmiLb0EiEEvT0_T1_T2_iT3_T4_T5_E12temp_storage+64];
	add.s32 	%r35, %r734, %r736;
	setp.gt.u32 	%p113, %r5, 31;
	setp.lt.u32 	%p114, %r5, 32;
	setp.eq.s32 	%p115, %r643, 0;
	selp.b32 	%r737, 0, %r701, %p115;
	add.s32 	%r978, %r735, %r737;
	selp.b32 	%r37, %r701, %r978, %p114;
	@%p113 bra 	$L__BB5_27;
	setp.ne.s32 	%p116, %r5, 0;
	mul.wide.s32 	%rd81, %r4, 8;
	add.s64 	%rd6, %rd16, %rd81;
	@%p116 bra 	$L__BB5_14;
	st.shared.u32 	[_ZZN3cub18CUB_300001_SM_10006detail4scan16DeviceScanKernelINS2_10policy_hubIiiimN4cuda3std3__44plusIvEEE10Policy1000EPiSC_NS0_13ScanTileStateIiLb1EEES9_NS1_10InputValueIiSC_EEmiLb0EiEEvT0_T1_T2_iT3_T4_T5_E12temp_storage+12], %r35;
	add.s64 	%rd82, %rd6, 256;
	mov.b32 	%r738, 100;
	// begin inline asm
	st.relaxed.gpu.v2.u32 [%rd82], {%r738, %r35};
	// end inline asm
$L__BB5_14:
	not.b32 	%r744, %r5;
	add.s32 	%r974, %r4, %r744;
	mov.b32 	%r740, 550;
	// begin inline asm
	nanosleep.u32 %r740;
	// end inline asm
	mul.wide.s32 	%rd84, %r974, 8;
	add.s64 	%rd85, %rd16, %rd84;
	add.s64 	%rd83, %rd85, 256;
	// begin inline asm
	ld.relaxed.gpu.v2.u32 {%r975, %r969}, [%rd83];
	// end inline asm
	mov.b32 	%r970, 478;
$L__BB5_15:
	setp.eq.s32 	%p117, %r975, 99;
	mov.b32 	%r745, -1;
	vote.sync.any.pred 	%p118, %p117, %r745;
	not.pred 	%p119, %p118;
	@%p119 bra 	$L__BB5_17;
	// begin inline asm
	nanosleep.u32 %r970;
	// end inline asm
	shr.u32 	%r970, %r970, 1;
	// begin inline asm
	ld.relaxed.gpu.v2.u32 {%r975, %r969}, [%rd83];
	// end inline asm
	bra.uni 	$L__BB5_15;
$L__BB5_17:
	setp.eq.s32 	%p120, %r975, 101;
	mov.b32 	%r772, -1;
	vote.sync.ballot.b32 	%r774, %p120, %r772;
	// begin inline asm
	mov.u32 %r747, %lanemask_ge;
	// end inline asm
	and.b32  	%r775, %r774, %r747;
	or.b32  	%r776, %r775, -2147483648;
	add.s32 	%r777, %r776, -1;
	not.b32 	%r778, %r776;
	and.b32  	%r779, %r778, %r777;
	popc.b32 	%r751, %r779;
	mov.b32 	%r750, 1;
	// begin inline asm
	shfl.sync.down.b32 %r748, %r969, %r750, %r751, %r772;
	// end inline asm
	setp.lt.s32 	%p122, %r643, %r751;
	selp.b32 	%r780, %r748, 0, %p122;
	add.s32 	%r754, %r780, %r969;
	mov.b32 	%r755, 2;
	// begin inline asm
	shfl.sync.down.b32 %r753, %r754, %r755, %r751, %r772;
	// end inline asm
	add.s32 	%r50, %r643, 2;
	setp.gt.s32 	%p123, %r50, %r751;
	selp.b32 	%r781, 0, %r753, %p123;
	add.s32 	%r759, %r754, %r781;
	mov.b32 	%r760, 4;
	// begin inline asm
	shfl.sync.down.b32 %r758, %r759, %r760, %r751, %r772;
	// end inline asm
	add.s32 	%r51, %r643, 4;
	setp.gt.s32 	%p124, %r51, %r751;
	selp.b32 	%r782, 0, %r758, %p124;
	add.s32 	%r764, %r759, %r782;
	mov.b32 	%r765, 8;
	// begin inline asm
	shfl.sync.down.b32 %r763, %r764, %r765, %r751, %r772;
	// end inline asm
	add.s32 	%r52, %r643, 8;
	setp.gt.s32 	%p125, %r52, %r751;
	selp.b32 	%r783, 0, %r763, %p125;
	add.s32 	%r769, %r764, %r783;
	mov.b32 	%r770, 16;
	// begin inline asm
	shfl.sync.down.b32 %r768, %r769, %r770, %r751, %r772;
	// end inline asm
	add.s32 	%r53, %r643, 16;
	setp.gt.s32 	%p126, %r53, %r751;
	selp.b32 	%r784, 0, %r768, %p126;
	add.s32 	%r973, %r769, %r784;
	add.s64 	%rd8, %rd16, 256;
	mov.b32 	%r971, 478;
$L__BB5_18:
	setp.ne.s32 	%p127, %r975, 101;
	mov.b32 	%r785, -1;
	vote.sync.all.pred 	%p128, %p127, %r785;
	not.pred 	%p129, %p128;
	@%p129 bra 	$L__BB5_23;
	shr.u32 	%r971, %r971, 1;
	mul.wide.s32 	%rd88, %r974, 8;
	add.s64 	%rd89, %rd8, %rd88;
	add.s64 	%rd87, %rd89, -256;
	// begin inline asm
	ld.relaxed.gpu.v2.u32 {%r975, %r976}, [%rd87];
	// end inline asm
	mov.u32 	%r977, %r971;
$L__BB5_20:
	setp.eq.s32 	%p133, %r975, 99;
	mov.b32 	%r793, -1;
	vote.sync.any.pred 	%p134, %p133, %r793;
	not.pred 	%p135, %p134;
	@%p135 bra 	$L__BB5_22;
	// begin inline asm
	nanosleep.u32 %r977;
	// end inline asm
	shr.u32 	%r977, %r977, 1;
	// begin inline asm
	ld.relaxed.gpu.v2.u32 {%r975, %r976}, [%rd87];
	// end inline asm
	bra.uni 	$L__BB5_20;
$L__BB5_22:
	setp.eq.s32 	%p136, %r975, 101;
	mov.b32 	%r819, -1;
	vote.sync.ballot.b32 	%r820, %p136, %r819;
	and.b32  	%r821, %r820, %r747;
	or.b32  	%r822, %r821, -2147483648;
	add.s32 	%r823, %r822, -1;
	not.b32 	%r824, %r822;
	and.b32  	%r825, %r824, %r823;
	popc.b32 	%r798, %r825;
	mov.b32 	%r797, 1;
	// begin inline asm
	shfl.sync.down.b32 %r795, %r976, %r797, %r798, %r819;
	// end inline asm
	setp.lt.s32 	%p138, %r643, %r798;
	selp.b32 	%r826, %r795, 0, %p138;
	add.s32 	%r801, %r826, %r976;
	mov.b32 	%r802, 2;
	// begin inline asm
	shfl.sync.down.b32 %r800, %r801, %r802, %r798, %r819;
	// end inline asm
	setp.gt.s32 	%p139, %r50, %r798;
	selp.b32 	%r827, 0, %r800, %p139;
	add.s32 	%r806, %r801, %r827;
	mov.b32 	%r807, 4;
	// begin inline asm
	shfl.sync.down.b32 %r805, %r806, %r807, %r798, %r819;
	// end inline asm
	setp.gt.s32 	%p140, %r51, %r798;
	selp.b32 	%r828, 0, %r805, %p140;
	add.s32 	%r811, %r806, %r828;
	mov.b32 	%r812, 8;
	// begin inline asm
	shfl.sync.down.b32 %r810, %r811, %r812, %r798, %r819;
	// end inline asm
	setp.gt.s32 	%p141, %r52, %r798;
	selp.b32 	%r829, 0, %r810, %p141;
	add.s32 	%r816, %r811, %r829;
	mov.b32 	%r817, 16;
	// begin inline asm
	shfl.sync.down.b32 %r815, %r816, %r817, %r798, %r819;
	// end inline asm
	setp.gt.s32 	%p142, %r53, %r798;
	selp.b32 	%r830, 0, %r815, %p142;
	add.s32 	%r831, %r830, %r973;
	add.s32 	%r973, %r831, %r816;
	add.s32 	%r974, %r974, -32;
	bra.uni 	$L__BB5_18;
$L__BB5_23:
	@%p116 bra 	$L__BB5_25;
	add.s32 	%r788, %r973, %r35;
	add.s64 	%rd86, %rd6, 256;
	mov.b32 	%r787, 101;
	// begin inline asm
	st.relaxed.gpu.v2.u32 [%rd86], {%r787, %r788};
	// end inline asm
	st.shared.u32 	[_ZZN3cub18CUB_300001_SM_10006detail4scan16DeviceScanKernelINS2_10policy_hubIiiimN4cuda3std3__44plusIvEEE10Policy1000EPiSC_NS0_13ScanTileStateIiLb1EEES9_NS1_10InputValueIiSC_EEmiLb0EiEEvT0_T1_T2_iT3_T4_T5_E12temp_storage+4], %r973;
	st.shared.u32 	[_ZZN3cub18CUB_300001_SM_10006detail4scan16DeviceScanKernelINS2_10policy_hubIiiimN4cuda3std3__44plusIvEEE10Policy1000EPiSC_NS0_13ScanTileStateIiLb1EEES9_NS1_10InputValueIiSC_EEmiLb0EiEEvT0_T1_T2_iT3_T4_T5_E12temp_storage+8], %r788;
$L__BB5_25:
	setp.ne.s32 	%p131, %r643, 0;
	mov.u32 	%r978, %r37;
	@%p131 bra 	$L__BB5_27;
	st.shared.u32 	[_ZZN3cub18CUB_300001_SM_10006detail4scan16DeviceScanKernelINS2_10policy_hubIiiimN4cuda3std3__44plusIvEEE10Policy1000EPiSC_NS0_13ScanTileStateIiLb1EEES9_NS1_10InputValueIiSC_EEmiLb0EiEEvT0_T1_T2_iT3_T4_T5_E12temp_storage+84], %r973;
	mov.u32 	%r978, %r973;
$L__BB5_27:
	bar.sync 	0;
	setp.eq.s32 	%p132, %r5, 0;
	ld.shared.u32 	%r789, [_ZZN3cub18CUB_300001_SM_10006detail4scan16DeviceScanKernelINS2_10policy_hubIiiimN4cuda3std3__44plusIvEEE10Policy1000EPiSC_NS0_13ScanTileStateIiLb1EEES9_NS1_10InputValueIiSC_EEmiLb0EiEEvT0_T1_T2_iT3_T4_T5_E12temp_storage+84];
	selp.b32 	%r790, 0, %r789, %p132;
	add.s32 	%r979, %r790, %r978;
$L__BB5_28:
	ld.param.u64 	%rd97, [_ZN3cub18CUB_300001_SM_10006detail4scan16DeviceScanKernelINS2_10policy_hubIiiimN4cuda3std3__44plusIvEEE10Policy1000EPiSC_NS0_13ScanTileStateIiLb1EEES9_NS1_10InputValueIiSC_EEmiLb0EiEEvT0_T1_T2_iT3_T4_T5__param_1];
	add.s32 	%r930, %r979, %r10;
	add.s32 	%r931, %r11, %r930;
	add.s32 	%r932, %r12, %r931;
	add.s32 	%r933, %r13, %r932;
	add.s32 	%r934, %r14, %r933;
	add.s32 	%r935, %r15, %r934;
	add.s32 	%r936, %r16, %r935;
	add.s32 	%r937, %r17, %r936;
	add.s32 	%r938, %r18, %r937;
	add.s32 	%r939, %r19, %r938;
	add.s32 	%r940, %r20, %r939;
	add.s32 	%r941, %r21, %r940;
	add.s32 	%r942, %r22, %r941;
	add.s32 	%r943, %r23, %r942;
	add.s32 	%r944, %r24, %r943;
	add.s32 	%r945, %r25, %r944;
	add.s32 	%r946, %r26, %r945;
	add.s32 	%r947, %r27, %r946;
	bar.sync 	0;
	st.shared.u32 	[%r9], %r979;
	st.shared.u32 	[%r9+4], %r930;
	st.shared.u32 	[%r9+8], %r931;
	st.shared.u32 	[%r9+12], %r932;
	st.shared.u32 	[%r9+16], %r933;
	st.shared.u32 	[%r9+20], %r934;
	st.shared.u32 	[%r9+24], %r935;
	st.shared.u32 	[%r9+28], %r936;
	st.shared.u32 	[%r9+32], %r937;
	st.shared.u32 	[%r9+36], %r938;
	st.shared.u32 	[%r9+40], %r939;
	st.shared.u32 	[%r9+44], %r940;
	st.shared.u32 	[%r9+48], %r941;
	st.shared.u32 	[%r9+52], %r942;
	st.shared.u32 	[%r9+56], %r943;
	st.shared.u32 	[%r9+60], %r944;
	st.shared.u32 	[%r9+64], %r945;
	st.shared.u32 	[%r9+68], %r946;
	st.shared.u32 	[%r9+72], %r947;
	bar.warp.sync 	-1;
	ld.shared.u32 	%r948, [%r8];
	ld.shared.u32 	%r949, [%r8+128];
	ld.shared.u32 	%r950, [%r8+256];
	ld.shared.u32 	%r951, [%r8+384];
	ld.shared.u32 	%r952, [%r8+512];
	ld.shared.u32 	%r953, [%r8+640];
	ld.shared.u32 	%r954, [%r8+768];
	ld.shared.u32 	%r955, [%r8+896];
	ld.shared.u32 	%r956, [%r8+1024];
	ld.shared.u32 	%r957, [%r8+1152];
	ld.shared.u32 	%r958, [%r8+1280];
	ld.shared.u32 	%r959, [%r8+1408];
	ld.shared.u32 	%r960, [%r8+1536];
	ld.shared.u32 	%r961, [%r8+1664];
	ld.shared.u32 	%r962, [%r8+1792];
	ld.shared.u32 	%r963, [%r8+1920];
	ld.shared.u32 	%r964, [%r8+2048];
	ld.shared.u32 	%r965, [%r8+2176];
	ld.shared.u32 	%r966, [%r8+2304];
	cvta.to.global.u64 	%rd93, %rd97;
	add.s64 	%rd95, %rd93, %rd80;
	st.global.u32 	[%rd95], %r948;
	st.global.u32 	[%rd95+128], %r949;
	st.global.u32 	[%rd95+256], %r950;
	st.global.u32 	[%rd95+384], %r951;
	st.global.u32 	[%rd95+512], %r952;
	st.global.u32 	[%rd95+640], %r953;
	st.global.u32 	[%rd95+768], %r954;
	st.global.u32 	[%rd95+896], %r955;
	st.global.u32 	[%rd95+1024], %r956;
	st.global.u32 	[%rd95+1152], %r957;
	st.global.u32 	[%rd95+1280], %r958;
	st.global.u32 	[%rd95+1408], %r959;
	st.global.u32 	[%rd95+1536], %r960;
	st.global.u32 	[%rd95+1664], %r961;
	st.global.u32 	[%rd95+1792], %r962;
	st.global.u32 	[%rd95+1920], %r963;
	st.global.u32 	[%rd95+2048], %r964;
	st.global.u32 	[%rd95+2176], %r965;
	st.global.u32 	[%rd95+2304], %r966;
	bra.uni 	$L__BB5_131;
$L__BB5_29:
	setp.eq.s64 	%p3, %rd4, 0;
	@%p3 bra 	$L__BB5_131;
	cvt.u32.u64 	%r75, %rd4;
	shl.b64 	%rd20, %rd3, 2;
	add.s64 	%rd19, %rd14, %rd20;
	// begin inline asm
	ld.ca.u32 %r998, [%rd19];
	// end inline asm
	mov.u32 	%r77, %tid.x;
	and.b32  	%r212, %r77, 31;
	and.b32  	%r213, %r77, 992;
	mul.lo.s32 	%r214, %r213, 19;
	or.b32  	%r78, %r214, %r212;
	setp.ge.u32 	%p4, %r78, %r75;
	shl.b32 	%r215, %r78, 2;
	cvt.u64.u32 	%rd21, %r215;
	add.s64 	%rd10, %rd19, %rd21;
	mov.u32 	%r980, %r998;
	@%p4 bra 	$L__BB5_32;
	// begin inline asm
	ld.ca.u32 %r980, [%rd10];
	// end inline asm
$L__BB5_32:
	add.s32 	%r81, %r78, 32;
	setp.ge.u32 	%p5, %r81, %r75;
	mov.u32 	%r981, %r998;
	@%p5 bra 	$L__BB5_34;
	add.s64 	%rd23, %rd10, 128;
	// begin inline asm
	ld.ca.u32 %r981, [%rd23];
	// end inline asm
$L__BB5_34:
	add.s32 	%r218, %r78, 64;
	setp.ge.u32 	%p6, %r218, %r75;
	mov.u32 	%r982, %r998;
	@%p6 bra 	$L__BB5_36;
	add.s64 	%rd24, %rd10, 256;
	// begin inline asm
	ld.ca.u32 %r982, [%rd24];
	// end inline asm
$L__BB5_36:
	add.s32 	%r220, %r78, 96;
	setp.ge.u32 	%p7, %r220, %r75;
	mov.u32 	%r983, %r998;
	@%p7 bra 	$L__BB5_38;
	add.s64 	%rd25, %rd10, 384;
	// begin inline asm
	ld.ca.u32 %r983, [%rd25];
	// end inline asm
$L__BB5_38:
	add.s32 	%r222, %r78, 128;
	setp.ge.u32 	%p8, %r222, %r75;
	mov.u32 	%r984, %r998;
	@%p8 bra 	$L__BB5_40;
	add.s64 	%rd26, %rd10, 512;
	// begin inline asm
	ld.ca.u32 %r984, [%rd26];
	// end inline asm
$L__BB5_40:
	add.s32 	%r224, %r78, 160;
	setp.ge.u32 	%p9, %r224, %r75;
	mov.u32 	%r985, %r998;
	@%p9 bra 	$L__BB5_42;
	add.s64 	%rd27, %rd10, 640;
	// begin inline asm
	ld.ca.u32 %r985, [%rd27];
	// end inline asm
$L__BB5_42:
	add.s32 	%r226, %r78, 192;
	setp.ge.u32 	%p10, %r226, %r75;
	mov.u32 	%r986, %r998;
	@%p10 bra 	$L__BB5_44;
	add.s64 	%rd28, %rd10, 768;
	// begin inline asm
	ld.ca.u32 %r986, [%rd28];
	// end inline asm
$L__BB5_44:
	add.s32 	%r228, %r78, 224;
	setp.ge.u32 	%p11, %r228, %r75;
	mov.u32 	%r987, %r998;
	@%p11 bra 	$L__BB5_46;
	add.s64 	%rd29, %rd10, 896;
	// begin inline asm
	ld.ca.u32 %r987, [%rd29];
	// end inline asm
$L__BB5_46:
	add.s32 	%r96, %r78, 256;
	setp.ge.u32 	%p12, %r96, %r75;
	mov.u32 	%r988, %r998;
	@%p12 bra 	$L__BB5_48;
	add.s64 	%rd30, %rd10, 1024;
	// begin inline asm
	ld.ca.u32 %r988, [%rd30];
	// end inline asm
$L__BB5_48:
	add.s32 	%r99, %r78, 288;
	setp.ge.u32 	%p13, %r99, %r75;
	mov.u32 	%r989, %r998;
	@%p13 bra 	$L__BB5_50;
	add.s64 	%rd31, %rd10, 1152;
	// begin inline asm
	ld.ca.u32 %r989, [%rd31];
	// end inline asm
$L__BB5_50:
	add.s32 	%r232, %r78, 320;
	setp.ge.u32 	%p14, %r232, %r75;
	mov.u32 	%r990, %r998;
	@%p14 bra 	$L__BB5_52;
	add.s64 	%rd32, %rd10, 1280;
	// begin inline asm
	ld.ca.u32 %r990, [%rd32];
	// end inline asm
$L__BB5_52:
	add.s32 	%r234, %r78, 352;
	setp.ge.u32 	%p15, %r234, %r75;
	mov.u32 	%r991, %r998;
	@%p15 bra 	$L__BB5_54;
	add.s64 	%rd33, %rd10, 1408;
	// begin inline asm
	ld.ca.u32 %r991, [%rd33];
	// end inline asm
$L__BB5_54:
	add.s32 	%r236, %r78, 384;
	setp.ge.u32 	%p16, %r236, %r75;
	mov.u32 	%r992, %r998;
	@%p16 bra 	$L__BB5_56;
	add.s64 	%rd34, %rd10, 1536;
	// begin inline asm
	ld.ca.u32 %r992, [%rd34];
	// end inline asm
$L__BB5_56:
	add.s32 	%r238, %r78, 416;
	setp.ge.u32 	%p17, %r238, %r75;
	mov.u32 	%r993, %r998;
	@%p17 bra 	$L__BB5_58;
	add.s64 	%rd35, %rd10, 1664;
	// begin inline asm
	ld.ca.u32 %r993, [%rd35];
	// end inline asm
$L__BB5_58:
	add.s32 	%r110, %r78, 448;
	setp.ge.u32 	%p18, %r110, %r75;
	mov.u32 	%r994, %r998;
	@%p18 bra 	$L__BB5_60;
	add.s64 	%rd36, %rd10, 1792;
	// begin inline asm
	ld.ca.u32 %r994, [%rd36];
	// end inline asm
$L__BB5_60:
	add.s32 	%r241, %r78, 480;
	setp.ge.u32 	%p19, %r241, %r75;
	mov.u32 	%r995, %r998;
	@%p19 bra 	$L__BB5_62;
	add.s64 	%rd37, %rd10, 1920;
	// begin inline asm
	ld.ca.u32 %r995, [%rd37];
	// end inline asm
$L__BB5_62:
	add.s32 	%r243, %r78, 512;
	setp.ge.u32 	%p20, %r243, %r75;
	mov.u32 	%r996, %r998;
	@%p20 bra 	$L__BB5_64;
	add.s64 	%rd38, %rd10, 2048;
	// begin inline asm
	ld.ca.u32 %r996, [%rd38];
	// end inline asm
$L__BB5_64:
	add.s32 	%r117, %r78, 544;
	setp.ge.u32 	%p21, %r117, %r75;
	mov.u32 	%r997, %r998;
	@%p21 bra 	$L__BB5_66;
	add.s64 	%rd39, %rd10, 2176;
	// begin inline asm
	ld.ca.u32 %r997, [%rd39];
	// end inline asm
$L__BB5_66:
	add.s32 	%r120, %r78, 576;
	setp.ge.u32 	%p22, %r120, %r75;
	@%p22 bra 	$L__BB5_68;
	add.s64 	%rd40, %rd10, 2304;
	// begin inline asm
	ld.ca.u32 %r998, [%rd40];
	// end inline asm
$L__BB5_68:
	// begin inline asm
	mov.u32 %r247, %laneid;
	// end inline asm
	shr.u32 	%r124, %r77, 5;
	mad.lo.s32 	%r248, %r124, 608, %r247;
	shl.b32 	%r249, %r248, 2;
	mov.u32 	%r250, _ZZN3cub18CUB_300001_SM_10006detail4scan16DeviceScanKernelINS2_10policy_hubIiiimN4cuda3std3__44plusIvEEE10Policy1000EPiSC_NS0_13ScanTileStateIiLb1EEES9_NS1_10InputValueIiSC_EEmiLb0EiEEvT0_T1_T2_iT3_T4_T5_E12temp_storage;
	add.s32 	%r125, %r250, %r249;
	st.shared.u32 	[%r125], %r980;
	st.shared.u32 	[%r125+128], %r981;
	st.shared.u32 	[%r125+256], %r982;
	st.shared.u32 	[%r125+384], %r983;
	st.shared.u32 	[%r125+512], %r984;
	st.shared.u32 	[%r125+640], %r985;
	st.shared.u32 	[%r125+768], %r986;
	st.shared.u32 	[%r125+896], %r987;
	st.shared.u32 	[%r125+1024], %r988;
	st.shared.u32 	[%r125+1152], %r989;
	st.shared.u32 	[%r125+1280], %r990;
	st.shared.u32 	[%r125+1408], %r991;
	st.shared.u32 	[%r125+1536], %r992;
	st.shared.u32 	[%r125+1664], %r993;
	st.shared.u32 	[%r125+1792], %r994;
	st.shared.u32 	[%r125+1920], %r995;
	st.shared.u32 	[%r125+2048], %r996;
	st.shared.u32 	[%r125+2176], %r997;
	st.shared.u32 	[%r125+2304], %r998;
	bar.warp.sync 	-1;
	mad.lo.s32 	%r126, %r247, 72, %r125;
	ld.shared.u32 	%r127, [%r126];
	ld.shared.u32 	%r128, [%r126+4];
	ld.shared.u32 	%r129, [%r126+8];
	ld.shared.u32 	%r130, [%r126+12];
	ld.shared.u32 	%r131, [%r126+16];
	ld.shared.u32 	%r132, [%r126+20];
	ld.shared.u32 	%r133, [%r126+24];
	ld.shared.u32 	%r134, [%r126+28];
	ld.shared.u32 	%r135, [%r126+32];
	ld.shared.u32 	%r136, [%r126+36];
	ld.shared.u32 	%r137, [%r126+40];
	ld.shared.u32 	%r138, [%r126+44];
	ld.shared.u32 	%r139, [%r126+48];
	ld.shared.u32 	%r140, [%r126+52];
	ld.shared.u32 	%r141, [%r126+56];
	ld.shared.u32 	%r142, [%r126+60];
	ld.shared.u32 	%r143, [%r126+64];
	ld.shared.u32 	%r144, [%r126+68];
	ld.shared.u32 	%r145, [%r126+72];
	bar.sync 	0;
	setp.ne.s32 	%p23, %r4, 0;
	@%p23 bra 	$L__BB5_72;
	add.s32 	%r476, %r128, %r127;
	add.s32 	%r477, %r129, %r476;
	add.s32 	%r478, %r130, %r477;
	add.s32 	%r479, %r131, %r478;
	add.s32 	%r480, %r132, %r479;
	add.s32 	%r481, %r133, %r480;
	add.s32 	%r482, %r134, %r481;
	add.s32 	%r483, %r135, %r482;
	add.s32 	%r484, %r136, %r483;
	add.s32 	%r485, %r137, %r484;
	add.s32 	%r486, %r138, %r485;
	add.s32 	%r487, %r139, %r486;
	add.s32 	%r488, %r140, %r487;
	add.s32 	%r489, %r141, %r488;
	add.s32 	%r490, %r142, %r489;
	add.s32 	%r491, %r143, %r490;
	add.s32 	%r492, %r144, %r491;
	add.s32 	%r450, %r145, %r492;
	mov.b32 	%r448, 1;
	mov.b32 	%r473, 0;
	mov.b32 	%r475, -1;
	// begin inline asm
	{  .reg .s32 r0;  .reg .pred p;  shfl.sync.up.b32 r0|p, %r450, %r448, %r473, %r475;  @p add.s32 r0, r0, %r450;  mov.s32 %r446, r0;}
	// end inline asm
	mov.b32 	%r454, 2;
	// begin inline asm
	{  .reg .s32 r0;  .reg .pred p;  shfl.sync.up.b32 r0|p, %r446, %r454, %r473, %r475;  @p add.s32 r0, r0, %r446;  mov.s32 %r452, r0;}
	// end inline asm
	mov.b32 	%r460, 4;
	// begin inline asm
	{  .reg .s32 r0;  .reg .pred p;  shfl.sync.up.b32 r0|p, %r452, %r460, %r473, %r475;  @p add.s32 r0, r0, %r452;  mov.s32 %r458, r0;}
	// end inline asm
	mov.b32 	%r466, 8;
	// begin inline asm
	{  .reg .s32 r0;  .reg .pred p;  shfl.sync.up.b32 r0|p, %r458, %r466, %r473, %r475;  @p add.s32 r0, r0, %r458;  mov.s32 %r464, r0;}
	// end inline asm
	mov.b32 	%r472, 16;
	// begin inline asm
	{  .reg .s32 r0;  .reg .pred p;  shfl.sync.up.b32 r0|p, %r464, %r472, %r473, %r475;  @p add.s32 r0, r0, %r464;  mov.s32 %r470, r0;}
	// end inline asm
	setp.ne.s32 	%p66, %r247, 31;
	@%p66 bra 	$L__BB5_71;
	shl.b32 	%r493, %r124, 2;
	mov.u32 	%r494, _ZZN3cub18CUB_300001_SM_10006detail4scan16DeviceScanKernelINS2_10policy_hubIiiimN4cuda3std3__44plusIvEEE10Policy1000EPiSC_NS0_13ScanTileStateIiLb1EEES9_NS1_10InputValueIiSC_EEmiLb0EiEEvT0_T1_T2_iT3_T4_T5_E12temp_storage;
	add.s32 	%r495, %r494, %r493;
	st.shared.u32 	[%r495+16], %r470;
$L__BB5_71:
	bar.sync 	0;
	ld.shared.v4.u32 	{%r496, %r497, %r498, %r499}, [_ZZN3cub18CUB_300001_SM_10006detail4scan16DeviceScanKernelINS2_10policy_hubIiiimN4cuda3std3__44plusIvEEE10Policy1000EPiSC_NS0_13ScanTileStateIiLb1EEES9_NS1_10InputValueIiSC_EEmiLb0EiEEvT0_T1_T2_iT3_T4_T5_E12temp_storage+16];
	add.s32 	%r500, %r497, %r496;
	setp.eq.s32 	%p67, %r124, 2;
	selp.b32 	%r501, %r500, %r496, %p67;
	add.s32 	%r502, %r500, %r498;
	setp.eq.s32 	%p68, %r124, 3;
	selp.b32 	%r503, %r502, %r501, %p68;
	add.s32 	%r504, %r502, %r499;
	setp.eq.s32 	%p69, %r124, 4;
	selp.b32 	%r505, %r504, %r503, %p69;
	ld.shared.v4.u32 	{%r506, %r507, %r508, %r509}, [_ZZN3cub18CUB_300001_SM_10006detail4scan16DeviceScanKernelINS2_10policy_hubIiiimN4cuda3std3__44plusIvEEE10Policy1000EPiSC_NS0_13ScanTileStateIiLb1EEES9_NS1_10InputValueIiSC_EEmiLb0EiEEvT0_T1_T2_iT3_T4_T5_E12temp_storage+32];
	add.s32 	%r510, %r504, %r506;
	setp.eq.s32 	%p70, %r124, 5;
	selp.b32 	%r511, %r510, %r505, %p70;
	add.s32 	%r512, %r510, %r507;
	setp.eq.s32 	%p71, %r124, 6;
	selp.b32 	%r513, %r512, %r511, %p71;
	add.s32 	%r514, %r512, %r508;
	setp.eq.s32 	%p72, %r124, 7;
	selp.b32 	%r515, %r514, %r513, %p72;
	add.s32 	%r516, %r514, %r509;
	setp.eq.s32 	%p73, %r124, 8;
	selp.b32 	%r517, %r516, %r515, %p73;
	ld.shared.v4.u32 	{%r518, %r519, %r520, %r521}, [_ZZN3cub18CUB_300001_SM_10006detail4scan16DeviceScanKernelINS2_10policy_hubIiiimN4cuda3std3__44plusIvEEE10Policy1000EPiSC_NS0_13ScanTileStateIiLb1EEES9_NS1_10InputValueIiSC_EEmiLb0EiEEvT0_T1_T2_iT3_T4_T5_E12temp_storage+48];
	add.s32 	%r522, %r516, %r518;
	setp.eq.s32 	%p74, %r124, 9;
	selp.b32 	%r523, %r522, %r517, %p74;
	add.s32 	%r524, %r522, %r519;
	setp.eq.s32 	%p75, %r124, 10;
	selp.b32 	%r525, %r524, %r523, %p75;
	add.s32 	%r526, %r524, %r520;
	setp.eq.s32 	%p76, %r124, 11;
	selp.b32 	%r527, %r526, %r525, %p76;
	add.s32 	%r528, %r526, %r521;
	setp.eq.s32 	%p77, %r124, 12;
	selp.b32 	%r529, %r528, %r527, %p77;
	setp.lt.u32 	%p78, %r77, 32;
	selp.b32 	%r530, 0, %r529, %p78;
	setp.eq.s32 	%p79, %r247, 0;
	sub.s32 	%r531, %r470, %r450;
	selp.b32 	%r532, 0, %r531, %p79;
	add.s32 	%r533, %r532, %r967;
	add.s32 	%r1010, %r533, %r530;
	bra.uni 	$L__BB5_91;
$L__BB5_72:
	add.s32 	%r281, %r128, %r127;
	add.s32 	%r282, %r129, %r281;
	add.s32 	%r283, %r130, %r282;
	add.s32 	%r284, %r131, %r283;
	add.s32 	%r285, %r132, %r284;
	add.s32 	%r286, %r133, %r285;
	add.s32 	%r287, %r134, %r286;
	add.s32 	%r288, %r135, %r287;
	add.s32 	%r289, %r136, %r288;
	add.s32 	%r290, %r137, %r289;
	add.s32 	%r291, %r138, %r290;
	add.s32 	%r292, %r139, %r291;
	add.s32 	%r293, %r140, %r292;
	add.s32 	%r294, %r141, %r293;
	add.s32 	%r295, %r142, %r294;
	add.s32 	%r296, %r143, %r295;
	add.s32 	%r297, %r144, %r296;
	add.s32 	%r255, %r145, %r297;
	mov.b32 	%r253, 1;
	mov.b32 	%r278, 0;
	mov.b32 	%r280, -1;
	// begin inline asm
	{  .reg .s32 r0;  .reg .pred p;  shfl.sync.up.b32 r0|p, %r255, %r253, %r278, %r280;  @p add.s32 r0, r0, %r255;  mov.s32 %r251, r0;}
	// end inline asm
	mov.b32 	%r259, 2;
	// begin inline asm
	{  .reg .s32 r0;  .reg .pred p;  shfl.sync.up.b32 r0|p, %r251, %r259, %r278, %r280;  @p add.s32 r0, r0, %r251;  mov.s32 %r257, r0;}
	// end inline asm
	mov.b32 	%r265, 4;
	// begin inline asm
	{  .reg .s32 r0;  .reg .pred p;  shfl.sync.up.b32 r0|p, %r257, %r265, %r278, %r280;  @p add.s32 r0, r0, %r257;  mov.s32 %r263, r0;}
	// end inline asm
	mov.b32 	%r271, 8;
	// begin inline asm
	{  .reg .s32 r0;  .reg .pred p;  shfl.sync.up.b32 r0|p, %r263, %r271, %r278, %r280;  @p add.s32 r0, r0, %r263;  mov.s32 %r269, r0;}
	// end inline asm
	mov.b32 	%r277, 16;
	// begin inline asm
	{  .reg .s32 r0;  .reg .pred p;  shfl.sync.up.b32 r0|p, %r269, %r277, %r278, %r280;  @p add.s32 r0, r0, %r269;  mov.s32 %r275, r0;}
	// end inline asm
	setp.ne.s32 	%p24, %r247, 31;
	@%p24 bra 	$L__BB5_74;
	shl.b32 	%r298, %r124, 2;
	mov.u32 	%r299, _ZZN3cub18CUB_300001_SM_10006detail4scan16DeviceScanKernelINS2_10policy_hubIiiimN4cuda3std3__44plusIvEEE10Policy1000EPiSC_NS0_13ScanTileStateIiLb1EEES9_NS1_10InputValueIiSC_EEmiLb0EiEEvT0_T1_T2_iT3_T4_T5_E12temp_storage;
	add.s32 	%r300, %r299, %r298;
	st.shared.u32 	[%r300+16], %r275;
$L__BB5_74:
	sub.s32 	%r301, %r275, %r255;
	bar.sync 	0;
	ld.shared.v4.u32 	{%r302, %r303, %r304, %r305}, [_ZZN3cub18CUB_300001_SM_10006detail4scan16DeviceScanKernelINS2_10policy_hubIiiimN4cuda3std3__44plusIvEEE10Policy1000EPiSC_NS0_13ScanTileStateIiLb1EEES9_NS1_10InputValueIiSC_EEmiLb0EiEEvT0_T1_T2_iT3_T4_T5_E12temp_storage+16];
	add.s32 	%r306, %r303, %r302;
	setp.eq.s32 	%p25, %r124, 2;
	selp.b32 	%r307, %r306, %r302, %p25;
	add.s32 	%r308, %r306, %r304;
	setp.eq.s32 	%p26, %r124, 3;
	selp.b32 	%r309, %r308, %r307, %p26;
	add.s32 	%r310, %r308, %r305;
	setp.eq.s32 	%p27, %r124, 4;
	selp.b32 	%r311, %r310, %r309, %p27;
	ld.shared.v4.u32 	{%r312, %r313, %r314, %r315}, [_ZZN3cub18CUB_300001_SM_10006detail4scan16DeviceScanKernelINS2_10policy_hubIiiimN4cuda3std3__44plusIvEEE10Policy1000EPiSC_NS0_13ScanTileStateIiLb1EEES9_NS1_10InputValueIiSC_EEmiLb0EiEEvT0_T1_T2_iT3_T4_T5_E12temp_storage+32];
	add.s32 	%r316, %r310, %r312;
	setp.eq.s32 	%p28, %r124, 5;
	selp.b32 	%r317, %r316, %r311, %p28;
	add.s32 	%r318, %r316, %r313;
	setp.eq.s32 	%p29, %r124, 6;
	selp.b32 	%r319, %r318, %r317, %p29;
	add.s32 	%r320, %r318, %r314;
	setp.eq.s32 	%p30, %r124, 7;
	selp.b32 	%r321, %r320, %r319, %p30;
	add.s32 	%r322, %r320, %r315;
	setp.eq.s32 	%p31, %r124, 8;
	selp.b32 	%r323, %r322, %r321, %p31;
	ld.shared.v4.u32 	{%r324, %r325, %r326, %r327}, [_ZZN3cub18CUB_300001_SM_10006detail4scan16DeviceScanKernelINS2_10policy_hubIiiimN4cuda3std3__44plusIvEEE10Policy1000EPiSC_NS0_13ScanTileStateIiLb1EEES9_NS1_10InputValueIiSC_EEmiLb0EiEEvT0_T1_T2_iT3_T4_T5_E12temp_storage+48];
	add.s32 	%r328, %r322, %r324;
	setp.eq.s32 	%p32, %r124, 9;
	selp.b32 	%r329, %r328, %r323, %p32;
	add.s32 	%r330, %r328, %r325;
	setp.eq.s32 	%p33, %r124, 10;
	selp.b32 	%r331, %r330, %r329, %p33;
	add.s32 	%r332, %r330, %r326;
	setp.eq.s32 	%p34, %r124, 11;
	selp.b32 	%r333, %r332, %r331, %p34;
	add.s32 	%r334, %r332, %r327;
	setp.eq.s32 	%p35, %r124, 12;
	selp.b32 	%r335, %r334, %r333, %p35;
	ld.shared.u32 	%r336, [_ZZN3cub18CUB_300001_SM_10006detail4scan16DeviceScanKernelINS2_10policy_hubIiiimN4cuda3std3__44plusIvEEE10Policy1000EPiSC_NS0_13ScanTileStateIiLb1EEES9_NS1_10InputValueIiSC_EEmiLb0EiEEvT0_T1_T2_iT3_T4_T5_E12temp_storage+64];
	add.s32 	%r151, %r334, %r336;
	setp.gt.u32 	%p36, %r77, 31;
	setp.lt.u32 	%p37, %r77, 32;
	setp.eq.s32 	%p38, %r247, 0;
	selp.b32 	%r337, 0, %r301, %p38;
	add.s32 	%r1009, %r335, %r337;
	selp.b32 	%r153, %r301, %r1009, %p37;
	@%p36 bra 	$L__BB5_90;
	setp.ne.s32 	%p39, %r77, 0;
	mul.wide.s32 	%rd41, %r4, 8;
	add.s64 	%rd11, %rd16, %rd41;
	@%p39 bra 	$L__BB5_77;
	st.shared.u32 	[_ZZN3cub18CUB_300001_SM_10006detail4scan16DeviceScanKernelINS2_10policy_hubIiiimN4cuda3std3__44plusIvEEE10Policy1000EPiSC_NS0_13ScanTileStateIiLb1EEES9_NS1_10InputValueIiSC_EEmiLb0EiEEvT0_T1_T2_iT3_T4_T5_E12temp_storage+12], %r151;
	add.s64 	%rd42, %rd11, 256;
	mov.b32 	%r338, 100;
	// begin inline asm
	st.relaxed.gpu.v2.u32 [%rd42], {%r338, %r151};
	// end inline asm
$L__BB5_77:
	not.b32 	%r344, %r77;
	add.s32 	%r1005, %r4, %r344;
	mov.b32 	%r340, 550;
	// begin inline asm
	nanosleep.u32 %r340;
	// end inline asm
	mul.wide.s32 	%rd44, %r1005, 8;
	add.s64 	%rd45, %rd16, %rd44;
	add.s64 	%rd43, %rd45, 256;
	// begin inline asm
	ld.relaxed.gpu.v2.u32 {%r1006, %r1000}, [%rd43];
	// end inline asm
	mov.b32 	%r1001, 478;
$L__BB5_78:
	setp.eq.s32 	%p40, %r1006, 99;
	mov.b32 	%r345, -1;
	vote.sync.any.pred 	%p41, %p40, %r345;
	not.pred 	%p42, %p41;
	@%p42 bra 	$L__BB5_80;
	// begin inline asm
	nanosleep.u32 %r1001;
	// end inline asm
	shr.u32 	%r1001, %r1001, 1;
	// begin inline asm
	ld.relaxed.gpu.v2.u32 {%r1006, %r1000}, [%rd43];
	// end inline asm
	bra.uni 	$L__BB5_78;
$L__BB5_80:
	setp.eq.s32 	%p43, %r1006, 101;
	mov.b32 	%r372, -1;
	vote.sync.ballot.b32 	%r374, %p43, %r372;
	// begin inline asm
	mov.u32 %r347, %lanemask_ge;
	// end inline asm
	and.b32  	%r375, %r374, %r347;
	or.b32  	%r376, %r375, -2147483648;
	add.s32 	%r377, %r376, -1;
	not.b32 	%r378, %r376;
	and.b32  	%r379, %r378, %r377;
	popc.b32 	%r351, %r379;
	mov.b32 	%r350, 1;
	// begin inline asm
	shfl.sync.down.b32 %r348, %r1000, %r350, %r351, %r372;
	// end inline asm
	setp.lt.s32 	%p45, %r247, %r351;
	selp.b32 	%r380, %r348, 0, %p45;
	add.s32 	%r354, %r380, %r1000;
	mov.b32 	%r355, 2;
	// begin inline asm
	shfl.sync.down.b32 %r353, %r354, %r355, %r351, %r372;
	// end inline asm
	add.s32 	%r381, %r247, 2;
	setp.gt.s32 	%p46, %r381, %r351;
	selp.b32 	%r382, 0, %r353, %p46;
	add.s32 	%r359, %r354, %r382;
	mov.b32 	%r360, 4;
	// begin inline asm
	shfl.sync.down.b32 %r358, %r359, %r360, %r351, %r372;
	// end inline asm
	add.s32 	%r383, %r247, 4;
	setp.gt.s32 	%p47, %r383, %r351;
	selp.b32 	%r384, 0, %r358, %p47;
	add.s32 	%r364, %r359, %r384;
	mov.b32 	%r365, 8;
	// begin inline asm
	shfl.sync.down.b32 %r363, %r364, %r365, %r351, %r372;
	// end inline asm
	add.s32 	%r385, %r247, 8;
	setp.gt.s32 	%p48, %r385, %r351;
	selp.b32 	%r386, 0, %r363, %p48;
	add.s32 	%r369, %r364, %r386;
	mov.b32 	%r370, 16;
	// begin inline asm
	shfl.sync.down.b32 %r368, %r369, %r370, %r351, %r372;
	// end inline asm
	add.s32 	%r387, %r247, 16;
	setp.gt.s32 	%p49, %r387, %r351;
	selp.b32 	%r388, 0, %r368, %p49;
	add.s32 	%r1002, %r369, %r388;
	add.s64 	%rd12, %rd16, 256;
	mov.b32 	%r1003, 478;
$L__BB5_81:
	setp.ne.s32 	%p50, %r1006, 101;
	mov.b32 	%r389, -1;
	vote.sync.all.pred 	%p51, %p50, %r389;
	not.pred 	%p52, %p51;
	@%p52 bra 	$L__BB5_86;
	shr.u32 	%r1003, %r1003, 1;
	mul.wide.s32 	%rd48, %r1005, 8;
	add.s64 	%rd49, %rd12, %rd48;
	add.s64 	%rd47, %rd49, -256;
	// begin inline asm
	ld.relaxed.gpu.v2.u32 {%r1006, %r1007}, [%rd47];
	// end inline asm
	mov.u32 	%r1008, %r1003;
$L__BB5_83:
	setp.eq.s32 	%p56, %r1006, 99;
	mov.b32 	%r397, -1;
	vote.sync.any.pred 	%p57, %p56, %r397;
	not.pred 	%p58, %p57;
	@%p58 bra 	$L__BB5_85;
	// begin inline asm
	nanosleep.u32 %r1008;
	// end inline asm
	shr.u32 	%r1008, %r1008, 1;
	// begin inline asm
	ld.relaxed.gpu.v2.u32 {%r1006, %r1007}, [%rd47];
	// end inline asm
	bra.uni 	$L__BB5_83;
$L__BB5_85:
	setp.eq.s32 	%p59, %r1006, 101;
	mov.b32 	%r423, -1;
	vote.sync.ballot.b32 	%r424, %p59, %r423;
	and.b32  	%r425, %r424, %r347;
	or.b32  	%r426, %r425, -2147483648;
	add.s32 	%r427, %r426, -1;
	not.b32 	%r428, %r426;
	and.b32  	%r429, %r428, %r427;
	popc.b32 	%r402, %r429;
	mov.b32 	%r401, 1;
	// begin inline asm
	shfl.sync.down.b32 %r399, %r1007, %r401, %r402, %r423;
	// end inline asm
	setp.lt.s32 	%p61, %r247, %r402;
	selp.b32 	%r430, %r399, 0, %p61;
	add.s32 	%r405, %r430, %r1007;
	mov.b32 	%r406, 2;
	// begin inline asm
	shfl.sync.down.b32 %r404, %r405, %r406, %r402, %r423;
	// end inline asm
	add.s32 	%r431, %r247, 2;
	setp.gt.s32 	%p62, %r431, %r402;
	selp.b32 	%r432, 0, %r404, %p62;
	add.s32 	%r410, %r405, %r432;
	mov.b32 	%r411, 4;
	// begin inline asm
	shfl.sync.down.b32 %r409, %r410, %r411, %r402, %r423;
	// end inline asm
	add.s32 	%r433, %r247, 4;
	setp.gt.s32 	%p63, %r433, %r402;
	selp.b32 	%r434, 0, %r409, %p63;
	add.s32 	%r415, %r410, %r434;
	mov.b32 	%r416, 8;
	// begin inline asm
	shfl.sync.down.b32 %r414, %r415, %r416, %r402, %r423;
	// end inline asm
	add.s32 	%r435, %r247, 8;
	setp.gt.s32 	%p64, %r435, %r402;
	selp.b32 	%r436, 0, %r414, %p64;
	add.s32 	%r420, %r415, %r436;
	mov.b32 	%r421, 16;
	// begin inline asm
	shfl.sync.down.b32 %r419, %r420, %r421, %r402, %r423;
	// end inline asm
	add.s32 	%r437, %r247, 16;
	setp.gt.s32 	%p65, %r437, %r402;
	selp.b32 	%r438, 0, %r419, %p65;
	add.s32 	%r439, %r438, %r1002;
	add.s32 	%r1002, %r439, %r420;
	add.s32 	%r1005, %r1005, -32;
	bra.uni 	$L__BB5_81;
$L__BB5_86:
	@%p39 bra 	$L__BB5_88;
	add.s32 	%r392, %r1002, %r151;
	add.s64 	%rd46, %rd11, 256;
	mov.b32 	%r391, 101;
	// begin inline asm
	st.relaxed.gpu.v2.u32 [%rd46], {%r391, %r392};
	// end inline asm
	st.shared.u32 	[_ZZN3cub18CUB_300001_SM_10006detail4scan16DeviceScanKernelINS2_10policy_hubIiiimN4cuda3std3__44plusIvEEE10Policy1000EPiSC_NS0_13ScanTileStateIiLb1EEES9_NS1_10InputValueIiSC_EEmiLb0EiEEvT0_T1_T2_iT3_T4_T5_E12temp_storage+4], %r1002;
	st.shared.u32 	[_ZZN3cub18CUB_300001_SM_10006detail4scan16DeviceScanKernelINS2_10policy_hubIiiimN4cuda3std3__44plusIvEEE10Policy1000EPiSC_NS0_13ScanTileStateIiLb1EEES9_NS1_10InputValueIiSC_EEmiLb0EiEEvT0_T1_T2_iT3_T4_T5_E12temp_storage+8], %r392;
$L__BB5_88:
	setp.ne.s32 	%p54, %r247, 0;
	mov.u32 	%r1009, %r153;
	@%p54 bra 	$L__BB5_90;
	st.shared.u32 	[_ZZN3cub18CUB_300001_SM_10006detail4scan16DeviceScanKernelINS2_10policy_hubIiiimN4cuda3std3__44plusIvEEE10Policy1000EPiSC_NS0_13ScanTileStateIiLb1EEES9_NS1_10InputValueIiSC_EEmiLb0EiEEvT0_T1_T2_iT3_T4_T5_E12temp_storage+84], %r1002;
	mov.u32 	%r1009, %r1002;
$L__BB5_90:
	bar.sync 	0;
	setp.eq.s32 	%p55, %r77, 0;
	ld.shared.u32 	%r393, [_ZZN3cub18CUB_300001_SM_10006detail4scan16DeviceScanKernelINS2_10policy_hubIiiimN4cuda3std3__44plusIvEEE10Policy1000EPiSC_NS0_13ScanTileStateIiLb1EEES9_NS1_10InputValueIiSC_EEmiLb0EiEEvT0_T1_T2_iT3_T4_T5_E12temp_storage+84];
	selp.b32 	%r394, 0, %r393, %p55;
	add.s32 	%r1010, %r394, %r1009;
$L__BB5_91:
	add.s32 	%r534, %r1010, %r127;
	add.s32 	%r535, %r128, %r534;
	add.s32 	%r536, %r129, %r535;
	add.s32 	%r537, %r130, %r536;
	add.s32 	%r538, %r131, %r537;
	add.s32 	%r539, %r132, %r538;
	add.s32 	%r540, %r133, %r539;
	add.s32 	%r541, %r134, %r540;
	add.s32 	%r542, %r135, %r541;
	add.s32 	%r543, %r136, %r542;
	add.s32 	%r544, %r137, %r543;
	add.s32 	%r545, %r138, %r544;
	add.s32 	%r546, %r139, %r545;
	add.s32 	%r547, %r140, %r546;
	add.s32 	%r548, %r141, %r547;
	add.s32 	%r549, %r142, %r548;
	add.s32 	%r550, %r143, %r549;
	add.s32 	%r551, %r144, %r550;
	bar.sync 	0;
	st.shared.u32 	[%r126], %r1010;
	st.shared.u32 	[%r126+4], %r534;
	st.shared.u32 	[%r126+8], %r535;
	st.shared.u32 	[%r126+12], %r536;
	st.shared.u32 	[%r126+16], %r537;
	st.shared.u32 	[%r126+20], %r538;
	st.shared.u32 	[%r126+24], %r539;
	st.shared.u32 	[%r126+28], %r540;
	st.shared.u32 	[%r126+32], %r541;
	st.shared.u32 	[%r126+36], %r542;
	st.shared.u32 	[%r126+40], %r543;
	st.shared.u32 	[%r126+44], %r544;
	st.shared.u32 	[%r126+48], %r545;
	st.shared.u32 	[%r126+52], %r546;
	st.shared.u32 	[%r126+56], %r547;
	st.shared.u32 	[%r126+60], %r548;
	st.shared.u32 	[%r126+64], %r549;
	st.shared.u32 	[%r126+68], %r550;
	st.shared.u32 	[%r126+72], %r551;
	bar.warp.sync 	-1;
	ld.shared.u32 	%r187, [%r125];
	ld.shared.u32 	%r188, [%r125+128];
	ld.shared.u32 	%r189, [%r125+256];
	ld.shared.u32 	%r190, [%r125+384];
	ld.shared.u32 	%r191, [%r125+512];
	ld.shared.u32 	%r192, [%r125+640];
	ld.shared.u32 	%r193, [%r125+768];
	ld.shared.u32 	%r194, [%r125+896];
	ld.shared.u32 	%r195, [%r125+1024];
	ld.shared.u32 	%r196, [%r125+1152];
	ld.shared.u32 	%r197, [%r125+1280];
	ld.shared.u32 	%r198, [%r125+1408];
	ld.shared.u32 	%r199, [%r125+1536];
	ld.shared.u32 	%r200, [%r125+1664];
	ld.shared.u32 	%r201, [%r125+1792];
	ld.shared.u32 	%r202, [%r125+1920];
	ld.shared.u32 	%r203, [%r125+2048];
	ld.shared.u32 	%r204, [%r125+2176];
	ld.shared.u32 	%r205, [%r125+2304];
	setp.ne.s32 	%p80, %r77, 0;
	@%p80 bra 	$L__BB5_93;
	st.volatile.shared.u32 	[_ZZN3cub18CUB_300001_SM_10006detail4scan16DeviceScanKernelINS2_10policy_hubIiiimN4cuda3std3__44plusIvEEE10Policy1000EPiSC_NS0_13ScanTileStateIiLb1EEES9_NS1_10InputValueIiSC_EEmiLb0EiEEvT0_T1_T2_iT3_T4_T5_E12temp_storage+31616], %r75;
$L__BB5_93:
	ld.param.u64 	%rd96, [_ZN3cub18CUB_300001_SM_10006detail4scan16DeviceScanKernelINS2_10policy_hubIiiimN4cuda3std3__44plusIvEEE10Policy1000EPiSC_NS0_13ScanTileStateIiLb1EEES9_NS1_10InputValueIiSC_EEmiLb0EiEEvT0_T1_T2_iT3_T4_T5__param_1];
	bar.sync 	0;
	ld.volatile.shared.u32 	%r206, [_ZZN3cub18CUB_300001_SM_10006detail4scan16DeviceScanKernelINS2_10policy_hubIiiimN4cuda3std3__44plusIvEEE10Policy1000EPiSC_NS0_13ScanTileStateIiLb1EEES9_NS1_10InputValueIiSC_EEmiLb0EiEEvT0_T1_T2_iT3_T4_T5_E12temp_storage+31616];
	setp.ge.s32 	%p81, %r78, %r206;
	cvt.u64.u32 	%rd56, %r78;
	add.s64 	%rd57, %rd3, %rd56;
	cvta.to.global.u64 	%rd58, %rd96;
	shl.b64 	%rd59, %rd57, 2;
	add.s64 	%rd13, %rd58, %rd59;
	@%p81 bra 	$L__BB5_95;
	st.global.u32 	[%rd13], %r187;
$L__BB5_95:
	setp.ge.s32 	%p82, %r81, %r206;
	@%p82 bra 	$L__BB5_97;
	st.global.u32 	[%rd13+128], %r188;
$L__BB5_97:
	mov.u32 	%r552, %tid.x;
	and.b32  	%r553, %r552, 992;
	mul.lo.s32 	%r554, %r553, 19;
	and.b32  	%r555, %r552, 31;
	or.b32  	%r556, %r554, %r555;
	add.s32 	%r557, %r556, 64;
	setp.ge.s32 	%p83, %r557, %r206;
	@%p83 bra 	$L__BB5_99;
	st.global.u32 	[%rd13+256], %r189;
$L__BB5_99:
	add.s32 	%r563, %r556, 96;
	setp.ge.s32 	%p84, %r563, %r206;
	@%p84 bra 	$L__BB5_101;
	st.global.u32 	[%rd13+384], %r190;
$L__BB5_101:
	add.s32 	%r569, %r556, 128;
	setp.ge.s32 	%p85, %r569, %r206;
	@%p85 bra 	$L__BB5_103;
	st.global.u32 	[%rd13+512], %r191;
$L__BB5_103:
	add.s32 	%r575, %r556, 160;
	setp.ge.s32 	%p86, %r575, %r206;
	@%p86 bra 	$L__BB5_105;
	st.global.u32 	[%rd13+640], %r192;
$L__BB5_105:
	add.s32 	%r581, %r556, 192;
	setp.ge.s32 	%p87, %r581, %r206;
	@%p87 bra 	$L__BB5_107;
	st.global.u32 	[%rd13+768], %r193;
$L__BB5_107:
	add.s32 	%r587, %r556, 224;
	setp.ge.s32 	%p88, %r587, %r206;
	@%p88 bra 	$L__BB5_109;
	st.global.u32 	[%rd13+896], %r194;
$L__BB5_109:
	setp.ge.s32 	%p89, %r96, %r206;
	@%p89 bra 	$L__BB5_111;
	st.global.u32 	[%rd13+1024], %r195;
$L__BB5_111:
	setp.ge.s32 	%p90, %r99, %r206;
	@%p90 bra 	$L__BB5_113;
	st.global.u32 	[%rd13+1152], %r196;
$L__BB5_113:
	add.s32 	%r593, %r556, 320;
	setp.ge.s32 	%p91, %r593, %r206;
	@%p91 bra 	$L__BB5_115;
	st.global.u32 	[%rd13+1280], %r197;
$L__BB5_115:
	add.s32 	%r599, %r556, 352;
	setp.ge.s32 	%p92, %r599, %r206;
	@%p92 bra 	$L__BB5_117;
	st.global.u32 	[%rd13+1408], %r198;
$L__BB5_117:
	add.s32 	%r605, %r556, 384;
	setp.ge.s32 	%p93, %r605, %r206;
	@%p93 bra 	$L__BB5_119;
	st.global.u32 	[%rd13+1536], %r199;
$L__BB5_119:
	add.s32 	%r611, %r556, 416;
	setp.ge.s32 	%p94, %r611, %r206;
	@%p94 bra 	$L__BB5_121;
	st.global.u32 	[%rd13+1664], %r200;
$L__BB5_121:
	setp.ge.s32 	%p95, %r110, %r206;
	@%p95 bra 	$L__BB5_123;
	st.global.u32 	[%rd13+1792], %r201;
$L__BB5_123:
	add.s32 	%r617, %r556, 480;
	setp.ge.s32 	%p96, %r617, %r206;
	@%p96 bra 	$L__BB5_125;
	st.global.u32 	[%rd13+1920], %r202;
$L__BB5_125:
	add.s32 	%r623, %r556, 512;
	setp.ge.s32 	%p97, %r623, %r206;
	@%p97 bra 	$L__BB5_127;
	st.global.u32 	[%rd13+2048], %r203;
$L__BB5_127:
	setp.ge.s32 	%p98, %r117, %r206;
	@%p98 bra 	$L__BB5_129;
	st.global.u32 	[%rd13+2176], %r204;
$L__BB5_129:
	setp.ge.s32 	%p99, %r120, %r206;
	@%p99 bra 	$L__BB5_131;
	st.global.u32 	[%rd13+2304], %r205;
$L__BB5_131:
	ret;

}


// ===== COMPILED SASS (sm_100) =====

	.target	sm_100

	.elftype	@"ET_EXEC"


//--------------------- .note.nv.tkinfo           --------------------------
	.section	.note.nv.tkinfo,"",@"SHT_NOTE"
	.sectionflags	@"SHF_NOTE_NV_TKINFO"
	.tkinfo
        /*0018*/ 	.word	0x00000002
        /*0030*/ 	.string	""
        /*0030*/ 	.string	"ptxas"
        /*0030*/ 	.string	"Cuda compilation tools, release 13.0, V13.0.88"
        /*0030*/ 	.string	"Build cuda_13.0.r13.0/compiler.36424714_0"
        /*0030*/ 	.string	"-arch sm_100 -m 64 "



//--------------------- .note.nv.cuinfo           --------------------------
	.section	.note.nv.cuinfo,"",@"SHT_NOTE"
	.sectionflags	@"SHF_NOTE_NV_CUINFO"
        /*0018*/ 	.short	0x0002
        /*001a*/ 	.short	0x0064
        /*001c*/ 	.short	0x0082
	.zero		2


//--------------------- .nv.info                  --------------------------
	.section	.nv.info,"",@"SHT_CUDA_INFO"
	.align	4


	//----- nvinfo : EIATTR_REGCOUNT
	.align		4
        /*0000*/ 	.byte	0x04, 0x2f
        /*0002*/ 	.short	(.L_46 - .L_45)
	.align		4
.L_45:
        /*0004*/ 	.word	index@(_Z22spgemm_symbolic_kernelPKiS0_S0_S0_Piiii)
        /*0008*/ 	.word	0x00000018


	//----- nvinfo : EIATTR_FRAME_SIZE
	.align		4
.L_46:
        /*000c*/ 	.byte	0x04, 0x11
        /*000e*/ 	.short	(.L_48 - .L_47)
	.align		4
.L_47:
        /*0010*/ 	.word	index@(_Z22spgemm_symbolic_kernelPKiS0_S0_S0_Piiii)
        /*0014*/ 	.word	0x00000020


	//----- nvinfo : EIATTR_REGCOUNT
	.align		4
.L_48:
        /*0018*/ 	.byte	0x04, 0x2f
        /*001a*/ 	.short	(.L_50 - .L_49)
	.align		4
.L_49:
        /*001c*/ 	.word	index@(_Z24block_spgemm_1d_half_mmaPKiS0_PK6__halfS0_S0_PS1_PiS5_S4_S1_S1_)
        /*0020*/ 	.word	0x00000020


	//----- nvinfo : EIATTR_FRAME_SIZE
	.align		4
.L_50:
        /*0024*/ 	.byte	0x04, 0x11
        /*0026*/ 	.short	(.L_52 - .L_51)
	.align		4
.L_51:
        /*0028*/ 	.word	index@(_Z24block_spgemm_1d_half_mmaPKiS0_PK6__halfS0_S0_PS1_PiS5_S4_S1_S1_)
        /*002c*/ 	.word	0x00000310


	//----- nvinfo : EIATTR_REGCOUNT
	.align		4
.L_52:
        /*0030*/ 	.byte	0x04, 0x2f
        /*0032*/ 	.short	(.L_54 - .L_53)
	.align		4
.L_53:
        /*0034*/ 	.word	index@(_ZN3cub18CUB_300001_SM_10006detail11EmptyKernelIvEEvv)
        /*0038*/ 	.word	0x00000004


	//----- nvinfo : EIATTR_FRAME_SIZE
	.align		4
.L_54:
        /*003c*/ 	.byte	0x04, 0x11
        /*003e*/ 	.short	(.L_56 - .L_55)
	.align		4
.L_55:
        /*0040*/ 	.word	index@(_ZN3cub18CUB_300001_SM_10006detail11EmptyKernelIvEEvv)
        /*0044*/ 	.word	0x00000000


	//----- nvinfo : EIATTR_REGCOUNT
	.align		4
.L_56:
        /*0048*/ 	.byte	0x04, 0x2f
        /*004a*/ 	.short	(.L_58 - .L_57)
	.align		4
.L_57:
        /*004c*/ 	.word	index@(_ZN3cub18CUB_300001_SM_10006detail4scan20DeviceScanInitKernelINS0_13ScanTileStateIiLb1EEEEEvT_i)
        /*0050*/ 	.word	0x00000008


	//----- nvinfo : EIATTR_FRAME_SIZE
	.align		4
.L_58:
        /*0054*/ 	.byte	0x04, 0x11
        /*0056*/ 	.short	(.L_60 - .L_59)
	.align		4
.L_59:
        /*0058*/ 	.word	index@(_ZN3cub18CUB_300001_SM_10006detail4scan20DeviceScanInitKernelINS0_13ScanTileStateIiLb1EEEEEvT_i)
        /*005c*/ 	.word	0x00000000


	//----- nvinfo : EIATTR_REGCOUNT
	.align		4
.L_60:
        /*0060*/ 	.byte	0x04, 0x2f
        /*0062*/ 	.short	(.L_62 - .L_61)
	.align		4
.L_61:
        /*0064*/ 	.word	index@(_ZN3cub18CUB_300001_SM_10006detail4scan16DeviceScanKernelINS2_10policy_hubIiiijN4cuda3std3__44plusIvEEE10Policy1000EPiSC_NS0_13ScanTileStateIiLb1EEES9_NS1_10InputValueIiSC_EEjiLb0EiEEvT0_T1_T2_iT3_T4_T5_)
        /*0068*/ 	.word	0x00000038


	//----- nvinfo : EIATTR_FRAME_SIZE
	.align		4
.L_62:
        /*006c*/ 	.byte	0x04, 0x11
        /*006e*/ 	.short	(.L_64 - .L_63)
	.align		4
.L_63:
        /*0070*/ 	.word	index@(_ZN3cub18CUB_300001_SM_10006detail4scan16DeviceScanKernelINS2_10policy_hubIiiijN4cuda3std3__44plusIvEEE10Policy1000EPiSC_NS0_13ScanTileStateIiLb1EEES9_NS1_10InputValueIiSC_EEjiLb0EiEEvT0_T1_T2_iT3_T4_T5_)
        /*0074*/ 	.word	0x00000000


	//----- nvinfo : EIATTR_REGCOUNT
	.align		4
.L_64:
        /*0078*/ 	.byte	0x04, 0x2f
        /*007a*/ 	.short	(.L_66 - .L_65)
	.align		4
.L_65:
        /*007c*/ 	.word	index@(_ZN3cub18CUB_300001_SM_10006detail4scan16DeviceScanKernelINS2_10policy_hubIiiimN4cuda3std3__44plusIvEEE10Policy1000EPiSC_NS0_13ScanTileStateIiLb1EEES9_NS1_10InputValueIiSC_EEmiLb0EiEEvT0_T1_T2_iT3_T4_T5_)
        /*0080*/ 	.word	0x00000030


	//----- nvinfo : EIATTR_FRAME_SIZE
	.align		4
.L_66:
        /*0084*/ 	.byte	0x04, 0x11
        /*0086*/ 	.short	(.L_68 - .L_67)
	.align		4
.L_67:
        /*0088*/ 	.word	index@(_ZN3cub18CUB_300001_SM_10006detail4scan16DeviceScanKernelINS2_10policy_hubIiiimN4cuda3std3__44plusIvEEE10Policy1000EPiSC_NS0_13ScanTileStateIiLb1EEES9_NS1_10InputValueIiSC_EEmiLb0EiEEvT0_T1_T2_iT3_T4_T5_)
        /*008c*/ 	.word	0x00000000


	//----- nvinfo : EIATTR_MIN_STACK_SIZE
	.align		4
.L_68:
        /*0090*/ 	.byte	0x04, 0x12
        /*0092*/ 	.short	(.L_70 - .L_69)
	.align		4
.L_69:
        /*0094*/ 	.word	index@(_ZN3cub18CUB_300001_SM_10006detail4scan16DeviceScanKernelINS2_10policy_hubIiiimN4cuda3std3__44plusIvEEE10Policy1000EPiSC_NS0_13ScanTileStateIiLb1EEES9_NS1_10InputValueIiSC_EEmiLb0EiEEvT0_T1_T2_iT3_T4_T5_)
        /*0098*/ 	.word	0x00000000


	//----- nvinfo : EIATTR_MIN_STACK_SIZE
	.align		4
.L_70:
        /*009c*/ 	.byte	0x04, 0x12
        /*009e*/ 	.short	(.L_72 - .L_71)
	.align		4
.L_71:
        /*00a0*/ 	.word	index@(_ZN3cub18CUB_300001_SM_10006detail4scan16DeviceScanKernelINS2_10policy_hubIiiijN4cuda3std3__44plusIvEEE10Policy1000EPiSC_NS0_13ScanTileStateIiLb1EEES9_NS1_10InputValueIiSC_EEjiLb0EiEEvT0_T1_T2_iT3_T4_T5_)
        /*00a4*/ 	.word	0x00000000


	//----- nvinfo : EIATTR_MIN_STACK_SIZE
	.align		4
.L_72:
        /*00a8*/ 	.byte	0x04, 0x12
        /*00aa*/ 	.short	(.L_74 - .L_73)
	.align		4
.L_73:
        /*00ac*/ 	.word	index@(_ZN3cub18CUB_300001_SM_10006detail4scan20DeviceScanInitKernelINS0_13ScanTileStateIiLb1EEEEEvT_i)
        /*00b0*/ 	.word	0x00000000


	//----- nvinfo : EIATTR_MIN_STACK_SIZE
	.align		4
.L_74:
        /*00b4*/ 	.byte	0x04, 0x12
        /*00b6*/ 	.short	(.L_76 - .L_75)
	.align		4
.L_75:
        /*00b8*/ 	.word	index@(_ZN3cub18CUB_300001_SM_10006detail11EmptyKernelIvEEvv)
        /*00bc*/ 	.word	0x00000000


	//----- nvinfo : EIATTR_MIN_STACK_SIZE
	.align		4
.L_76:
        /*00c0*/ 	.byte	0x04, 0x12
        /*00c2*/ 	.short	(.L_78 - .L_77)
	.align		4
.L_77:
        /*00c4*/ 	.word	index@(_Z24block_spgemm_1d_half_mmaPKiS0_PK6__halfS0_S0_PS1_PiS5_S4_S1_S1_)
        /*00c8*/ 	.word	0x00000310


	//----- nvinfo : EIATTR_MIN_STACK_SIZE
	.align		4
.L_78:
        /*00cc*/ 	.byte	0x04, 0x12
        /*00ce*/ 	.short	(.L_80 - .L_79)
	.align		4
.L_79:
        /*00d0*/ 	.word	index@(_Z22spgemm_symbolic_kernelPKiS0_S0_S0_Piiii)
        /*00d4*/ 	.word	0x00000020
.L_80:


//--------------------- .nv.compat                --------------------------
	.section	.nv.compat,"",@"SHT_CUDA_COMPAT_INFO"
	.align	4
        /*0000*/ 	.byte	0x02, 0x09, 0x00, 0x00, 0x02, 0x02, 0x01, 0x00, 0x02, 0x05, 0x05, 0x00, 0x03, 0x07, 0x01, 0x01
        /*0010*/ 	.byte	0x02, 0x03, 0x00, 0x00, 0x02, 0x06, 0x01, 0x00, 0x04, 0x0b, 0x08, 0x00, 0x09, 0x00, 0x00, 0x00
        /*0020*/ 	.byte	0x00, 0x00, 0x00, 0x00


//--------------------- .nv.info._ZN3cub18CUB_300001_SM_10006detail4scan16DeviceScanKernelINS2_10policy_hubIiiimN4cuda3std3__44plusIvEEE10Policy1000EPiSC_NS0_13ScanTileStateIiLb1EEES9_NS1_10InputValueIiSC_EEmiLb0EiEEvT0_T1_T2_iT3_T4_T5_ --------------------------
	.section	.nv.info._ZN3cub18CUB_300001_SM_10006detail4scan16DeviceScanKernelINS2_10policy_hubIiiimN4cuda3std3__44plusIvEEE10Policy1000EPiSC_NS0_13ScanTileStateIiLb1EEES9_NS1_10InputValueIiSC_EEmiLb0EiEEvT0_T1_T2_iT3_T4_T5_,"",@"SHT_CUDA_INFO"
	.sectionflags	@""
	.align	4


	//----- nvinfo : EIATTR_CUDA_API_VERSION
	.align		4
        /*0000*/ 	.byte	0x04, 0x37
        /*0002*/ 	.short	(.L_82 - .L_81)
.L_81:
        /*0004*/ 	.word	0x00000082


	//----- nvinfo : EIATTR_KPARAM_INFO
	.align		4
.L_82:
        /*0008*/ 	.byte	0x04, 0x17
        /*000a*/ 	.short	(.L_84 - .L_83)
.L_83:
        /*000c*/ 	.word	0x00000000
        /*0010*/ 	.short	0x0006
        /*0012*/ 	.short	0x0030
        /*0014*/ 	.byte	0x00, 0xf0, 0x21, 0x00


	//----- nvinfo : EIATTR_KPARAM_INFO
	.align		4
.L_84:
        /*0018*/ 	.byte	0x04, 0x17
        /*001a*/ 	.short	(.L_86 - .L_85)
.L_85:
        /*001c*/ 	.word	0x00000000
        /*0020*/ 	.short	0x0005
        /*0022*/ 	.short	0x0020
        /*0024*/ 	.byte	0x00, 0xf0, 0x41, 0x00


	//----- nvinfo : EIATTR_KPARAM_INFO
	.align		4
.L_86:
        /*0028*/ 	.byte	0x04, 0x17
        /*002a*/ 	.short	(.L_88 - .L_87)
.L_87:
        /*002c*/ 	.word	0x00000000
        /*0030*/ 	.short	0x0004
        /*0032*/ 	.short	0x001c
        /*0034*/ 	.byte	0x00, 0xf0, 0x05, 0x00


	//----- nvinfo : EIATTR_KPARAM_INFO
	.align		4
.L_88:
        /*0038*/ 	.byte	0x04, 0x17
        /*003a*/ 	.short	(.L_90 - .L_89)
.L_89:
        /*003c*/ 	.word	0x00000000
        /*0040*/ 	.short	0x0003
        /*0042*/ 	.short	0x0018
        /*0044*/ 	.byte	0x00, 0xf0, 0x11, 0x00


	//----- nvinfo : EIATTR_KPARAM_INFO
	.align		4
.L_90:
        /*0048*/ 	.byte	0x04, 0x17
        /*004a*/ 	.short	(.L_92 - .L_91)
.L_91:
        /*004c*/ 	.word	0x00000000
        /*0050*/ 	.short	0x0002
        /*0052*/ 	.short	0x0010
        /*0054*/ 	.byte	0x00, 0xf0, 0x21, 0x00


	//----- nvinfo : EIATTR_KPARAM_INFO
	.align		4
.L_92:
        /*0058*/ 	.byte	0x04, 0x17
        /*005a*/ 	.short	(.L_94 - .L_93)
.L_93:
        /*005c*/ 	.word	0x00000000
        /*0060*/ 	.short	0x0001
        /*0062*/ 	.short	0x0008
        /*0064*/ 	.byte	0x00, 0xf5, 0x21, 0x00


	//----- nvinfo : EIATTR_KPARAM_INFO
	.align		4
.L_94:
        /*0068*/ 	.byte	0x04, 0x17
        /*006a*/ 	.short	(.L_96 - .L_95)
.L_95:
        /*006c*/ 	.word	0x00000000
        /*0070*/ 	.short	0x0000
        /*0072*/ 	.short	0x0000
        /*0074*/ 	.byte	0x00, 0xf5, 0x21, 0x00


	//----- nvinfo : EIATTR_SPARSE_MMA_MASK
	.align		4
.L_96:
        /*0078*/ 	.byte	0x03, 0x50
        /*007a*/ 	.short	0x0000


	//----- nvinfo : EIATTR_MAXREG_COUNT
	.align		4
        /*007c*/ 	.byte	0x03, 0x1b
        /*007e*/ 	.short	0x0080


	//----- nvinfo : EIATTR_NUM_BARRIERS
	.align		4
        /*0080*/ 	.byte	0x02, 0x4c
        /*0082*/ 	.byte	0x01
	.zero		1


	//----- nvinfo : EIATTR_MERCURY_ISA_VERSION
	.align		4
        /*0084*/ 	.byte	0x03, 0x5f
        /*0086*/ 	.short	0x0101


	//----- nvinfo : EIATTR_COOP_GROUP_MASK_REGIDS
	.align		4
        /*0088*/ 	.byte	0x04, 0x29
        /*008a*/ 	.short	(.L_98 - .L_97)


	//   ....[0]....
.L_97:
        /*008c*/ 	.word	0xffffffff


	//   ....[1]....
        /*0090*/ 	.word	0xffffffff


	//   ....[2]....
        /*0094*/ 	.word	0xffffffff


	//   ....[3]....
        /*0098*/ 	.word	0xffffffff


	//   ....[4]....
        /*009c*/ 	.word	0xffffffff


	//   ....[5]....
        /*00a0*/ 	.word	0xffffffff


	//   ....[6]....
        /*00a4*/ 	.word	0xffffffff


	//   ....[7]....
        /*00a8*/ 	.word	0xffffffff


	//   ....[8]....
        /*00ac*/ 	.word	0xffffffff


	//   ....[9]....
        /*00b0*/ 	.word	0xffffffff


	//   ....[10]....
        /*00b4*/ 	.word	0xffffffff


	//   ....[11]....
        /*00b8*/ 	.word	0xffffffff


	//   ....[12]....
        /*00bc*/ 	.word	0xffffffff


	//   ....[13]....
        /*00c0*/ 	.word	0xffffffff


	//   ....[14]....
        /*00c4*/ 	.word	0xffffffff


	//   ....[15]....
        /*00c8*/ 	.word	0xffffffff


	//   ....[16]....
        /*00cc*/ 	.word	0xffffffff


	//   ....[17]....
        /*00d0*/ 	.word	0xffffffff


	//   ....[18]....
        /*00d4*/ 	.word	0xffffffff


	//   ....[19]....
        /*00d8*/ 	.word	0xffffffff


	//   ....[20]....
        /*00dc*/ 	.word	0xffffffff


	//   ....[21]....
        /*00e0*/ 	.word	0xffffffff


	//   ....[22]....
        /*00e4*/ 	.word	0xffffffff


	//   ....[23]....
        /*00e8*/ 	.word	0xffffffff


	//   ....[24]....
        /*00ec*/ 	.word	0xffffffff


	//   ....[25]....
        /*00f0*/ 	.word	0xffffffff


	//   ....[26]....
        /*00f4*/ 	.word	0xffffffff


	//   ....[27]....
        /*00f8*/ 	.word	0xffffffff


	//   ....[28]....
        /*00fc*/ 	.word	0xffffffff


	//   ....[29]....
        /*0100*/ 	.word	0xffffffff


	//   ....[30]....
        /*0104*/ 	.word	0xffffffff


	//   ....[31]....
        /*0108*/ 	.word	0xffffffff


	//   ....[32]....
        /*010c*/ 	.word	0xffffffff


	//   ....[33]....
        /*0110*/ 	.word	0xffffffff


	//   ....[34]....
        /*0114*/ 	.word	0xffffffff


	//   ....[35]....
        /*0118*/ 	.word	0xffffffff


	//   ....[36]....
        /*011c*/ 	.word	0xffffffff


	//   ....[37]....
        /*0120*/ 	.word	0xffffffff


	//   ....[38]....
        /*0124*/ 	.word	0xffffffff


	//   ....[39]....
        /*0128*/ 	.word	0xffffffff


	//   ....[40]....
        /*012c*/ 	.word	0xffffffff


	//   ....[41]....
        /*0130*/ 	.word	0xffffffff


	//   ....[42]....
        /*0134*/ 	.word	0xffffffff


	//   ....[43]....
        /*0138*/ 	.word	0xffffffff


	//   ....[44]....
        /*013c*/ 	.word	0xffffffff


	//   ....[45]....
        /*0140*/ 	.word	0xffffffff


	//   ....[46]....
        /*0144*/ 	.word	0xffffffff


	//   ....[47]....
        /*0148*/ 	.word	0xffffffff


	//   ....[48]....
        /*014c*/ 	.word	0xffffffff


	//   ....[49]....
        /*0150*/ 	.word	0xffffffff


	//   ....[50]....
        /*0154*/ 	.word	0xffffffff


	//   ....[51]....
        /*0158*/ 	.word	0xffffffff


	//   ....[52]....
        /*015c*/ 	.word	0xffffffff


	//   ....[53]....
        /*0160*/ 	.word	0xffffffff


	//   ....[54]....
        /*0164*/ 	.word	0xffffffff


	//   ....[55]....
        /*0168*/ 	.word	0xffffffff


	//   ....[56]....
        /*016c*/ 	.word	0xffffffff


	//   ....[57]....
        /*0170*/ 	.word	0xffffffff


	//   ....[58]....
        /*0174*/ 	.word	0xffffffff


	//   ....[59]....
        /*0178*/ 	.word	0xffffffff


	//   ....[60]....
        /*017c*/ 	.word	0x0500000a


	//   ....[61]....
        /*0180*/ 	.word	0x0500000a


	//   ....[62]....
        /*0184*/ 	.word	0x0500000a


	//   ....[63]....
        /*0188*/ 	.word	0x0500000a


	//   ....[64]....
        /*018c*/ 	.word	0x0500000a


	//   ....[65]....
        /*0190*/ 	.word	0x0500000a


	//   ....[66]....
        /*0194*/ 	.word	0x0500000a


	//   ....[67]....
        /*0198*/ 	.word	0x0500000a


	//   ....[68]....
        /*019c*/ 	.word	0x0500000a


	//   ....[69]....
        /*01a0*/ 	.word	0x0500000a


	//   ....[70]....
        /*01a4*/ 	.word	0x0500000a


	//   ....[71]....
        /*01a8*/ 	.word	0x0500000a


	//   ....[72]....
        /*01ac*/ 	.word	0x0500000a


	//   ....[73]....
        /*01b0*/ 	.word	0x0500000a


	//   ....[74]....
        /*01b4*/ 	.word	0x0500000a


	//   ....[75]....
        /*01b8*/ 	.word	0x0500000a


	//   ....[76]....
        /*01bc*/ 	.word	0x0500000a


	//   ....[77]....
        /*01c0*/ 	.word	0x0500000a


	//   ....[78]....
        /*01c4*/ 	.word	0x0500000a


	//   ....[79]....
        /*01c8*/ 	.word	0x0500000a


	//   ....[80]....
        /*01cc*/ 	.word	0x0500000a


	//   ....[81]....
        /*01d0*/ 	.word	0x0500000a


	//   ....[82]....
        /*01d4*/ 	.word	0x0500000a


	//   ....[83]....
        /*01d8*/ 	.word	0x0500000a


	//   ....[84]....
        /*01dc*/ 	.word	0x0500000a


	//   ....[85]....
        /*01e0*/ 	.word	0x0500000a


	//   ....[86]....
        /*01e4*/ 	.word	0x0500000a


	//   ....[87]....
        /*01e8*/ 	.word	0x0500000a


	//   ....[88]....
        /*01ec*/ 	.word	0x0500000a


	//   ....[89]....
        /*01f0*/ 	.word	0x0500000a


	//   ....[90]....
        /*01f4*/ 	.word	0x0500000a


	//   ....[91]....
        /*01f8*/ 	.word	0x0500000a


	//   ....[92]....
        /*01fc*/ 	.word	0x0500000a


	//   ....[93]....
        /*0200*/ 	.word	0x0500000a


	//   ....[94]....
        /*0204*/ 	.word	0x0500000a


	//   ....[95]....
        /*0208*/ 	.word	0x0500000a


	//----- nvinfo : EIATTR_COOP_GROUP_INSTR_OFFSETS
	.align		4
.L_98:
        /*020c*/ 	.byte	0x04, 0x28
        /*020e*/ 	.short	(.L_100 - .L_99)


	//   ....[0]....
.L_99:
        /*0210*/ 	.word	0x000004d0


	//   ....[1]....
        /*0214*/ 	.word	0x000006f0


	//   ....[2]....
        /*0218*/ 	.word	0x00000710


	//   ....[3]....
        /*021c*/ 	.word	0x00000730


	//   ....[4]....
        /*0220*/ 	.word	0x00000750


	//   ....[5]....
        /*0224*/ 	.word	0x00000770


	//   ....[6]....
        /*0228*/ 	.word	0x00000b80


	//   ....[7]....
        /*022c*/ 	.word	0x00000ba0


	//   ....[8]....
        /*0230*/ 	.word	0x00000bc0


	//   ....[9]....
        /*0234*/ 	.word	0x00000be0


	//   ....[10]....
        /*0238*/ 	.word	0x00000c00


	//   ....[11]....
        /*023c*/ 	.word	0x00001000


	//   ....[12]....
        /*0240*/ 	.word	0x00001090


	//   ....[13]....
        /*0244*/ 	.word	0x000010f0


	//   ....[14]....
        /*0248*/ 	.word	0x00001160


	//   ....[15]....
        /*024c*/ 	.word	0x000011c0


	//   ....[16]....
        /*0250*/ 	.word	0x00001210


	//   ....[17]....
        /*0254*/ 	.word	0x00001270


	//   ....[18]....
        /*0258*/ 	.word	0x000012c0


	//   ....[19]....
        /*025c*/ 	.word	0x000012e0


	//   ....[20]....
        /*0260*/ 	.word	0x000013a0


	//   ....[21]....
        /*0264*/ 	.word	0x00001430


	//   ....[22]....
        /*0268*/ 	.word	0x00001480


	//   ....[23]....
        /*026c*/ 	.word	0x000014e0


	//   ....[24]....
        /*0270*/ 	.word	0x00001540


	//   ....[25]....
        /*0274*/ 	.word	0x00001580


	//   ....[26]....
        /*0278*/ 	.word	0x000015c0


	//   ....[27]....
        /*027c*/ 	.word	0x00001600


	//   ....[28]....
        /*0280*/ 	.word	0x00001610


	//   ....[29]....
        /*0284*/ 	.word	0x00001a50


	//   ....[30]....
        /*0288*/ 	.word	0x00002430


	//   ....[31]....
        /*028c*/ 	.word	0x00002650


	//   ....[32]....
        /*0290*/ 	.word	0x00002670


	//   ....[33]....
        /*0294*/ 	.word	0x00002690


	//   ....[34]....
        /*0298*/ 	.word	0x000026b0


	//   ....[35]....
        /*029c*/ 	.word	0x000026d0


	//   ....[36]....
        /*02a0*/ 	.word	0x00002a60


	//   ....[37]....
        /*02a4*/ 	.word	0x00002a80


	//   ....[38]....
        /*02a8*/ 	.word	0x00002aa0


	//   ....[39]....
        /*02ac*/ 	.word	0x00002ac0


	//   ....[40]....
        /*02b0*/ 	.word	0x00002ae0


	//   ....[41]....
        /*02b4*/ 	.word	0x00002ee0


	//   ....[42]....
        /*02b8*/ 	.word	0x00002f70


	//   ....[43]....
        /*02bc*/ 	.word	0x00002fd0


	//   ....[44]....
        /*02c0*/ 	.word	0x00003030


	//   ....[45]....
        /*02c4*/ 	.word	0x00003090


	//   ....[46]....
        /*02c8*/ 	.word	0x000030f0


	//   ....[47]....
        /*02cc*/ 	.word	0x00003140


	//   ....[48]....
        /*02d0*/ 	.word	0x000031b0


	//   ....[49]....
        /*02d4*/ 	.word	0x000031c0


	//   ....[50]....
        /*02d8*/ 	.word	0x000032a0


	//   ....[51]....
        /*02dc*/ 	.word	0x00003330


	//   ....[52]....
        /*02e0*/ 	.word	0x00003380


	//   ....[53]....
        /*02e4*/ 	.word	0x000033f0


	//   ....[54]....
        /*02e8*/ 	.word	0x00003450


	//   ....[55]....
        /*02ec*/ 	.word	0x000034a0


	//   ....[56]....
        /*02f0*/ 	.word	0x000034e0


	//   ....[57]....
        /*02f4*/ 	.word	0x00003540


	//   ....[58]....
        /*02f8*/ 	.word	0x00003550


	//   ....[59]....
        /*02fc*/ 	.word	0x000039d0


	//   ....[60]....
        /*0300*/ 	.word	0x00003f80


	//   ....[61]....
        /*0304*/ 	.word	0x00004000


	//   ....[62]....
        /*0308*/ 	.word	0x00004090


	//   ....[63]....
        /*030c*/ 	.word	0x00004170


	//   ....[64]....
        /*0310*/ 	.word	0x000041f0


	//   ....[65]....
        /*0314*/ 	.word	0x00004280


	//   ....[66]....
        /*0318*/ 	.word	0x00004300


	//   ....[67]....
        /*031c*/ 	.word	0x00004380


	//   ....[68]....
        /*0320*/ 	.word	0x000043b0


	//   ....[69]....
        /*0324*/ 	.word	0x00004480


	//   ....[70]....
        /*0328*/ 	.word	0x00004500


	//   ....[71]....
        /*032c*/ 	.word	0x00004580


	//   ....[72]....
        /*0330*/ 	.word	0x00004630


	//   ....[73]....
        /*0334*/ 	.word	0x000046c0


	//   ....[74]....
        /*0338*/ 	.word	0x00004740


	//   ....[75]....
        /*033c*/ 	.word	0x000047b0


	//   ....[76]....
        /*0340*/ 	.word	0x00004830


	//   ....[77]....
        /*0344*/ 	.word	0x00004890


	//   ....[78]....
        /*0348*/ 	.word	0x00004900


	//   ....[79]....
        /*034c*/ 	.word	0x00004980


	//   ....[80]....
        /*0350*/ 	.word	0x00004a20


	//   ....[81]....
        /*0354*/ 	.word	0x00004ae0


	//   ....[82]....
        /*0358*/ 	.word	0x00004b80


	//   ....[83]....
        /*035c*/ 	.word	0x00004c10


	//   ....[84]....
        /*0360*/ 	.word	0x00004ca0


	//   ....[85]....
        /*0364*/ 	.word	0x00004d10


	//   ....[86]....
        /*0368*/ 	.word	0x00004d40


	//   ....[87]....
        /*036c*/ 	.word	0x00004e10


	//   ....[88]....
        /*0370*/ 	.word	0x00004e90


	//   ....[89]....
        /*0374*/ 	.word	0x00004f10


	//   ....[90]....
        /*0378*/ 	.word	0x00004fd0


	//   ....[91]....
        /*037c*/ 	.word	0x00005070


	//   ....[92]....
        /*0380*/ 	.word	0x00005100


	//   ....[93]....
        /*0384*/ 	.word	0x00005190


	//   ....[94]....
        /*0388*/ 	.word	0x00005220


	//   ....[95]....
        /*038c*/ 	.word	0x00005280


	//----- nvinfo : EIATTR_VRC_CTA_INIT_COUNT
	.align		4
.L_100:
        /*0390*/ 	.byte	0x02, 0x4a
	.zero		1
	.zero		1


	//----- nvinfo : EIATTR_EXIT_INSTR_OFFSETS
	.align		4
        /*0394*/ 	.byte	0x04, 0x1c
        /*0396*/ 	.short	(.L_102 - .L_101)


	//   ....[0]....
.L_101:
        /*0398*/ 	.word	0x00001ce0


	//   ....[1]....
        /*039c*/ 	.word	0x00001d10


	//   ....[2]....
        /*03a0*/ 	.word	0x00003f10


	//   ....[3]....
        /*03a4*/ 	.word	0x00003f30


	//----- nvinfo : EIATTR_MAX_THREADS
	.align		4
.L_102:
        /*03a8*/ 	.byte	0x04, 0x05
        /*03aa*/ 	.short	(.L_104 - .L_103)
.L_103:
        /*03ac*/ 	.word	0x000001a0
        /*03b0*/ 	.word	0x00000001
        /*03b4*/ 	.word	0x00000001


	//----- nvinfo : EIATTR_CRS_STACK_SIZE
	.align		4
.L_104:
        /*03b8*/ 	.byte	0x04, 0x1e
        /*03ba*/ 	.short	(.L_106 - .L_105)
.L_105:
        /*03bc*/ 	.word	0x00000000


	//----- nvinfo : EIATTR_CBANK_PARAM_SIZE
	.align		4
.L_106:
        /*03c0*/ 	.byte	0x03, 0x19
        /*03c2*/ 	.short	0x0038


	//----- nvinfo : EIATTR_PARAM_CBANK
	.align		4
        /*03c4*/ 	.byte	0x04, 0x0a
        /*03c6*/ 	.short	(.L_108 - .L_107)
	.align		4
.L_107:
        /*03c8*/ 	.word	index@(.nv.constant0._ZN3cub18CUB_300001_SM_10006detail4scan16DeviceScanKernelINS2_10policy_hubIiiimN4cuda3std3__44plusIvEEE10Policy1000EPiSC_NS0_13ScanTileStateIiLb1EEES9_NS1_10InputValueIiSC_EEmiLb0EiEEvT0_T1_T2_iT3_T4_T5_)
        /*03cc*/ 	.short	0x0380
        /*03ce*/ 	.short	0x0038


	//----- nvinfo : EIATTR_SW_WAR
	.align		4
.L_108:
        /*03d0*/ 	.byte	0x04, 0x36
        /*03d2*/ 	.short	(.L_110 - .L_109)
.L_109:
        /*03d4*/ 	.word	0x00000008
.L_110:


//--------------------- .nv.info._ZN3cub18CUB_300001_SM_10006detail4scan16DeviceScanKernelINS2_10policy_hubIiiijN4cuda3std3__44plusIvEEE10Policy1000EPiSC_NS0_13ScanTileStateIiLb1EEES9_NS1_10InputValueIiSC_EEjiLb0EiEEvT0_T1_T2_iT3_T4_T5_ --------------------------
	.section	.nv.info._ZN3cub18CUB_300001_SM_10006detail4scan16DeviceScanKernelINS2_10policy_hubIiiijN4cuda3std3__44plusIvEEE10Policy1000EPiSC_NS0_13ScanTileStateIiLb1EEES9_NS1_10InputValueIiSC_EEjiLb0EiEEvT0_T1_T2_iT3_T4_T5_,"",@"SHT_CUDA_INFO"
	.sectionflags	@""
	.align	4


	//----- nvinfo : EIATTR_CUDA_API_VERSION
	.align		4
        /*0000*/ 	.byte	0x04, 0x37
        /*0002*/ 	.short	(.L_112 - .L_111)
.L_111:
        /*0004*/ 	.word	0x00000082


	//----- nvinfo : EIATTR_KPARAM_INFO
	.align		4
.L_112:
        /*0008*/ 	.byte	0x04, 0x17
        /*000a*/ 	.short	(.L_114 - .L_113)
.L_113:
        /*000c*/ 	.word	0x00000000
        /*0010*/ 	.short	0x0006
        /*0012*/ 	.short	0x0030
        /*0014*/ 	.byte	0x00, 0xf0, 0x11, 0x00


	//----- nvinfo : EIATTR_KPARAM_INFO
	.align		4
.L_114:
        /*0018*/ 	.byte	0x04, 0x17
        /*001a*/ 	.short	(.L_116 - .L_115)
.L_115:
        /*001c*/ 	.word	0x00000000
        /*0020*/ 	.short	0x0005
        /*0022*/ 	.short	0x0020
        /*0024*/ 	.byte	0x00, 0xf0, 0x41, 0x00


	//----- nvinfo : EIATTR_KPARAM_INFO
	.align		4
.L_116:
        /*0028*/ 	.byte	0x04, 0x17
        /*002a*/ 	.short	(.L_118 - .L_117)
.L_117:
        /*002c*/ 	.word	0x00000000
        /*0030*/ 	.short	0x0004
        /*0032*/ 	.short	0x001c
        /*0034*/ 	.byte	0x00, 0xf0, 0x05, 0x00


	//----- nvinfo : EIATTR_KPARAM_INFO
	.align		4
.L_118:
        /*0038*/ 	.byte	0x04, 0x17
        /*003a*/ 	.short	(.L_120 - .L_119)
.L_119:
        /*003c*/ 	.word	0x00000000
        /*0040*/ 	.short	0x0003
        /*0042*/ 	.short	0x0018
        /*0044*/ 	.byte	0x00, 0xf0, 0x11, 0x00


	//----- nvinfo : EIATTR_KPARAM_INFO
	.align		4
.L_120:
        /*0048*/ 	.byte	0x04, 0x17
        /*004a*/ 	.short	(.L_122 - .L_121)
.L_121:
        /*004c*/ 	.word	0x00000000
        /*0050*/ 	.short	0x0002
        /*0052*/ 	.short	0x0010
        /*0054*/ 	.byte	0x00, 0xf0, 0x21, 0x00


	//----- nvinfo : EIATTR_KPARAM_INFO
	.align		4
.L_122:
        /*0058*/ 	.byte	0x04, 0x17
        /*005a*/ 	.short	(.L_124 - .L_123)
.L_123:
        /*005c*/ 	.word	0x00000000
        /*0060*/ 	.short	0x0001
        /*0062*/ 	.short	0x0008
        /*0064*/ 	.byte	0x00, 0xf5, 0x21, 0x00


	//----- nvinfo : EIATTR_KPARAM_INFO
	.align		4
.L_124:
        /*0068*/ 	.byte	0x04, 0x17
        /*006a*/ 	.short	(.L_126 - .L_125)
.L_125:
        /*006c*/ 	.word	0x00000000
        /*0070*/ 	.short	0x0000
        /*0072*/ 	.short	0x0000
        /*0074*/ 	.byte	0x00, 0xf5, 0x21, 0x00


	//----- nvinfo : EIATTR_SPARSE_MMA_MASK
	.align		4
.L_126:
        /*0078*/ 	.byte	0x03, 0x50
        /*007a*/ 	.short	0x0000


	//----- nvinfo : EIATTR_MAXREG_COUNT
	.align		4
        /*007c*/ 	.byte	0x03, 0x1b
        /*007e*/ 	.short	0x00a8


	//----- nvinfo : EIATTR_NUM_BARRIERS
	.align		4
        /*0080*/ 	.byte	0x02, 0x4c
        /*0082*/ 	.byte	0x01
	.zero		1


	//----- nvinfo : EIATTR_MERCURY_ISA_VERSION
	.align		4
        /*0084*/ 	.byte	0x03, 0x5f
        /*0086*/ 	.short	0x0101


	//----- nvinfo : EIATTR_UNUSED_LOAD_BYTE_OFFSET
	.align		4
        /*0088*/ 	.byte	0x04, 0x44
        /*008a*/ 	.short	(.L_128 - .L_127)


	//   ....[0]....
.L_127:
        /*008c*/ 	.word	0x000029f0
        /*0090*/ 	.word	0x00000fff


	//----- nvinfo : EIATTR_COOP_GROUP_MASK_REGIDS
	.align		4
.L_128:
        /*0094*/ 	.byte	0x04, 0x29
        /*0096*/ 	.short	(.L_130 - .L_129)


	//   ....[0]....
.L_129:
        /*0098*/ 	.word	0xffffffff


	//   ....[1]....
        /*009c*/ 	.word	0xffffffff


	//   ....[2]....
        /*00a0*/ 	.word	0xffffffff


	//   ....[3]....
        /*00a4*/ 	.word	0xffffffff


	//   ....[4]....
        /*00a8*/ 	.word	0xffffffff


	//   ....[5]....
        /*00ac*/ 	.word	0xffffffff


	//   ....[6]....
        /*00b0*/ 	.word	0xffffffff


	//   ....[7]....
        /*00b4*/ 	.word	0xffffffff


	//   ....[8]....
        /*00b8*/ 	.word	0xffffffff


	//   ....[9]....
        /*00bc*/ 	.word	0xffffffff


	//   ....[10]....
        /*00c0*/ 	.word	0xffffffff


	//   ....[11]....
        /*00c4*/ 	.word	0xffffffff


	//   ....[12]....
        /*00c8*/ 	.word	0xffffffff


	//   ....[13]....
        /*00cc*/ 	.word	0xffffffff


	//   ....[14]....
        /*00d0*/ 	.word	0xffffffff


	//   ....[15]....
        /*00d4*/ 	.word	0xffffffff


	//   ....[16]....
        /*00d8*/ 	.word	0xffffffff


	//   ....[17]....
        /*00dc*/ 	.word	0xffffffff


	//   ....[18]....
        /*00e0*/ 	.word	0xffffffff


	//   ....[19]....
        /*00e4*/ 	.word	0xffffffff


	//   ....[20]....
        /*00e8*/ 	.word	0xffffffff


	//   ....[21]....
        /*00ec*/ 	.word	0xffffffff


	//   ....[22]....
        /*00f0*/ 	.word	0xffffffff


	//   ....[23]....
        /*00f4*/ 	.word	0xffffffff


	//   ....[24]....
        /*00f8*/ 	.word	0xffffffff


	//   ....[25]....
        /*00fc*/ 	.word	0xffffffff


	//   ....[26]....
        /*0100*/ 	.word	0xffffffff


	//   ....[27]....
        /*0104*/ 	.word	0xffffffff


	//   ....[28]....
        /*0108*/ 	.word	0xffffffff


	//   ....[29]....
        /*010c*/ 	.word	0xffffffff


	//   ....[30]....
        /*0110*/ 	.word	0xffffffff


	//   ....[31]....
        /*0114*/ 	.word	0xffffffff


	//   ....[32]....
        /*0118*/ 	.word	0xffffffff


	//   ....[33]....
        /*011c*/ 	.word	0xffffffff


	//   ....[34]....
        /*0120*/ 	.word	0xffffffff


	//   ....[35]....
        /*0124*/ 	.word	0xffffffff


	//   ....[36]....
        /*0128*/ 	.word	0xffffffff


	//   ....[37]....
        /*012c*/ 	.word	0xffffffff


	//   ....[38]....
        /*0130*/ 	.word	0xffffffff


	//   ....[39]....
        /*0134*/ 	.word	0xffffffff


	//   ....[40]....
        /*0138*/ 	.word	0xffffffff


	//   ....[41]....
        /*013c*/ 	.word	0xffffffff


	//   ....[42]....
        /*0140*/ 	.word	0xffffffff


	//   ....[43]....
        /*0144*/ 	.word	0xffffffff


	//   ....[44]....
        /*0148*/ 	.word	0xffffffff


	//   ....[45]....
        /*014c*/ 	.word	0xffffffff


	//   ....[46]....
        /*0150*/ 	.word	0xffffffff


	//   ....[47]....
        /*0154*/ 	.word	0xffffffff


	//   ....[48]....
        /*0158*/ 	.word	0xffffffff


	//   ....[49]....
        /*015c*/ 	.word	0xffffffff


	//   ....[50]....
        /*0160*/ 	.word	0xffffffff


	//   ....[51]....
        /*0164*/ 	.word	0xffffffff


	//   ....[52]....
        /*0168*/ 	.word	0xffffffff


	//   ....[53]....
        /*016c*/ 	.word	0xffffffff


	//   ....[54]....
        /*0170*/ 	.word	0xffffffff


	//   ....[55]....
        /*0174*/ 	.word	0xffffffff


	//   ....[56]....
        /*0178*/ 	.word	0xffffffff


	//   ....[57]....
        /*017c*/ 	.word	0xffffffff


	//   ....[58]....
        /*0180*/ 	.word	0xffffffff


	//   ....[59]....
        /*0184*/ 	.word	0xffffffff


	//   ....[60]....
        /*0188*/ 	.word	0x05000013


	//   ....[61]....
        /*018c*/ 	.word	0x05000013


	//   ....[62]....
        /*0190*/ 	.word	0x05000013


	//   ....[63]....
        /*0194*/ 	.word	0x05000013


	//   ....[64]....
        /*0198*/ 	.word	0x05000013


	//   ....[65]....
        /*019c*/ 	.word	0x05000013


	//   ....[66]....
        /*01a0*/ 	.word	0x05000013


	//   ....[67]....
        /*01a4*/ 	.word	0x05000013


	//   ....[68]....
        /*01a8*/ 	.word	0x05000013


	//   ....[69]....
        /*01ac*/ 	.word	0x05000013


	//   ....[70]....
        /*01b0*/ 	.word	0x05000013


	//   ....[71]....
        /*01b4*/ 	.word	0x05000013


	//   ....[72]....
        /*01b8*/ 	.word	0x05000013


	//   ....[73]....
        /*01bc*/ 	.word	0x05000013


	//   ....[74]....
        /*01c0*/ 	.word	0x05000013


	//   ....[75]....
        /*01c4*/ 	.word	0x05000013


	//   ....[76]....
        /*01c8*/ 	.word	0x05000013


	//   ....[77]....
        /*01cc*/ 	.word	0x05000013


	//   ....[78]....
        /*01d0*/ 	.word	0x05000013


	//   ....[79]....
        /*01d4*/ 	.word	0x05000013


	//   ....[80]....
        /*01d8*/ 	.word	0x05000013


	//   ....[81]....
        /*01dc*/ 	.word	0x05000013


	//   ....[82]....
        /*01e0*/ 	.word	0x05000013


	//   ....[83]....
        /*01e4*/ 	.word	0x05000013


	//   ....[84]....
        /*01e8*/ 	.word	0x05000013


	//   ....[85]....
        /*01ec*/ 	.word	0x05000013


	//   ....[86]....
        /*01f0*/ 	.word	0x05000013


	//   ....[87]....
        /*01f4*/ 	.word	0x05000013


	//   ....[88]....
        /*01f8*/ 	.word	0x05000013


	//   ....[89]....
        /*01fc*/ 	.word	0x05000013


	//   ....[90]....
        /*0200*/ 	.word	0x05000013


	//   ....[91]....
        /*0204*/ 	.word	0x05000013


	//   ....[92]....
        /*0208*/ 	.word	0x05000013


	//   ....[93]....
        /*020c*/ 	.word	0x05000013


	//   ....[94]....
        /*0210*/ 	.word	0x05000013


	//   ....[95]....
        /*0214*/ 	.word	0x05000013


	//----- nvinfo : EIATTR_COOP_GROUP_INSTR_OFFSETS
	.align		4
.L_130:
        /*0218*/ 	.byte	0x04, 0x28
        /*021a*/ 	.short	(.L_132 - .L_131)


	//   ....[0]....
.L_131:
        /*021c*/ 	.word	0x00000510


	//   ....[1]....
        /*0220*/ 	.word	0x000006d0


	//   ....[2]....
        /*0224*/ 	.word	0x000006f0


	//   ....[3]....
        /*0228*/ 	.word	0x00000710


	//   ....[4]....
        /*022c*/ 	.word	0x00000730


	//   ....[5]....
        /*0230*/ 	.word	0x00000750


	//   ....[6]....
        /*0234*/ 	.word	0x00000b40


	//   ....[7]....
        /*0238*/ 	.word	0x00000b60


	//   ....[8]....
        /*023c*/ 	.word	0x00000b80


	//   ....[9]....
        /*0240*/ 	.word	0x00000ba0


	//   ....[10]....
        /*0244*/ 	.word	0x00000bc0


	//   ....[11]....
        /*0248*/ 	.word	0x00000f70


	//   ....[12]....
        /*024c*/ 	.word	0x00001140


	//   ....[13]....
        /*0250*/ 	.word	0x000011a0


	//   ....[14]....
        /*0254*/ 	.word	0x00001250


	//   ....[15]....
        /*0258*/ 	.word	0x000012a0


	//   ....[16]....
        /*025c*/ 	.word	0x000012f0


	//   ....[17]....
        /*0260*/ 	.word	0x00001340


	//   ....[18]....
        /*0264*/ 	.word	0x00001380


	//   ....[19]....
        /*0268*/ 	.word	0x00001390


	//   ....[20]....
        /*026c*/ 	.word	0x00001470


	//   ....[21]....
        /*0270*/ 	.word	0x00001640


	//   ....[22]....
        /*0274*/ 	.word	0x00001690


	//   ....[23]....
        /*0278*/ 	.word	0x000016f0


	//   ....[24]....
        /*027c*/ 	.word	0x00001750


	//   ....[25]....
        /*0280*/ 	.word	0x00001790


	//   ....[26]....
        /*0284*/ 	.word	0x000017d0


	//   ....[27]....
        /*0288*/ 	.word	0x00001810


	//   ....[28]....
        /*028c*/ 	.word	0x00001820


	//   ....[29]....
        /*0290*/ 	.word	0x00001c30


	//   ....[30]....
        /*0294*/ 	.word	0x00002710


	//   ....[31]....
        /*0298*/ 	.word	0x000028d0


	//   ....[32]....
        /*029c*/ 	.word	0x000028f0


	//   ....[33]....
        /*02a0*/ 	.word	0x00002910


	//   ....[34]....
        /*02a4*/ 	.word	0x00002930


	//   ....[35]....
        /*02a8*/ 	.word	0x00002950


	//   ....[36]....
        /*02ac*/ 	.word	0x00002ce0


	//   ....[37]....
        /*02b0*/ 	.word	0x00002d00


	//   ....[38]....
        /*02b4*/ 	.word	0x00002d20


	//   ....[39]....
        /*02b8*/ 	.word	0x00002d40


	//   ....[40]....
        /*02bc*/ 	.word	0x00002d60


	//   ....[41]....
        /*02c0*/ 	.word	0x00003120


	//   ....[42]....
        /*02c4*/ 	.word	0x000032f0


	//   ....[43]....
        /*02c8*/ 	.word	0x00003350


	//   ....[44]....
        /*02cc*/ 	.word	0x000033c0


	//   ....[45]....
        /*02d0*/ 	.word	0x00003430


	//   ....[46]....
        /*02d4*/ 	.word	0x00003480


	//   ....[47]....
        /*02d8*/ 	.word	0x000034d0


	//   ....[48]....
        /*02dc*/ 	.word	0x00003530


	//   ....[49]....
        /*02e0*/ 	.word	0x00003540


	//   ....[50]....
        /*02e4*/ 	.word	0x00003620


	//   ....[51]....
        /*02e8*/ 	.word	0x000037f0


	//   ....[52]....
        /*02ec*/ 	.word	0x00003840


	//   ....[53]....
        /*02f0*/ 	.word	0x000038b0


	//   ....[54]....
        /*02f4*/ 	.word	0x00003910


	//   ....[55]....
        /*02f8*/ 	.word	0x00003960


	//   ....[56]....
        /*02fc*/ 	.word	0x000039c0


	//   ....[57]....
        /*0300*/ 	.word	0x00003a00


	//   ....[58]....
        /*0304*/ 	.word	0x00003a10


	//   ....[59]....
        /*0308*/ 	.word	0x00003e90


	//   ....[60]....
        /*030c*/ 	.word	0x000044a0


	//   ....[61]....
        /*0310*/ 	.word	0x00004520


	//   ....[62]....
        /*0314*/ 	.word	0x000045b0


	//   ....[63]....
        /*0318*/ 	.word	0x000046b0


	//   ....[64]....
        /*031c*/ 	.word	0x00004750


	//   ....[65]....
        /*0320*/ 	.word	0x000047e0


	//   ....[66]....
        /*0324*/ 	.word	0x00004860


	//   ....[67]....
        /*0328*/ 	.word	0x000048e0


	//   ....[68]....
        /*032c*/ 	.word	0x00004910


	//   ....[69]....
        /*0330*/ 	.word	0x000049b0


	//   ....[70]....
        /*0334*/ 	.word	0x00004a30


	//   ....[71]....
        /*0338*/ 	.word	0x00004ab0


	//   ....[72]....
        /*033c*/ 	.word	0x00004b70


	//   ....[73]....
        /*0340*/ 	.word	0x00004c00


	//   ....[74]....
        /*0344*/ 	.word	0x00004c80


	//   ....[75]....
        /*0348*/ 	.word	0x00004d00


	//   ....[76]....
        /*034c*/ 	.word	0x00004d80


	//   ....[77]....
        /*0350*/ 	.word	0x00004db0


	//   ....[78]....
        /*0354*/ 	.word	0x00004e50


	//   ....[79]....
        /*0358*/ 	.word	0x00004ed0


	//   ....[80]....
        /*035c*/ 	.word	0x00004f60


	//   ....[81]....
        /*0360*/ 	.word	0x00005030


	//   ....[82]....
        /*0364*/ 	.word	0x000050d0


	//   ....[83]....
        /*0368*/ 	.word	0x00005160


	//   ....[84]....
        /*036c*/ 	.word	0x000051e0


	//   ....[85]....
        /*0370*/ 	.word	0x00005280


	//   ....[86]....
        /*0374*/ 	.word	0x000052b0


	//   ....[87]....
        /*0378*/ 	.word	0x00005370


	//   ....[88]....
        /*037c*/ 	.word	0x000053f0


	//   ....[89]....
        /*0380*/ 	.word	0x00005470


	//   ....[90]....
        /*0384*/ 	.word	0x00005530


	//   ....[91]....
        /*0388*/ 	.word	0x000055d0


	//   ....[92]....
        /*038c*/ 	.word	0x00005660


	//   ....[93]....
        /*0390*/ 	.word	0x000056f0


	//   ....[94]....
        /*0394*/ 	.word	0x00005760


	//   ....[95]....
        /*0398*/ 	.word	0x000057e0


	//----- nvinfo : EIATTR_VRC_CTA_INIT_COUNT
	.align		4
.L_132:
        /*039c*/ 	.byte	0x02, 0x4a
	.zero		1
	.zero		1


	//----- nvinfo : EIATTR_EXIT_INSTR_OFFSETS
	.align		4
        /*03a0*/ 	.byte	0x04, 0x1c
        /*03a2*/ 	.short	(.L_134 - .L_133)


	//   ....[0]....
.L_133:
        /*03a4*/ 	.word	0x00001f00


	//   ....[1]....
        /*03a8*/ 	.word	0x00001f20


	//   ....[2]....
        /*03ac*/ 	.word	0x00004430


	//   ....[3]....
        /*03b0*/ 	.word	0x00004450


	//----- nvinfo : EIATTR_MAX_THREADS
	.align		4
.L_134:
        /*03b4*/ 	.byte	0x04, 0x05
        /*03b6*/ 	.short	(.L_136 - .L_135)
.L_135:
        /*03b8*/ 	.word	0x00000180
        /*03bc*/ 	.word	0x00000001
        /*03c0*/ 	.word	0x00000001


	//----- nvinfo : EIATTR_CRS_STACK_SIZE
	.align		4
.L_136:
        /*03c4*/ 	.byte	0x04, 0x1e
        /*03c6*/ 	.short	(.L_138 - .L_137)
.L_137:
        /*03c8*/ 	.word	0x00000000


	//----- nvinfo : EIATTR_CBANK_PARAM_SIZE
	.align		4
.L_138:
        /*03cc*/ 	.byte	0x03, 0x19
        /*03ce*/ 	.short	0x0034


	//----- nvinfo : EIATTR_PARAM_CBANK
	.align		4
        /*03d0*/ 	.byte	0x04, 0x0a
        /*03d2*/ 	.short	(.L_140 - .L_139)
	.align		4
.L_139:
        /*03d4*/ 	.word	index@(.nv.constant0._ZN3cub18CUB_300001_SM_10006detail4scan16DeviceScanKernelINS2_10policy_hubIiiijN4cuda3std3__44plusIvEEE10Policy1000EPiSC_NS0_13ScanTileStateIiLb1EEES9_NS1_10InputValueIiSC_EEjiLb0EiEEvT0_T1_T2_iT3_T4_T5_)
        /*03d8*/ 	.short	0x0380
        /*03da*/ 	.short	0x0034


	//----- nvinfo : EIATTR_SW_WAR
	.align		4
.L_140:
        /*03dc*/ 	.byte	0x04, 0x36
        /*03de*/ 	.short	(.L_142 - .L_141)
.L_141:
        /*03e0*/ 	.word	0x00000008
.L_142:


//--------------------- .nv.info._ZN3cub18CUB_300001_SM_10006detail4scan20DeviceScanInitKernelINS0_13ScanTileStateIiLb1EEEEEvT_i --------------------------
	.section	.nv.info._ZN3cub18CUB_300001_SM_10006detail4scan20DeviceScanInitKernelINS0_13ScanTileStateIiLb1EEEEEvT_i,"",@"SHT_CUDA_INFO"
	.sectionflags	@""
	.align	4


	//----- nvinfo : EIATTR_CUDA_API_VERSION
	.align		4
        /*0000*/ 	.byte	0x04, 0x37
        /*0002*/ 	.short	(.L_144 - .L_143)
.L_143:
        /*0004*/ 	.word	0x00000082


	//----- nvinfo : EIATTR_KPARAM_INFO
	.align		4
.L_144:
        /*0008*/ 	.byte	0x04, 0x17
        /*000a*/ 	.short	(.L_146 - .L_145)
.L_145:
        /*000c*/ 	.word	0x00000000
        /*0010*/ 	.short	0x0001
        /*0012*/ 	.short	0x0008
        /*0014*/ 	.byte	0x00, 0xf0, 0x11, 0x00


	//----- nvinfo : EIATTR_KPARAM_INFO
	.align		4
.L_146:
        /*0018*/ 	.byte	0x04, 0x17
        /*001a*/ 	.short	(.L_148 - .L_147)
.L_147:
        /*001c*/ 	.word	0x00000000
        /*0020*/ 	.short	0x0000
        /*0022*/ 	.short	0x0000
        /*0024*/ 	.byte	0x00, 0xf0, 0x21, 0x00


	//----- nvinfo : EIATTR_SPARSE_MMA_MASK
	.align		4
.L_148:
        /*0028*/ 	.byte	0x03, 0x50
        /*002a*/ 	.short	0x0000


	//----- nvinfo : EIATTR_MAXREG_COUNT
	.align		4
        /*002c*/ 	.byte	0x03, 0x1b
        /*002e*/ 	.short	0x00ff


	//----- nvinfo : EIATTR_MERCURY_ISA_VERSION
	.align		4
        /*0030*/ 	.byte	0x03, 0x5f
        /*0032*/ 	.short	0x0101


	//----- nvinfo : EIATTR_VRC_CTA_INIT_COUNT
	.align		4
        /*0034*/ 	.byte	0x02, 0x4a
	.zero		1
	.zero		1


	//----- nvinfo : EIATTR_EXIT_INSTR_OFFSETS
	.align		4
        /*0038*/ 	.byte	0x04, 0x1c
        /*003a*/ 	.short	(.L_150 - .L_149)


	//   ....[0]....
.L_149:
        /*003c*/ 	.word	0x000000f0


	//   ....[1]....
        /*0040*/ 	.word	0x00000130


	//----- nvinfo : EIATTR_CBANK_PARAM_SIZE
	.align		4
.L_150:
        /*0044*/ 	.byte	0x03, 0x19
        /*0046*/ 	.short	0x000c


	//----- nvinfo : EIATTR_PARAM_CBANK
	.align		4
        /*0048*/ 	.byte	0x04, 0x0a
        /*004a*/ 	.short	(.L_152 - .L_151)
	.align		4
.L_151:
        /*004c*/ 	.word	index@(.nv.constant0._ZN3cub18CUB_300001_SM_10006detail4scan20DeviceScanInitKernelINS0_13ScanTileStateIiLb1EEEEEvT_i)
        /*0050*/ 	.short	0x0380
        /*0052*/ 	.short	0x000c


	//----- nvinfo : EIATTR_SW_WAR
	.align		4
.L_152:
        /*0054*/ 	.byte	0x04, 0x36
        /*0056*/ 	.short	(.L_154 - .L_153)
.L_153:
        /*0058*/ 	.word	0x00000008
.L_154:


//--------------------- .nv.info._ZN3cub18CUB_300001_SM_10006detail11EmptyKernelIvEEvv --------------------------
	.section	.nv.info._ZN3cub18CUB_300001_SM_10006detail11EmptyKernelIvEEvv,"",@"SHT_CUDA_INFO"
	.sectionflags	@""
	.align	4


	//----- nvinfo : EIATTR_CUDA_API_VERSION
	.align		4
        /*0000*/ 	.byte	0x04, 0x37
        /*0002*/ 	.short	(.L_156 - .L_155)
.L_155:
        /*0004*/ 	.word	0x00000082


	//----- nvinfo : EIATTR_SPARSE_MMA_MASK
	.align		4
.L_156:
        /*0008*/ 	.byte	0x03, 0x50
        /*000a*/ 	.short	0x0000


	//----- nvinfo : EIATTR_MAXREG_COUNT
	.align		4
        /*000c*/ 	.byte	0x03, 0x1b
        /*000e*/ 	.short	0x00ff


	//----- nvinfo : EIATTR_MERCURY_ISA_VERSION
	.align		4
        /*0010*/ 	.byte	0x03, 0x5f
        /*0012*/ 	.short	0x0101


	//----- nvinfo : EIATTR_VRC_CTA_INIT_COUNT
	.align		4
        /*0014*/ 	.byte	0x02, 0x4a
	.zero		1
	.zero		1


	//----- nvinfo : EIATTR_EXIT_INSTR_OFFSETS
	.align		4
        /*0018*/ 	.byte	0x04, 0x1c
        /*001a*/ 	.short	(.L_158 - .L_157)


	//   ....[0]....
.L_157:
        /*001c*/ 	.word	0x00000010


	//----- nvinfo : EIATTR_SW_WAR
	.align		4
.L_158:
        /*0020*/ 	.byte	0x04, 0x36
        /*0022*/ 	.short	(.L_160 - .L_159)
.L_159:
        /*0024*/ 	.word	0x00000008
.L_160:


//--------------------- .nv.info._Z24block_spgemm_1d_half_mmaPKiS0_PK6__halfS0_S0_PS1_PiS5_S4_S1_S1_ --------------------------
	.section	.nv.info._Z24block_spgemm_1d_half_mmaPKiS0_PK6__halfS0_S0_PS1_PiS5_S4_S1_S1_,"",@"SHT_CUDA_INFO"
	.sectionflags	@""
	.align	4


	//----- nvinfo : EIATTR_CUDA_API_VERSION
	.align		4
        /*0000*/ 	.byte	0x04, 0x37
        /*0002*/ 	.short	(.L_162 - .L_161)
.L_161:
        /*0004*/ 	.word	0x00000082


	//----- nvinfo : EIATTR_KPARAM_INFO
	.align		4
.L_162:
        /*0008*/ 	.byte	0x04, 0x17
        /*000a*/ 	.short	(.L_164 - .L_163)
.L_163:
        /*000c*/ 	.word	0x00000000
        /*0010*/ 	.short	0x000a
        /*0012*/ 	.short	0x004a
        /*0014*/ 	.byte	0x00, 0xf0, 0x09, 0x00


	//----- nvinfo : EIATTR_KPARAM_INFO
	.align		4
.L_164:
        /*0018*/ 	.byte	0x04, 0x17
        /*001a*/ 	.short	(.L_166 - .L_165)
.L_165:
        /*001c*/ 	.word	0x00000000
        /*0020*/ 	.short	0x0009
        /*0022*/ 	.short	0x0048
        /*0024*/ 	.byte	0x00, 0xf0, 0x09, 0x00


	//----- nvinfo : EIATTR_KPARAM_INFO
	.align		4
.L_166:
        /*0028*/ 	.byte	0x04, 0x17
        /*002a*/ 	.short	(.L_168 - .L_167)
.L_167:
        /*002c*/ 	.word	0x00000000
        /*0030*/ 	.short	0x0008
        /*0032*/ 	.short	0x0040
        /*0034*/ 	.byte	0x00, 0xf5, 0x21, 0x00


	//----- nvinfo : EIATTR_KPARAM_INFO
	.align		4
.L_168:
        /*0038*/ 	.byte	0x04, 0x17
        /*003a*/ 	.short	(.L_170 - .L_169)
.L_169:
        /*003c*/ 	.word	0x00000000
        /*0040*/ 	.short	0x0007
        /*0042*/ 	.short	0x0038
        /*0044*/ 	.byte	0x00, 0xf5, 0x21, 0x00


	//----- nvinfo : EIATTR_KPARAM_INFO
	.align		4
.L_170:
        /*0048*/ 	.byte	0x04, 0x17
        /*004a*/ 	.short	(.L_172 - .L_171)
.L_171:
        /*004c*/ 	.word	0x00000000
        /*0050*/ 	.short	0x0006
        /*0052*/ 	.short	0x0030
        /*0054*/ 	.byte	0x00, 0xf5, 0x21, 0x00


	//----- nvinfo : EIATTR_KPARAM_INFO
	.align		4
.L_172:
        /*0058*/ 	.byte	0x04, 0x17
        /*005a*/ 	.short	(.L_174 - .L_173)
.L_173:
        /*005c*/ 	.word	0x00000000
        /*0060*/ 	.short	0x0005
        /*0062*/ 	.short	0x0028
        /*0064*/ 	.byte	0x00, 0xf5, 0x21, 0x00


	//----- nvinfo : EIATTR_KPARAM_INFO
	.align		4
.L_174:
        /*0068*/ 	.byte	0x04, 0x17
        /*006a*/ 	.short	(.L_176 - .L_175)
.L_175:
        /*006c*/ 	.word	0x00000000
        /*0070*/ 	.short	0x0004
        /*0072*/ 	.short	0x0020
        /*0074*/ 	.byte	0x00, 0xf5, 0x21, 0x00


	//----- nvinfo : EIATTR_KPARAM_INFO
	.align		4
.L_176:
        /*0078*/ 	.byte	0x04, 0x17
        /*007a*/ 	.short	(.L_178 - .L_177)
.L_177:
        /*007c*/ 	.word	0x00000000
        /*0080*/ 	.short	0x0003
        /*0082*/ 	.short	0x0018
        /*0084*/ 	.byte	0x00, 0xf5, 0x21, 0x00


	//----- nvinfo : EIATTR_KPARAM_INFO
	.align		4
.L_178:
        /*0088*/ 	.byte	0x04, 0x17
        /*008a*/ 	.short	(.L_180 - .L_179)
.L_179:
        /*008c*/ 	.word	0x00000000
        /*0090*/ 	.short	0x0002
        /*0092*/ 	.short	0x0010
        /*0094*/ 	.byte	0x00, 0xf5, 0x21, 0x00


	//----- nvinfo : EIATTR_KPARAM_INFO
	.align		4
.L_180:
        /*0098*/ 	.byte	0x04, 0x17
        /*009a*/ 	.short	(.L_182 - .L_181)
.L_181:
        /*009c*/ 	.word	0x00000000
        /*00a0*/ 	.short	0x0001
        /*00a2*/ 	.short	0x0008
        /*00a4*/ 	.byte	0x00, 0xf5, 0x21, 0x00


	//----- nvinfo : EIATTR_KPARAM_INFO
	.align		4
.L_182:
        /*00a8*/ 	.byte	0x04, 0x17
        /*00aa*/ 	.short	(.L_184 - .L_183)
.L_183:
        /*00ac*/ 	.word	0x00000000
        /*00b0*/ 	.short	0x0000
        /*00b2*/ 	.short	0x0000
        /*00b4*/ 	.byte	0x00, 0xf5, 0x21, 0x00


	//----- nvinfo : EIATTR_SPARSE_MMA_MASK
	.align		4
.L_184:
        /*00b8*/ 	.byte	0x03, 0x50
        /*00ba*/ 	.short	0x0000


	//----- nvinfo : EIATTR_MAXREG_COUNT
	.align		4
        /*00bc*/ 	.byte	0x03, 0x1b
        /*00be*/ 	.short	0x00ff


	//----- nvinfo : EIATTR_NUM_BARRIERS
	.align		4
        /*00c0*/ 	.byte	0x02, 0x4c
        /*00c2*/ 	.byte	0x01
	.zero		1


	//----- nvinfo : EIATTR_MERCURY_ISA_VERSION
	.align		4
        /*00c4*/ 	.byte	0x03, 0x5f
        /*00c6*/ 	.short	0x0101


	//----- nvinfo : EIATTR_VRC_CTA_INIT_COUNT
	.align		4
        /*00c8*/ 	.byte	0x02, 0x4a
	.zero		1
	.zero		1


	//----- nvinfo : EIATTR_EXIT_INSTR_OFFSETS
	.align		4
        /*00cc*/ 	.byte	0x04, 0x1c
        /*00ce*/ 	.short	(.L_186 - .L_185)


	//   ....[0]....
.L_185:
        /*00d0*/ 	.word	0x0000ddd0


	//   ....[1]....
        /*00d4*/ 	.word	0x0000deb0


	//----- nvinfo : EIATTR_CRS_STACK_SIZE
	.align		4
.L_186:
        /*00d8*/ 	.byte	0x04, 0x1e
        /*00da*/ 	.short	(.L_188 - .L_187)
.L_187:
        /*00dc*/ 	.word	0x00000000


	//----- nvinfo : EIATTR_CBANK_PARAM_SIZE
	.align		4
.L_188:
        /*00e0*/ 	.byte	0x03, 0x19
        /*00e2*/ 	.short	0x004c


	//----- nvinfo : EIATTR_PARAM_CBANK
	.align		4
        /*00e4*/ 	.byte	0x04, 0x0a
        /*00e6*/ 	.short	(.L_190 - .L_189)
	.align		4
.L_189:
        /*00e8*/ 	.word	index@(.nv.constant0._Z24block_spgemm_1d_half_mmaPKiS0_PK6__halfS0_S0_PS1_PiS5_S4_S1_S1_)
        /*00ec*/ 	.short	0x0380
        /*00ee*/ 	.short	0x004c


	//----- nvinfo : EIATTR_SW_WAR
	.align		4
.L_190:
        /*00f0*/ 	.byte	0x04, 0x36
        /*00f2*/ 	.short	(.L_192 - .L_191)
.L_191:
        /*00f4*/ 	.word	0x00000008
.L_192:


//--------------------- .nv.info._Z22spgemm_symbolic_kernelPKiS0_S0_S0_Piiii --------------------------
	.section	.nv.info._Z22spgemm_symbolic_kernelPKiS0_S0_S0_Piiii,"",@"SHT_CUDA_INFO"
	.sectionflags	@""
	.align	4


	//----- nvinfo : EIATTR_CUDA_API_VERSION
	.align		4
        /*0000*/ 	.byte	0x04, 0x37
        /*0002*/ 	.short	(.L_194 - .L_193)
.L_193:
        /*0004*/ 	.word	0x00000082


	//----- nvinfo : EIATTR_KPARAM_INFO
	.align		4
.L_194:
        /*0008*/ 	.byte	0x04, 0x17
        /*000a*/ 	.short	(.L_196 - .L_195)
.L_195:
        /*000c*/ 	.word	0x00000000
        /*0010*/ 	.short	0x0007
        /*0012*/ 	.short	0x0030
        /*0014*/ 	.byte	0x00, 0xf0, 0x11, 0x00


	//----- nvinfo : EIATTR_KPARAM_INFO
	.align		4
.L_196:
        /*0018*/ 	.byte	0x04, 0x17
        /*001a*/ 	.short	(.L_198 - .L_197)
.L_197:
        /*001c*/ 	.word	0x00000000
        /*0020*/ 	.short	0x0006
        /*0022*/ 	.short	0x002c
        /*0024*/ 	.byte	0x00, 0xf0, 0x11, 0x00


	//----- nvinfo : EIATTR_KPARAM_INFO
	.align		4
.L_198:
        /*0028*/ 	.byte	0x04, 0x17
        /*002a*/ 	.short	(.L_200 - .L_199)
.L_199:
        /*002c*/ 	.word	0x00000000
        /*0030*/ 	.short	0x0005
        /*0032*/ 	.short	0x0028
        /*0034*/ 	.byte	0x00, 0xf0, 0x11, 0x00


	//----- nvinfo : EIATTR_KPARAM_INFO
	.align		4
.L_200:
        /*0038*/ 	.byte	0x04, 0x17
        /*003a*/ 	.short	(.L_202 - .L_201)
.L_201:
        /*003c*/ 	.word	0x00000000
        /*0040*/ 	.short	0x0004
        /*0042*/ 	.short	0x0020
        /*0044*/ 	.byte	0x00, 0xf5, 0x21, 0x00


	//----- nvinfo : EIATTR_KPARAM_INFO
	.align		4
.L_202:
        /*0048*/ 	.byte	0x04, 0x17
        /*004a*/ 	.short	(.L_204 - .L_203)
.L_203:
        /*004c*/ 	.word	0x00000000
        /*0050*/ 	.short	0x0003
        /*0052*/ 	.short	0x0018
        /*0054*/ 	.byte	0x00, 0xf5, 0x21, 0x00


	//----- nvinfo : EIATTR_KPARAM_INFO
	.align		4
.L_204:
        /*0058*/ 	.byte	0x04, 0x17
        /*005a*/ 	.short	(.L_206 - .L_205)
.L_205:
        /*005c*/ 	.word	0x00000000
        /*0060*/ 	.short	0x0002
        /*0062*/ 	.short	0x0010
        /*0064*/ 	.byte	0x00, 0xf5, 0x21, 0x00


	//----- nvinfo : EIATTR_KPARAM_INFO
	.align		4
.L_206:
        /*0068*/ 	.byte	0x04, 0x17
        /*006a*/ 	.short	(.L_208 - .L_207)
.L_207:
        /*006c*/ 	.word	0x00000000
        /*0070*/ 	.short	0x0001
        /*0072*/ 	.short	0x0008
        /*0074*/ 	.byte	0x00, 0xf5, 0x21, 0x00


	//----- nvinfo : EIATTR_KPARAM_INFO
	.align		4
.L_208:
        /*0078*/ 	.byte	0x04, 0x17
        /*007a*/ 	.short	(.L_210 - .L_209)
.L_209:
        /*007c*/ 	.word	0x00000000
        /*0080*/ 	.short	0x0000
        /*0082*/ 	.short	0x0000
        /*0084*/ 	.byte	0x00, 0xf5, 0x21, 0x00


	//----- nvinfo : EIATTR_SPARSE_MMA_MASK
	.align		4
.L_210:
        /*0088*/ 	.byte	0x03, 0x50
        /*008a*/ 	.short	0x0000


	//----- nvinfo : EIATTR_MAXREG_COUNT
	.align		4
        /*008c*/ 	.byte	0x03, 0x1b
        /*008e*/ 	.short	0x00ff


	//----- nvinfo : EIATTR_MERCURY_ISA_VERSION
	.align		4
        /*0090*/ 	.byte	0x03, 0x5f
        /*0092*/ 	.short	0x0101


	//----- nvinfo : EIATTR_VRC_CTA_INIT_COUNT
	.align		4
        /*0094*/ 	.byte	0x02, 0x4a
	.zero		1
	.zero		1


	//----- nvinfo : EIATTR_EXIT_INSTR_OFFSETS
	.align		4
        /*0098*/ 	.byte	0x04, 0x1c
        /*009a*/ 	.short	(.L_212 - .L_211)


	//   ....[0]....
.L_211:
        /*009c*/ 	.word	0x00000080


	//   ....[1]....
        /*00a0*/ 	.word	0x000007c0


	//----- nvinfo : EIATTR_CRS_STACK_SIZE
	.align		4
.L_212:
        /*00a4*/ 	.byte	0x04, 0x1e
        /*00a6*/ 	.short	(.L_214 - .L_213)
.L_213:
        /*00a8*/ 	.word	0x00000000


	//----- nvinfo : EIATTR_CBANK_PARAM_SIZE
	.align		4
.L_214:
        /*00ac*/ 	.byte	0x03, 0x19
        /*00ae*/ 	.short	0x0034


	//----- nvinfo : EIATTR_PARAM_CBANK
	.align		4
        /*00b0*/ 	.byte	0x04, 0x0a
        /*00b2*/ 	.short	(.L_216 - .L_215)
	.align		4
.L_215:
        /*00b4*/ 	.word	index@(.nv.constant0._Z22spgemm_symbolic_kernelPKiS0_S0_S0_Piiii)
        /*00b8*/ 	.short	0x0380
        /*00ba*/ 	.short	0x0034


	//----- nvinfo : EIATTR_SW_WAR
	.align		4
.L_216:
        /*00bc*/ 	.byte	0x04, 0x36
        /*00be*/ 	.short	(.L_218 - .L_217)
.L_217:
        /*00c0*/ 	.word	0x00000008
.L_218:


//--------------------- .nv.callgraph             --------------------------
	.section	.nv.callgraph,"",@"SHT_CUDA_CALLGRAPH"
	.align	4
	.sectionentsize	8
	.align		4
        /*0000*/ 	.word	0x00000000
	.align		4
        /*0004*/ 	.word	0xffffffff
	.align		4
        /*0008*/ 	.word	0x00000000
	.align		4
        /*000c*/ 	.word	0xfffffffe
	.align		4
        /*0010*/ 	.word	0x00000000
	.align		4
        /*0014*/ 	.word	0xfffffffd
	.align		4
        /*0018*/ 	.word	0x00000000
	.align		4
        /*001c*/ 	.word	0xfffffffc


//--------------------- .nv.constant4             --------------------------
	.section	.nv.constant4,"a",@progbits
	.align	8
	.align		8
.nv.constant4:
        /*0000*/ 	.dword	_ZN34_INTERNAL_6fdccf2e_4_k_cu_2a1093b44cuda3std3__45__cpo5beginE
	.align		8
        /*0008*/ 	.dword	_ZN34_INTERNAL_6fdccf2e_4_k_cu_2a1093b44cuda3std3__45__cpo3endE
	.align		8
        /*0010*/ 	.dword	_ZN34_INTERNAL_6fdccf2e_4_k_cu_2a1093b44cuda3std3__45__cpo6cbeginE
	.align		8
        /*0018*/ 	.dword	_ZN34_INTERNAL_6fdccf2e_4_k_cu_2a1093b44cuda3std3__45__cpo4cendE
	.align		8
        /*0020*/ 	.dword	_ZN34_INTERNAL_6fdccf2e_4_k_cu_2a1093b44cuda3std3__45__cpo6rbeginE
	.align		8
        /*0028*/ 	.dword	_ZN34_INTERNAL_6fdccf2e_4_k_cu_2a1093b44cuda3std3__45__cpo4rendE
	.align		8
        /*0030*/ 	.dword	_ZN34_INTERNAL_6fdccf2e_4_k_cu_2a1093b44cuda3std3__45__cpo7crbeginE
	.align		8
        /*0038*/ 	.dword	_ZN34_INTERNAL_6fdccf2e_4_k_cu_2a1093b44cuda3std3__45__cpo5crendE
	.align		8
        /*0040*/ 	.dword	_ZN34_INTERNAL_6fdccf2e_4_k_cu_2a1093b44cuda3std3__436_GLOBAL__N__6fdccf2e_4_k_cu_2a1093b46ignoreE
	.align		8
        /*0048*/ 	.dword	_ZN34_INTERNAL_6fdccf2e_4_k_cu_2a1093b44cuda3std3__419piecewise_constructE
	.align		8
        /*0050*/ 	.dword	_ZN34_INTERNAL_6fdccf2e_4_k_cu_2a1093b44cuda3std3__48in_placeE
	.align		8
        /*0058*/ 	.dword	_ZN34_INTERNAL_6fdccf2e_4_k_cu_2a1093b44cuda3std3__420unreachable_sentinelE
	.align		8
        /*0060*/ 	.dword	_ZN34_INTERNAL_6fdccf2e_4_k_cu_2a1093b44cuda3std3__47nulloptE
	.align		8
        /*0068*/ 	.dword	_ZN34_INTERNAL_6fdccf2e_4_k_cu_2a1093b44cuda3std3__48unexpectE
	.align		8
        /*0070*/ 	.dword	_ZN34_INTERNAL_6fdccf2e_4_k_cu_2a1093b44cuda3std6ranges3__45__cpo4swapE
	.align		8
        /*0078*/ 	.dword	_ZN34_INTERNAL_6fdccf2e_4_k_cu_2a1093b44cuda3std6ranges3__45__cpo9iter_moveE
	.align		8
        /*0080*/ 	.dword	_ZN34_INTERNAL_6fdccf2e_4_k_cu_2a1093b44cuda3std6ranges3__45__cpo5beginE
	.align		8
        /*0088*/ 	.dword	_ZN34_INTERNAL_6fdccf2e_4_k_cu_2a1093b44cuda3std6ranges3__45__cpo3endE
	.align		8
        /*0090*/ 	.dword	_ZN34_INTERNAL_6fdccf2e_4_k_cu_2a1093b44cuda3std6ranges3__45__cpo6cbeginE
	.align		8
        /*0098*/ 	.dword	_ZN34_INTERNAL_6fdccf2e_4_k_cu_2a1093b44cuda3std6ranges3__45__cpo4cendE
	.align		8
        /*00a0*/ 	.dword	_ZN34_INTERNAL_6fdccf2e_4_k_cu_2a1093b44cuda3std6ranges3__45__cpo7advanceE
	.align		8
        /*00a8*/ 	.dword	_ZN34_INTERNAL_6fdccf2e_4_k_cu_2a1093b44cuda3std6ranges3__45__cpo9iter_swapE
	.align		8
        /*00b0*/ 	.dword	_ZN34_INTERNAL_6fdccf2e_4_k_cu_2a1093b44cuda3std6ranges3__45__cpo4nextE
	.align		8
        /*00b8*/ 	.dword	_ZN34_INTERNAL_6fdccf2e_4_k_cu_2a1093b44cuda3std6ranges3__45__cpo4prevE
	.align		8
        /*00c0*/ 	.dword	_ZN34_INTERNAL_6fdccf2e_4_k_cu_2a1093b44cuda3std6ranges3__45__cpo4dataE
	.align		8
        /*00c8*/ 	.dword	_ZN34_INTERNAL_6fdccf2e_4_k_cu_2a1093b44cuda3std6ranges3__45__cpo5cdataE
	.align		8
        /*00d0*/ 	.dword	_ZN34_INTERNAL_6fdccf2e_4_k_cu_2a1093b44cuda3std6ranges3__45__cpo4sizeE
	.align		8
        /*00d8*/ 	.dword	_ZN34_INTERNAL_6fdccf2e_4_k_cu_2a1093b44cuda3std6ranges3__45__cpo5ssizeE
	.align		8
        /*00e0*/ 	.dword	_ZN34_INTERNAL_6fdccf2e_4_k_cu_2a1093b44cuda3std6ranges3__45__cpo8distanceE
	.align		8
        /*00e8*/ 	.dword	_ZN34_INTERNAL_6fdccf2e_4_k_cu_2a1093b46thrust24THRUST_300001_SM_1000_NS8cuda_cub3parE
	.align		8
        /*00f0*/ 	.dword	_ZN34_INTERNAL_6fdccf2e_4_k_cu_2a1093b46thrust24THRUST_300001_SM_1000_NS8cuda_cub10par_nosyncE
	.align		8
        /*00f8*/ 	.dword	_ZN34_INTERNAL_6fdccf2e_4_k_cu_2a1093b46thrust24THRUST_300001_SM_1000_NS6system6detail10sequential3seqE
	.align		8
        /*0100*/ 	.dword	_ZN34_INTERNAL_6fdccf2e_4_k_cu_2a1093b46thrust24THRUST_300001_SM_1000_NS6system3cpp3parE
	.align		8
        /*0108*/ 	.dword	_ZN34_INTERNAL_6fdccf2e_4_k_cu_2a1093b46thrust24THRUST_300001_SM_1000_NS12placeholders2_1E
	.align		8
        /*0110*/ 	.dword	_ZN34_INTERNAL_6fdccf2e_4_k_cu_2a1093b46thrust24THRUST_300001_SM_1000_NS12placeholders2_2E
	.align		8
        /*0118*/ 	.dword	_ZN34_INTERNAL_6fdccf2e_4_k_cu_2a1093b46thrust24THRUST_300001_SM_1000_NS12placeholders2_3E
	.align		8
        /*0120*/ 	.dword	_ZN34_INTERNAL_6fdccf2e_4_k_cu_2a1093b46thrust24THRUST_300001_SM_1000_NS12placeholders2_4E
	.align		8
        /*0128*/ 	.dword	_ZN34_INTERNAL_6fdccf2e_4_k_cu_2a1093b46thrust24THRUST_300001_SM_1000_NS12placeholders2_5E
	.align		8
        /*0130*/ 	.dword	_ZN34_INTERNAL_6fdccf2e_4_k_cu_2a1093b46thrust24THRUST_300001_SM_1000_NS12placeholders2_6E
	.align		8
        /*0138*/ 	.dword	_ZN34_INTERNAL_6fdccf2e_4_k_cu_2a1093b46thrust24THRUST_300001_SM_1000_NS12placeholders2_7E
	.align		8
        /*0140*/ 	.dword	_ZN34_INTERNAL_6fdccf2e_4_k_cu_2a1093b46thrust24THRUST_300001_SM_1000_NS12placeholders2_8E
	.align		8
        /*0148*/ 	.dword	_ZN34_INTERNAL_6fdccf2e_4_k_cu_2a1093b46thrust24THRUST_300001_SM_1000_NS12placeholders2_9E
	.align		8
        /*0150*/ 	.dword	_ZN34_INTERNAL_6fdccf2e_4_k_cu_2a1093b46thrust24THRUST_300001_SM_1000_NS12placeholders3_10E
	.align		8
        /*0158*/ 	.dword	_ZN34_INTERNAL_6fdccf2e_4_k_cu_2a1093b46thrust24THRUST_300001_SM_1000_NS3seqE
	.align		8
        /*0160*/ 	.dword	_ZN34_INTERNAL_6fdccf2e_4_k_cu_2a1093b46thrust24THRUST_300001_SM_1000_NS6deviceE


//--------------------- .text._ZN3cub18CUB_300001_SM_10006detail4scan16DeviceScanKernelINS2_10policy_hubIiiimN4cuda3std3__44plusIvEEE10Policy1000EPiSC_NS0_13ScanTileStateIiLb1EEES9_NS1_10InputValueIiSC_EEmiLb0EiEEvT0_T1_T2_iT3_T4_T5_ --------------------------
	.section	.text._ZN3cub18CUB_300001_SM_10006detail4scan16DeviceScanKernelINS2_10policy_hubIiiimN4cuda3std3__44plusIvEEE10Policy1000EPiSC_NS0_13ScanTileStateIiLb1EEES9_NS1_10InputValueIiSC_EEmiLb0EiEEvT0_T1_T2_iT3_T4_T5_,"ax",@progbits
	.align	128
        .global         _ZN3cub18CUB_300001_SM_10006detail4scan16DeviceScanKernelINS2_10policy_hubIiiimN4cuda3std3__44plusIvEEE10Policy1000EPiSC_NS0_13ScanTileStateIiLb1EEES9_NS1_10InputValueIiSC_EEmiLb0EiEEvT0_T1_T2_iT3_T4_T5_
        .type           _ZN3cub18CUB_300001_SM_10006detail4scan16DeviceScanKernelINS2_10policy_hubIiiimN4cuda3std3__44plusIvEEE10Policy1000EPiSC_NS0_13ScanTileStateIiLb1EEES9_NS1_10InputValueIiSC_EEmiLb0EiEEvT0_T1_T2_iT3_T4_T5_,@function
        .size           _ZN3cub18CUB_300001_SM_10006detail4scan16DeviceScanKernelINS2_10policy_hubIiiimN4cuda3std3__44plusIvEEE10Policy1000EPiSC_NS0_13ScanTileStateIiLb1EEES9_NS1_10InputValueIiSC_EEmiLb0EiEEvT0_T1_T2_iT3_T4_T5_,(.L_x_433 - _ZN3cub18CUB_300001_SM_10006detail4scan16DeviceScanKernelINS2_10policy_hubIiiimN4cuda3std3__44plusIvEEE10Policy1000EPiSC_NS0_13ScanTileStateIiLb1EEES9_NS1_10InputValueIiSC_EEmiLb0EiEEvT0_T1_T2_iT3_T4_T5_)
        .other          _ZN3cub18CUB_300001_SM_10006detail4scan16DeviceScanKernelINS2_10policy_hubIiiimN4cuda3std3__44plusIvEEE10Policy1000EPiSC_NS0_13ScanTileStateIiLb1EEES9_NS1_10InputValueIiSC_EEmiLb0EiEEvT0_T1_T2_iT3_T4_T5_,@"STO_CUDA_ENTRY STV_DEFAULT"
_ZN3cub18CUB_300001_SM_10006detail4scan16DeviceScanKernelINS2_10policy_hubIiiimN4cuda3std3__44plusIvEEE10Policy1000EPiSC_NS0_13ScanTileStateIiLb1EEES9_NS1_10InputValueIiSC_EEmiLb0EiEEvT0_T1_T2_iT3_T4_T5_:
.text._ZN3cub18CUB_300001_SM_10006detail4scan16DeviceScanKernelINS2_10policy_hubIiiimN4cuda3std3__44plusIvEEE10Policy1000EPiSC_NS0_13ScanTileStateIiLb1EEES9_NS1_10InputValueIiSC_EEmiLb0EiEEvT0_T1_T2_iT3_T4_T5_:
[----:B------:R-:W-:Y:S01]  /*0000*/  LDC R1, c[0x0][0x37c] ;  /* 0x0000df00ff017b82 */ /* 0x000fe20000000800 */
[----:B------:R-:W0:Y:S01]  /*0010*/  LDCU UR4, c[0x0][0x3a0] ;  /* 0x00007400ff0477ac */ /* 0x000e220008000800 */
[----:B------:R-:W1:Y:S06]  /*0020*/  LDCU.64 UR12, c[0x0][0x358] ;  /* 0x00006b00ff0c77ac */ /* 0x000e6c0008000a00 */
[----:B------:R-:W2:Y:S01]  /*0030*/  S2UR UR6, SR_CTAID.X ;  /* 0x00000000000679c3 */ /* 0x000ea20000002500 */
[----:B------:R-:W3:Y:S01]  /*0040*/  LDCU.64 UR8, c[0x0][0x3b0] ;  /* 0x00007600ff0877ac */ /* 0x000ee20008000a00 */
[----:B0-----:R-:W-:-:S06]  /*0050*/  UPRMT UR4, UR4, 0x7770, URZ ;  /* 0x0000777004047896 */ /* 0x001fcc00080000ff */
[----:B------:R-:W-:-:S05]  /*0060*/  ISETP.NE.AND P0, PT, RZ, UR4, PT ;  /* 0x00000004ff007c0c */ /* 0x000fca000bf05270 */
[----:B------:R-:W2:Y:S08]  /*0070*/  LDCU UR4, c[0x0][0x398] ;  /* 0x00007300ff0477ac */ /* 0x000eb00008000800 */
[----:B------:R-:W1:Y:S02]  /*0080*/  @P0 LDC.64 R2, c[0x0][0x3a8] ;  /* 0x0000ea00ff020b82 */ /* 0x000e640000000a00 */
[----:B-1----:R0:W5:Y:S01]  /*0090*/  @P0 LDG.E R38, desc[UR12][R2.64] ;  /* 0x0000000c02260981 */ /* 0x002162000c1e1900 */
[----:B--2---:R-:W-:-:S04]  /*00a0*/  UIADD3 UR6, UPT, UPT, UR6, UR4, URZ ;  /* 0x0000000406067290 */ /* 0x004fc8000fffe0ff */
[----:B------:R-:W-:-:S04]  /*00b0*/  UIMAD.WIDE UR10, UR6, 0x1ee0, URZ ;  /* 0x00001ee0060a78a5 */ /* 0x000fc8000f8e02ff */
[----:B---3--:R-:W-:-:S04]  /*00c0*/  UIADD3 UR7, UP0, UPT, -UR10, UR8, URZ ;  /* 0x000000080a077290 */ /* 0x008fc8000ff1e1ff */
[----:B------:R-:W-:Y:S02]  /*00d0*/  UIADD3.X UR4, UPT, UPT, ~UR11, UR9, URZ, UP0, !UPT ;  /* 0x000000090b047290 */ /* 0x000fe400087fe5ff */
[----:B------:R-:W-:-:S04]  /*00e0*/  UISETP.GE.U32.AND UP0, UPT, UR7, 0x1ee1, UPT ;  /* 0x00001ee10700788c */ /* 0x000fc8000bf06070 */
[----:B------:R-:W-:Y:S01]  /*00f0*/  UISETP.GE.U32.AND.EX UP0, UPT, UR4, URZ, UPT, UP0 ;  /* 0x000000ff0400728c */ /* 0x000fe2000bf06100 */
[----:B------:R-:W1:Y:S08]  /*0100*/  @!P0 LDC R38, c[0x0][0x3a8] ;  /* 0x0000ea00ff268b82 */ /* 0x000e700000000800 */
[----:B0-----:R-:W-:Y:S05]  /*0110*/  BRA.U !UP0, `(.L_x_0) ;  /* 0x0000001908f47547 */ /* 0x001fea000b800000 */
[----:B------:R-:W0:Y:S01]  /*0120*/  S2R R35, SR_TID.X ;  /* 0x0000000000237919 */ /* 0x000e220000002100 */
[----:B------:R-:W2:Y:S01]  /*0130*/  LDCU.64 UR4, c[0x0][0x380] ;  /* 0x00007000ff0477ac */ /* 0x000ea20008000a00 */
[C---:B0-----:R-:W-:Y:S02]  /*0140*/  LOP3.LUT R0, R35.reuse, 0x1f, RZ, 0xc0, !PT ;  /* 0x0000001f23007812 */ /* 0x041fe400078ec0ff */
[----:B------:R-:W-:-:S05]  /*0150*/  LOP3.LUT R3, R35, 0x3e0, RZ, 0xc0, !PT ;  /* 0x000003e023037812 */ /* 0x000fca00078ec0ff */
[----:B------:R-:W-:-:S05]  /*0160*/  IMAD R0, R3, 0x13, R0 ;  /* 0x0000001303007824 */ /* 0x000fca00078e0200 */
[----:B------:R-:W-:-:S05]  /*0170*/  IADD3 R0, P0, PT, R0, UR10, RZ ;  /* 0x0000000a00007c10 */ /* 0x000fca000ff1e0ff */
[----:B------:R-:W-:Y:S02]  /*0180*/  IMAD.X R3, RZ, RZ, UR11, P0 ;  /* 0x0000000bff037e24 */ /* 0x000fe400080e06ff */
[----:B------:R-:W-:-:S03]  /*0190*/  IMAD.SHL.U32 R31, R0, 0x4, RZ ;  /* 0x00000004001f7824 */ /* 0x000fc600078e00ff */
[----:B------:R-:W-:Y:S02]  /*01a0*/  SHF.L.U64.HI R30, R0, 0x2, R3 ;  /* 0x00000002001e7819 */ /* 0x000fe40000010203 */
[----:B--2---:R-:W-:-:S04]  /*01b0*/  IADD3 R2, P0, PT, R31, UR4, RZ ;  /* 0x000000041f027c10 */ /* 0x004fc8000ff1e0ff */
[----:B------:R-:W-:-:S05]  /*01c0*/  IADD3.X R3, PT, PT, R30, UR5, RZ, P0, !PT ;  /* 0x000000051e037c10 */ /* 0x000fca00087fe4ff */
[----:B------:R-:W2:Y:S04]  /*01d0*/  LD.E.STRONG.SM R5, desc[UR12][R2.64] ;  /* 0x0000000c02057980 */ /* 0x000ea8000c10b900 */
[----:B------:R-:W3:Y:S04]  /*01e0*/  LD.E.STRONG.SM R7, desc[UR12][R2.64+0x80] ;  /* 0x0000800c02077980 */ /* 0x000ee8000c10b900 */
[----:B------:R-:W4:Y:S04]  /*01f0*/  LD.E.STRONG.SM R9, desc[UR12][R2.64+0x100] ;  /* 0x0001000c02097980 */ /* 0x000f28000c10b900 */
        /* <DEDUP_REMOVED lines=15> */
[----:B------:R-:W4:Y:S01]  /*02f0*/  LD.E.STRONG.SM R6, desc[UR12][R2.64+0x900] ;  /* 0x0009000c02067980 */ /* 0x000f22000c10b900 */
[----:B------:R-:W0:Y:S01]  /*0300*/  S2UR UR5, SR_CgaCtaId ;  /* 0x00000000000579c3 */ /* 0x000e220000008800 */
[----:B------:R-:W-:Y:S01]  /*0310*/  SHF.R.U32.HI R36, RZ, 0x5, R35 ;  /* 0x00000005ff247819 */ /* 0x000fe20000011623 */
[----:B------:R-:W-:Y:S01]  /*0320*/  UMOV UR4, 0x400 ;  /* 0x0000040000047882 */ /* 0x000fe20000000000 */
[----:B------:R-:W1:Y:S01]  /*0330*/  S2R R37, SR_LANEID ;  /* 0x0000000000257919 */ /* 0x000e620000000000 */
[----:B------:R-:W-:Y:S01]  /*0340*/  UISETP.NE.AND UP0, UPT, UR6, URZ, UPT ;  /* 0x000000ff0600728c */ /* 0x000fe2000bf05270 */
[----:B------:R-:W-:Y:S01]  /*0350*/  BSSY.RECONVERGENT B0, `(.L_x_1) ;  /* 0x0000148000007945 */ /* 0x000fe20003800200 */
[----:B0-----:R-:W-:Y:S01]  /*0360*/  ULEA UR4, UR5, UR4, 0x18 ;  /* 0x0000000405047291 */ /* 0x001fe2000f8ec0ff */
[----:B-1----:R-:W-:-:S05]  /*0370*/  IMAD R34, R36, 0x260, R37 ;  /* 0x0000026024227824 */ /* 0x002fca00078e0225 */
[----:B------:R-:W-:-:S05]  /*0380*/  LEA R34, R34, UR4, 0x2 ;  /* 0x0000000422227c11 */ /* 0x000fca000f8e10ff */
[----:B------:R-:W-:Y:S01]  /*0390*/  IMAD R33, R37, 0x48, R34 ;  /* 0x0000004825217824 */ /* 0x000fe200078e0222 */
[----:B--2---:R0:W-:Y:S04]  /*03a0*/  STS [R34], R5 ;  /* 0x0000000522007388 */ /* 0x0041e80000000800 */
[----:B---3--:R0:W-:Y:S04]  /*03b0*/  STS [R34+0x80], R7 ;  /* 0x0000800722007388 */ /* 0x0081e80000000800 */
[----:B----4-:R0:W-:Y:S04]  /*03c0*/  STS [R34+0x100], R9 ;  /* 0x0001000922007388 */ /* 0x0101e80000000800 */
[----:B------:R0:W-:Y:S04]  /*03d0*/  STS [R34+0x180], R11 ;  /* 0x0001800b22007388 */ /* 0x0001e80000000800 */
        /* <DEDUP_REMOVED lines=14> */
[----:B------:R0:W-:Y:S01]  /*04c0*/  STS [R34+0x900], R6 ;  /* 0x0009000622007388 */ /* 0x0001e20000000800 */
[----:B------:R-:W-:-:S03]  /*04d0*/  NOP ;  /* 0x0000000000007918 */ /* 0x000fc60000000000 */
[----:B------:R0:W1:Y:S04]  /*04e0*/  LDS R32, [R33] ;  /* 0x0000000021207984 */ /* 0x0000680000000800 */
[----:B------:R0:W2:Y:S04]  /*04f0*/  LDS R29, [R33+0x4] ;  /* 0x00000400211d7984 */ /* 0x0000a80000000800 */
[----:B------:R0:W3:Y:S04]  /*0500*/  LDS R28, [R33+0x8] ;  /* 0x00000800211c7984 */ /* 0x0000e80000000800 */
[----:B------:R0:W4:Y:S04]  /*0510*/  LDS R27, [R33+0xc] ;  /* 0x00000c00211b7984 */ /* 0x0001280000000800 */
[----:B------:R0:W0:Y:S04]  /*0520*/  LDS R26, [R33+0x10] ;  /* 0x00001000211a7984 */ /* 0x0000280000000800 */
        /* <DEDUP_REMOVED lines=13> */
[----:B------:R0:W0:Y:S01]  /*0600*/  LDS R39, [R33+0x48] ;  /* 0x0000480021277984 */ /* 0x0000220000000800 */
[----:B------:R-:W-:Y:S06]  /*0610*/  BAR.SYNC.DEFER_BLOCKING 0x0 ;  /* 0x0000000000007b1d */ /* 0x000fec0000010000 */
[----:B-1234-:R-:W-:Y:S05]  /*0620*/  BRA.U UP0, `(.L_x_2) ;  /* 0x0000000500247547 */ /* 0x01efea000b800000 */
[----:B------:R-:W-:Y:S02]  /*0630*/  IADD3 R8, PT, PT, R28, R29, R32 ;  /* 0x0000001d1c087210 */ /* 0x000fe40007ffe020 */
[C---:B------:R-:W-:Y:S02]  /*0640*/  ISETP.NE.AND P1, PT, R37.reuse, 0x1f, PT ;  /* 0x0000001f2500780c */ /* 0x040fe40003f25270 */
[----:B0-----:R-:W-:Y:S02]  /*0650*/  IADD3 R8, PT, PT, R26, R27, R8 ;  /* 0x0000001b1a087210 */ /* 0x001fe40007ffe008 */
[----:B------:R-:W-:Y:S02]  /*0660*/  ISETP.NE.AND P2, PT, R37, RZ, PT ;  /* 0x000000ff2500720c */ /* 0x000fe40003f45270 */
[----:B------:R-:W-:-:S04]  /*0670*/  IADD3 R8, PT, PT, R24, R25, R8 ;  /* 0x0000001918087210 */ /* 0x000fc80007ffe008 */
[----:B------:R-:W-:-:S03]  /*0680*/  IADD3 R8, PT, PT, R22, R23, R8 ;  /* 0x0000001716087210 */ /* 0x000fc60007ffe008 */
[----:B------:R-:W-:Y:S02]  /*0690*/  @!P1 LEA R43, R36, UR4, 0x2 ;  /* 0x00000004242b9c11 */ /* 0x000fe4000f8e10ff */
[----:B------:R-:W-:-:S04]  /*06a0*/  IADD3 R8, PT, PT, R20, R21, R8 ;  /* 0x0000001514087210 */ /* 0x000fc80007ffe008 */
[----:B------:R-:W-:-:S04]  /*06b0*/  IADD3 R8, PT, PT, R6, R7, R8 ;  /* 0x0000000706087210 */ /* 0x000fc80007ffe008 */
[----:B------:R-:W-:-:S04]  /*06c0*/  IADD3 R8, PT, PT, R4, R5, R8 ;  /* 0x0000000504087210 */ /* 0x000fc80007ffe008 */
[----:B------:R-:W-:-:S04]  /*06d0*/  IADD3 R8, PT, PT, R2, R3, R8 ;  /* 0x0000000302087210 */ /* 0x000fc80007ffe008 */
[----:B------:R-:W-:-:S05]  /*06e0*/  IADD3 R39, PT, PT, R39, R0, R8 ;  /* 0x0000000027277210 */ /* 0x000fca0007ffe008 */
[----:B------:R-:W0:Y:S02]  /*06f0*/  SHFL.UP P0, R8, R39, 0x1, RZ ;  /* 0x0420000027087989 */ /* 0x000e2400000000ff */
[----:B0-----:R-:W-:-:S05]  /*0700*/  @P0 IMAD.IADD R8, R39, 0x1, R8 ;  /* 0x0000000127080824 */ /* 0x001fca00078e0208 */
[----:B------:R-:W0:Y:S02]  /*0710*/  SHFL.UP P0, R13, R8, 0x2, RZ ;  /* 0x04400000080d7989 */ /* 0x000e2400000000ff */
[----:B0-----:R-:W-:-:S05]  /*0720*/  @P0 IMAD.IADD R13, R8, 0x1, R13 ;  /* 0x00000001080d0824 */ /* 0x001fca00078e020d */
[----:B------:R-:W0:Y:S02]  /*0730*/  SHFL.UP P0, R16, R13, 0x4, RZ ;  /* 0x048000000d107989 */ /* 0x000e2400000000ff */
[----:B0-----:R-:W-:-:S05]  /*0740*/  @P0 IMAD.IADD R16, R13, 0x1, R16 ;  /* 0x000000010d100824 */ /* 0x001fca00078e0210 */
[----:B------:R-:W0:Y:S02]  /*0750*/  SHFL.UP P0, R41, R16, 0x8, RZ ;  /* 0x0500000010297989 */ /* 0x000e2400000000ff */
[----:B0-----:R-:W-:-:S05]  /*0760*/  @P0 IMAD.IADD R41, R16, 0x1, R41 ;  /* 0x0000000110290824 */ /* 0x001fca00078e0229 */
[----:B------:R-:W0:Y:S02]  /*0770*/  SHFL.UP P0, R40, R41, 0x10, RZ ;  /* 0x0600000029287989 */ /* 0x000e2400000000ff */
[----:B0-----:R-:W-:Y:S01]  /*0780*/  @P0 IMAD.IADD R40, R41, 0x1, R40 ;  /* 0x0000000129280824 */ /* 0x001fe200078e0228 */
[----:B------:R-:W-:-:S03]  /*0790*/  ISETP.NE.AND P0, PT, R36, 0x2, PT ;  /* 0x000000022400780c */ /* 0x000fc60003f05270 */
[----:B------:R-:W-:Y:S01]  /*07a0*/  IMAD.IADD R39, R40, 0x1, -R39 ;  /* 0x0000000128277824 */ /* 0x000fe200078e0a27 */
[----:B------:R-:W-:Y:S01]  /*07b0*/  @!P1 STS [R43+0x10], R40 ;  /* 0x000010282b009388 */ /* 0x000fe20000000800 */
[----:B------:R-:W-:Y:S01]  /*07c0*/  BAR.SYNC.DEFER_BLOCKING 0x0 ;  /* 0x0000000000007b1d */ /* 0x000fe20000010000 */
[----:B------:R-:W-:Y:S02]  /*07d0*/  ISETP.NE.AND P1, PT, R36, 0xc, PT ;  /* 0x0000000c2400780c */ /* 0x000fe40003f25270 */
[----:B------:R-:W-:-:S03]  /*07e0*/  SEL R39, R39, RZ, P2 ;  /* 0x000000ff27277207 */ /* 0x000fc60001000000 */
[----:B------:R-:W0:Y:S04]  /*07f0*/  LDS.128 R8, [UR4+0x10] ;  /* 0x00001004ff087984 */ /* 0x000e280008000c00 */
[----:B------:R-:W1:Y:S04]  /*0800*/  LDS.128 R12, [UR4+0x20] ;  /* 0x00002004ff0c7984 */ /* 0x000e680008000c00 */
[----:B------:R-:W2:Y:S01]  /*0810*/  LDS.128 R16, [UR4+0x30] ;  /* 0x00003004ff107984 */ /* 0x000ea20008000c00 */
[----:B0-----:R-:W-:-:S04]  /*0820*/  IMAD.IADD R9, R8, 0x1, R9 ;  /* 0x0000000108097824 */ /* 0x001fc800078e0209 */
[----:B------:R-:W-:Y:S01]  /*0830*/  IMAD.IADD R10, R10, 0x1, R9 ;  /* 0x000000010a0a7824 */ /* 0x000fe200078e0209 */
[----:B------:R-:W-:Y:S02]  /*0840*/  SEL R8, R9, R8, !P0 ;  /* 0x0000000809087207 */ /* 0x000fe40004000000 */
[----:B------:R-:W-:Y:S01]  /*0850*/  ISETP.NE.AND P0, PT, R36, 0x3, PT ;  /* 0x000000032400780c */ /* 0x000fe20003f05270 */
[----:B------:R-:W-:Y:S01]  /*0860*/  IMAD.IADD R11, R11, 0x1, R10 ;  /* 0x000000010b0b7824 */ /* 0x000fe200078e020a */
[----:B------:R-:W0:Y:S02]  /*0870*/  LDS R9, [UR4+0x40] ;  /* 0x00004004ff097984 */ /* 0x000e240008000800 */
[----:B------:R-:W-:Y:S01]  /*0880*/  SEL R8, R10, R8, !P0 ;  /* 0x000000080a087207 */ /* 0x000fe20004000000 */
[----:B-1----:R-:W-:Y:S01]  /*0890*/  IMAD.IADD R12, R11, 0x1, R12 ;  /* 0x000000010b0c7824 */ /* 0x002fe200078e020c */
[----:B------:R-:W-:-:S03]  /*08a0*/  ISETP.NE.AND P0, PT, R36, 0x4, PT ;  /* 0x000000042400780c */ /* 0x000fc60003f05270 */
[----:B------:R-:W-:Y:S01]  /*08b0*/  IMAD.IADD R13, R13, 0x1, R12 ;  /* 0x000000010d0d7824 */ /* 0x000fe200078e020c */
[----:B------:R-:W-:Y:S02]  /*08c0*/  SEL R8, R11, R8, !P0 ;  /* 0x000000080b087207 */ /* 0x000fe40004000000 */
[----:B------:R-:W-:Y:S01]  /*08d0*/  ISETP.NE.AND P0, PT, R36, 0x5, PT ;  /* 0x000000052400780c */ /* 0x000fe20003f05270 */
[----:B------:R-:W-:-:S03]  /*08e0*/  IMAD.IADD R14, R14, 0x1, R13 ;  /* 0x000000010e0e7824 */ /* 0x000fc600078e020d */
[----:B------:R-:W-:Y:S01]  /*08f0*/  SEL R8, R12, R8, !P0 ;  /* 0x000000080c087207 */ /* 0x000fe20004000000 */
[----:B------:R-:W-:Y:S01]  /*0900*/  IMAD.IADD R15, R15, 0x1, R14 ;  /* 0x000000010f0f7824 */ /* 0x000fe200078e020e */
[----:B------:R-:W-:-:S03]  /*0910*/  ISETP.NE.AND P0, PT, R36, 0x6, PT ;  /* 0x000000062400780c */ /* 0x000fc60003f05270 */
[----:B--2---:R-:W-:Y:S01]  /*0920*/  IMAD.IADD R16, R15, 0x1, R16 ;  /* 0x000000010f107824 */ /* 0x004fe200078e0210 */
[----:B------:R-:W-:Y:S02]  /*0930*/  SEL R8, R13, R8, !P0 ;  /* 0x000000080d087207 */ /* 0x000fe40004000000 */
[----:B------:R-:W-:Y:S01]  /*0940*/  ISETP.NE.AND P0, PT, R36, 0x7, PT ;  /* 0x000000072400780c */ /* 0x000fe20003f05270 */
[----:B------:R-:W-:-:S03]  /*0950*/  IMAD.IADD R17, R17, 0x1, R16 ;  /* 0x0000000111117824 */ /* 0x000fc600078e0210 */
[----:B------:R-:W-:Y:S01]  /*0960*/  SEL R8, R14, R8, !P0 ;  /* 0x000000080e087207 */ /* 0x000fe20004000000 */
[----:B------:R-:W-:Y:S01]  /*0970*/  IMAD.IADD R18, R18, 0x1, R17 ;  /* 0x0000000112127824 */ /* 0x000fe200078e0211 */
[----:B------:R-:W-:-:S03]  /*0980*/  ISETP.NE.AND P0, PT, R36, 0x8, PT ;  /* 0x000000082400780c */ /* 0x000fc60003f05270 */
[----:B------:R-:W-:Y:S01]  /*0990*/  IMAD.IADD R19, R19, 0x1, R18 ;  /* 0x0000000113137824 */ /* 0x000fe200078e0212 */
[----:B------:R-:W-:Y:S02]  /*09a0*/  SEL R8, R15, R8, !P0 ;  /* 0x000000080f087207 */ /* 0x000fe40004000000 */
[----:B------:R-:W-:-:S04]  /*09b0*/  ISETP.NE.AND P0, PT, R36, 0x9, PT ;  /* 0x000000092400780c */ /* 0x000fc80003f05270 */
[----:B------:R-:W-:Y:S02]  /*09c0*/  SEL R8, R16, R8, !P0 ;  /* 0x0000000810087207 */ /* 0x000fe40004000000 */
[C---:B------:R-:W-:Y:S02]  /*09d0*/  ISETP.NE.AND P0, PT, R36.reuse, 0xa, PT ;  /* 0x0000000a2400780c */ /* 0x040fe40003f05270 */
[----:B0----5:R-:W-:Y:S02]  /*09e0*/  IADD3 R9, PT, PT, R19, R9, R38 ;  /* 0x0000000913097210 */ /* 0x021fe40007ffe026 */
[----:B------:R-:W-:Y:S02]  /*09f0*/  SEL R8, R17, R8, !P0 ;  /* 0x0000000811087207 */ /* 0x000fe40004000000 */
[----:B------:R-:W-:-:S04]  /*0a00*/  ISETP.NE.AND P0, PT, R36, 0xb, PT ;  /* 0x0000000b2400780c */ /* 0x000fc80003f05270 */
[----:B------:R-:W-:Y:S02]  /*0a10*/  SEL R8, R18, R8, !P0 ;  /* 0x0000000812087207 */ /* 0x000fe40004000000 */
[----:B------:R-:W-:Y:S02]  /*0a20*/  ISETP.GE.U32.AND P0, PT, R35, 0x20, PT ;  /* 0x000000202300780c */ /* 0x000fe40003f06070 */
[----:B------:R-:W-:Y:S02]  /*0a30*/  SEL R8, R19, R8, !P1 ;  /* 0x0000000813087207 */ /* 0x000fe40004800000 */
[----:B------:R-:W-:Y:S02]  /*0a40*/  ISETP.NE.AND P1, PT, R35, RZ, PT ;  /* 0x000000ff2300720c */ /* 0x000fe40003f25270 */
[----:B------:R-:W-:-:S04]  /*0a50*/  SEL R11, R8, RZ, P0 ;  /* 0x000000ff080b7207 */ /* 0x000fc80000000000 */
[----:B------:R-:W-:-:S07]  /*0a60*/  IADD3 R38, PT, PT, R11, R39, R38 ;  /* 0x000000270b267210 */ /* 0x000fce0007ffe026 */
[----:B------:R-:W-:Y:S05]  /*0a70*/  @P1 BRA `(.L_x_3) ;  /* 0x0000000c00541947 */ /* 0x000fea0003800000 */
[----:B------:R-:W0:Y:S01]  /*0a80*/  LDC.64 R10, c[0x0][0x390] ;  /* 0x0000e400ff0a7b82 */ /* 0x000e220000000a00 */
[----:B------:R-:W-:-:S05]  /*0a90*/  IMAD.MOV.U32 R8, RZ, RZ, 0x65 ;  /* 0x00000065ff087424 */ /* 0x000fca00078e00ff */
[----:B0-----:R0:W-:Y:S01]  /*0aa0*/  ST.E.64.STRONG.GPU desc[UR12][R10.64+0x100], R8 ;  /* 0x000100080a007985 */ /* 0x0011e2000c10fb0c */
[----:B------:R-:W-:Y:S05]  /*0ab0*/  BRA `(.L_x_3) ;  /* 0x0000000c00447947 */ /* 0x000fea0003800000 */
.L_x_2:
        /* <DEDUP_REMOVED lines=11> */
[----:B-----5:R-:W-:-:S05]  /*0b70*/  IADD3 R38, PT, PT, R39, R0, R8 ;  /* 0x0000000027267210 */ /* 0x020fca0007ffe008 */
        /* <DEDUP_REMOVED lines=10> */
[----:B------:R-:W-:-:S04]  /*0c20*/  ISETP.NE.AND P0, PT, R36, 0x2, PT ;  /* 0x000000022400780c */ /* 0x000fc80003f05270 */
[----:B------:R-:W-:Y:S01]  /*0c30*/  @!P1 STS [R42+0x10], R39 ;  /* 0x000010272a009388 */ /* 0x000fe20000000800 */
[----:B------:R-:W-:Y:S01]  /*0c40*/  BAR.SYNC.DEFER_BLOCKING 0x0 ;  /* 0x0000000000007b1d */ /* 0x000fe20000010000 */
[----:B------:R-:W-:-:S05]  /*0c50*/  ISETP.NE.AND P1, PT, R36, 0xc, PT ;  /* 0x0000000c2400780c */ /* 0x000fca0003f25270 */
        /* <DEDUP_REMOVED lines=30> */
[----:B------:R-:W-:Y:S01]  /*0e40*/  ISETP.NE.AND P0, PT, R36, 0xa, PT ;  /* 0x0000000a2400780c */ /* 0x000fe20003f05270 */
[----:B0-----:R-:W-:-:S03]  /*0e50*/  IMAD.IADD R9, R19, 0x1, R9 ;  /* 0x0000000113097824 */ /* 0x001fc600078e0209 */
[----:B------:R-:W-:Y:S01]  /*0e60*/  SEL R8, R17, R8, !P0 ;  /* 0x0000000811087207 */ /* 0x000fe20004000000 */
[----:B------:R-:W-:Y:S01]  /*0e70*/  IMAD.IADD R17, R39, 0x1, -R38 ;  /* 0x0000000127117824 */ /* 0x000fe200078e0a26 */
[----:B------:R-:W-:-:S04]  /*0e80*/  ISETP.NE.AND P0, PT, R36, 0xb, PT ;  /* 0x0000000b2400780c */ /* 0x000fc80003f05270 */
[----:B------:R-:W-:Y:S02]  /*0e90*/  SEL R8, R18, R8, !P0 ;  /* 0x0000000812087207 */ /* 0x000fe40004000000 */
[----:B------:R-:W-:Y:S02]  /*0ea0*/  ISETP.GT.U32.AND P0, PT, R35, 0x1f, PT ;  /* 0x0000001f2300780c */ /* 0x000fe40003f04070 */
[----:B------:R-:W-:Y:S02]  /*0eb0*/  SEL R11, R17, RZ, P2 ;  /* 0x000000ff110b7207 */ /* 0x000fe40001000000 */
[----:B------:R-:W-:Y:S02]  /*0ec0*/  SEL R8, R19, R8, !P1 ;  /* 0x0000000813087207 */ /* 0x000fe40004800000 */
[----:B------:R-:W-:-:S03]  /*0ed0*/  ISETP.GE.U32.AND P1, PT, R35, 0x20, PT ;  /* 0x000000202300780c */ /* 0x000fc60003f26070 */
[----:B------:R-:W-:-:S05]  /*0ee0*/  IMAD.IADD R38, R8, 0x1, R11 ;  /* 0x0000000108267824 */ /* 0x000fca00078e020b */
[----:B------:R-:W-:Y:S01]  /*0ef0*/  SEL R17, R17, R38, !P1 ;  /* 0x0000002611117207 */ /* 0x000fe20004800000 */
[----:B------:R-:W-:Y:S06]  /*0f00*/  @P0 BRA `(.L_x_4) ;  /* 0x00000008000c0947 */ /* 0x000fec0003800000 */
[----:B------:R-:W0:Y:S01]  /*0f10*/  LDC.64 R14, c[0x0][0x390] ;  /* 0x0000e400ff0e7b82 */ /* 0x000e220000000a00 */
[----:B------:R-:W-:Y:S01]  /*0f20*/  ISETP.NE.AND P1, PT, R35, RZ, PT ;  /* 0x000000ff2300720c */ /* 0x000fe20003f25270 */
[----:B------:R-:W-:Y:S01]  /*0f30*/  IMAD.U32 R45, RZ, RZ, UR6 ;  /* 0x00000006ff2d7e24 */ /* 0x000fe2000f8e00ff */
[----:B------:R-:W-:-:S05]  /*0f40*/  LOP3.LUT R18, RZ, R35, RZ, 0x33, !PT ;  /* 0x00000023ff127212 */ /* 0x000fca00078e33ff */
[----:B------:R-:W-:-:S06]  /*0f50*/  VIADD R18, R18, UR6 ;  /* 0x0000000612127c36 */ /* 0x000fcc0008000000 */
[----:B------:R-:W-:Y:S01]  /*0f60*/  @!P1 IMAD.MOV.U32 R8, RZ, RZ, 0x64 ;  /* 0x00000064ff089424 */ /* 0x000fe200078e00ff */
[----:B------:R1:W-:Y:S01]  /*0f70*/  @!P1 STS [UR4+0xc], R9 ;  /* 0x00000c09ff009988 */ /* 0x0003e20008000804 */
[----:B0-----:R-:W-:-:S04]  /*0f80*/  IMAD.WIDE R44, R45, 0x8, R14 ;  /* 0x000000082d2c7825 */ /* 0x001fc800078e020e */
[----:B------:R-:W-:Y:S01]  /*0f90*/  IMAD.WIDE R14, R18, 0x8, R14 ;  /* 0x00000008120e7825 */ /* 0x000fe200078e020e */
[----:B------:R1:W-:Y:S01]  /*0fa0*/  @!P1 ST.E.64.STRONG.GPU desc[UR12][R44.64+0x100], R8 ;  /* 0x000100082c009985 */ /* 0x0003e2000c10fb0c */
[----:B------:R-:W-:Y:S05]  /*0fb0*/  NANOSLEEP 0x226 ;  /* 0x000002260000795d */ /* 0x000fea0003800000 */
[----:B------:R-:W2:Y:S01]  /*0fc0*/  LD.E.64.STRONG.GPU R12, desc[UR12][R14.64+0x100] ;  /* 0x0001000c0e0c7980 */ /* 0x000ea2000c10fb00 */
[----:B------:R-:W-:Y:S01]  /*0fd0*/  UMOV UR5, 0xffffffff ;  /* 0xffffffff00057882 */ /* 0x000fe20000000000 */
[----:B--2---:R-:W-:Y:S02]  /*0fe0*/  ISETP.NE.AND P0, PT, R12, 0x63, PT ;  /* 0x000000630c00780c */ /* 0x004fe40003f05270 */
[----:B-1----:R-:W-:Y:S11]  /*0ff0*/  BRA.DIV UR5, `(.L_x_5) ;  /* 0x0000002e05d07947 */ /* 0x002ff6000b800000 */
[----:B------:R-:W-:-:S13]  /*1000*/  VOTE.ANY P0, !P0 ;  /* 0x0000000000ff7806 */ /* 0x000fda0004000100 */
.L_x_34:
[----:B------:R-:W-:Y:S05]  /*1010*/  @!P0 BRA `(.L_x_6) ;  /* 0x0000000000248947 */ /* 0x000fea0003800000 */
[----:B------:R-:W-:-:S07]  /*1020*/  IMAD.MOV.U32 R8, RZ, RZ, 0x1de ;  /* 0x000001deff087424 */ /* 0x000fce00078e00ff */
.L_x_8:
[----:B------:R-:W-:Y:S05]  /*1030*/  NANOSLEEP R8 ;  /* 0x000000080000735d */ /* 0x000fea0003800000 */
[----:B------:R-:W2:Y:S01]  /*1040*/  LD.E.64.STRONG.GPU R12, desc[UR12][R14.64+0x100] ;  /* 0x0001000c0e0c7980 */ /* 0x000ea2000c10fb00 */
[----:B------:R-:W-:Y:S01]  /*1050*/  UMOV UR5, 0xffffffff ;  /* 0xffffffff00057882 */ /* 0x000fe20000000000 */
[----:B------:R-:W-:Y:S02]  /*1060*/  SHF.R.U32.HI R8, RZ, 0x1, R8 ;  /* 0x00000001ff087819 */ /* 0x000fe40000011608 */
[----:B--2---:R-:W-:Y:S01]  /*1070*/  ISETP.NE.AND P0, PT, R12, 0x63, PT ;  /* 0x000000630c00780c */ /* 0x004fe20003f05270 */
[----:B------:R-:W-:-:S12]  /*1080*/  BRA.DIV UR5, `(.L_x_7) ;  /* 0x0000002e05cc7947 */ /* 0x000fd8000b800000 */
[----:B------:R-:W-:-:S13]  /*1090*/  VOTE.ANY P0, !P0 ;  /* 0x0000000000ff7806 */ /* 0x000fda0004000100 */
.L_x_37:
[----:B------:R-:W-:Y:S05]  /*10a0*/  @P0 BRA `(.L_x_8) ;  /* 0xfffffffc00e00947 */ /* 0x000fea000383ffff */
.L_x_6:
[----:B------:R-:W-:Y:S01]  /*10b0*/  UMOV UR5, 0xffffffff ;  /* 0xffffffff00057882 */ /* 0x000fe20000000000 */
[----:B------:R-:W-:Y:S02]  /*10c0*/  ISETP.NE.AND P0, PT, R12, 0x65, PT ;  /* 0x000000650c00780c */ /* 0x000fe40003f05270 */
[----:B------:R-:W-:Y:S11]  /*10d0*/  BRA.DIV UR5, `(.L_x_9) ;  /* 0x0000002e05d87947 */ /* 0x000ff6000b800000 */
[----:B------:R-:W0:Y:S01]  /*10e0*/  S2R R8, SR_GEMASK ;  /* 0x0000000000087919 */ /* 0x000e220000003c00 */
[----:B------:R-:W-:Y:S01]  /*10f0*/  VOTE.ANY R10, PT, !P0 ;  /* 0x00000000000a7806 */ /* 0x000fe200040e0100 */
[C---:B------:R-:W-:Y:S02]  /*1100*/  VIADD R38, R37.reuse, 0x2 ;  /* 0x0000000225267836 */ /* 0x040fe40000000000 */
[----:B------:R-:W-:Y:S01]  /*1110*/  VIADD R39, R37, 0x10 ;  /* 0x0000001025277836 */ /* 0x000fe20000000000 */
[----:B0-----:R-:W-:-:S05]  /*1120*/  LOP3.LUT R10, R10, 0x80000000, R8, 0xec, !PT ;  /* 0x800000000a0a7812 */ /* 0x001fca00078eec08 */
[----:B------:R-:W-:-:S05]  /*1130*/  VIADD R11, R10, 0xffffffff ;  /* 0xffffffff0a0b7836 */ /* 0x000fca0000000000 */
[----:B------:R-:W-:-:S04]  /*1140*/  LOP3.LUT R11, R10, R11, RZ, 0xc, !PT ;  /* 0x0000000b0a0b7212 */ /* 0x000fc800078e0cff */
[----:B------:R-:W0:Y:S02]  /*1150*/  POPC R15, R11 ;  /* 0x0000000b000f7309 */ /* 0x000e240000000000 */
[----:B0-----:R-:W0:Y:S01]  /*1160*/  SHFL.DOWN PT, R16, R13, 0x1, R15 ;  /* 0x082000000d107989 */ /* 0x001e2200000e000f */
[-C--:B------:R-:W-:Y:S02]  /*1170*/  ISETP.GE.AND P0, PT, R37, R15.reuse, PT ;  /* 0x0000000f2500720c */ /* 0x080fe40003f06270 */
[-C--:B------:R-:W-:Y:S02]  /*1180*/  ISETP.GT.AND P2, PT, R39, R15.reuse, PT ;  /* 0x0000000f2700720c */ /* 0x080fe40003f44270 */
[----:B0-----:R-:W-:Y:S02]  /*1190*/  SEL R16, R16, RZ, !P0 ;  /* 0x000000ff10107207 */ /* 0x001fe40004000000 */
[----:B------:R-:W-:-:S03]  /*11a0*/  ISETP.GT.AND P0, PT, R38, R15, PT ;  /* 0x0000000f2600720c */ /* 0x000fc60003f04270 */
[----:B------:R-:W-:-:S05]  /*11b0*/  IMAD.IADD R36, R16, 0x1, R13 ;  /* 0x0000000110247824 */ /* 0x000fca00078e020d */
[----:B------:R-:W0:Y:S02]  /*11c0*/  SHFL.DOWN PT, R16, R36, 0x2, R15 ;  /* 0x0840000024107989 */ /* 0x000e2400000e000f */
[----:B0-----:R-:W-:-:S05]  /*11d0*/  SEL R19, R16, RZ, !P0 ;  /* 0x000000ff10137207 */ /* 0x001fca0004000000 */
[----:B------:R-:W-:Y:S02]  /*11e0*/  IMAD.IADD R40, R36, 0x1, R19 ;  /* 0x0000000124287824 */ /* 0x000fe400078e0213 */
[C---:B------:R-:W-:Y:S02]  /*11f0*/  VIADD R19, R37.reuse, 0x4 ;  /* 0x0000000425137836 */ /* 0x040fe40000000000 */
[----:B------:R-:W-:Y:S01]  /*1200*/  VIADD R36, R37, 0x8 ;  /* 0x0000000825247836 */ /* 0x000fe20000000000 */
[----:B------:R-:W0:Y:S02]  /*1210*/  SHFL.DOWN PT, R16, R40, 0x4, R15 ;  /* 0x0880000028107989 */ /* 0x000e2400000e000f */
[----:B------:R-:W-:-:S04]  /*1220*/  ISETP.GT.AND P0, PT, R19, R15, PT ;  /* 0x0000000f1300720c */ /* 0x000fc80003f04270 */
[----:B0-----:R-:W-:Y:S02]  /*1230*/  SEL R11, R16, RZ, !P0 ;  /* 0x000000ff100b7207 */ /* 0x001fe40004000000 */
[----:B------:R-:W-:-:S03]  /*1240*/  ISETP.GT.AND P0, PT, R36, R15, PT ;  /* 0x0000000f2400720c */ /* 0x000fc60003f04270 */
[----:B------:R-:W-:Y:S02]  /*1250*/  IMAD.IADD R42, R40, 0x1, R11 ;  /* 0x00000001282a7824 */ /* 0x000fe400078e020b */
[----:B------:R-:W0:Y:S03]  /*1260*/  LDC.64 R10, c[0x0][0x390] ;  /* 0x0000e400ff0a7b82 */ /* 0x000e260000000a00 */
[----:B------:R-:W1:Y:S02]  /*1270*/  SHFL.DOWN PT, R16, R42, 0x8, R15 ;  /* 0x090000002a107989 */ /* 0x000e6400000e000f */
[----:B-1----:R-:W-:Y:S02]  /*1280*/  SEL R41, R16, RZ, !P0 ;  /* 0x000000ff10297207 */ /* 0x002fe40004000000 */
[----:B------:R-:W-:-:S03]  /*1290*/  ISETP.NE.AND P0, PT, R12, 0x65, PT ;  /* 0x000000650c00780c */ /* 0x000fc60003f05270 */
[----:B------:R-:W-:Y:S01]  /*12a0*/  IMAD.IADD R41, R42, 0x1, R41 ;  /* 0x000000012a297824 */ /* 0x000fe200078e0229 */
[----:B0-----:R-:W-:-:S04]  /*12b0*/  IADD3 R42, P3, PT, R10, 0x100, RZ ;  /* 0x000001000a2a7810 */ /* 0x001fc80007f7e0ff */
[----:B------:R-:W0:Y:S01]  /*12c0*/  SHFL.DOWN PT, R16, R41, 0x10, R15 ;  /* 0x0a00000029107989 */ /* 0x000e2200000e000f */
[----:B------:R-:W-:-:S04]  /*12d0*/  IMAD.X R43, RZ, RZ, R11, P3 ;  /* 0x000000ffff2b7224 */ /* 0x000fc800018e060b */
[----:B------:R-:W-:Y:S02]  /*12e0*/  VOTE.ALL P0, P0 ;  /* 0x0000000000ff7806 */ /* 0x000fe40000000000 */
[----:B0-----:R-:W-:-:S05]  /*12f0*/  SEL R16, R16, RZ, !P2 ;  /* 0x000000ff10107207 */ /* 0x001fca0005000000 */
[----:B------:R-:W-:-:S07]  /*1300*/  IMAD.IADD R40, R41, 0x1, R16 ;  /* 0x0000000129287824 */ /* 0x000fce00078e0210 */
.L_x_46:
[----:B------:R-:W-:Y:S05]  /*1310*/  @!P0 BRA `(.L_x_10) ;  /* 0x0000000000cc8947 */ /* 0x000fea0003800000 */
[----:B------:R-:W-:-:S07]  /*1320*/  IMAD.MOV.U32 R11, RZ, RZ, 0x1de ;  /* 0x000001deff0b7424 */ /* 0x000fce00078e00ff */
.L_x_16:
[----:B------:R-:W-:-:S05]  /*1330*/  IMAD.WIDE R14, R18, 0x8, R42 ;  /* 0x00000008120e7825 */ /* 0x000fca00078e022a */
[----:B------:R-:W2:Y:S01]  /*1340*/  LD.E.64.STRONG.GPU R12, desc[UR12][R14.64+-0x100] ;  /* 0xffff000c0e0c7980 */ /* 0x000ea2000c10fb00 */
[----:B------:R-:W-:Y:S05]  /*1350*/  YIELD ;  /* 0x0000000000007946 */ /* 0x000fea0003800000 */
[----:B------:R-:W-:Y:S01]  /*1360*/  UMOV UR5, 0xffffffff ;  /* 0xffffffff00057882 */ /* 0x000fe20000000000 */
[----:B------:R-:W-:Y:S02]  /*1370*/  SHF.R.U32.HI R11, RZ, 0x1, R11 ;  /* 0x00000001ff0b7819 */ /* 0x000fe4000001160b */
[----:B--2---:R-:W-:Y:S01]  /*1380*/  ISETP.NE.AND P0, PT, R12, 0x63, PT ;  /* 0x000000630c00780c */ /* 0x004fe20003f05270 */
[----:B------:R-:W-:-:S12]  /*1390*/  BRA.DIV UR5, `(.L_x_11) ;  /* 0x0000003205287947 */ /* 0x000fd8000b800000 */
[----:B------:R-:W-:-:S13]  /*13a0*/  VOTE.ANY P0, !P0 ;  /* 0x0000000000ff7806 */ /* 0x000fda0004000100 */
.L_x_49:
[----:B------:R-:W-:Y:S05]  /*13b0*/  @!P0 BRA `(.L_x_12) ;  /* 0x0000000000248947 */ /* 0x000fea0003800000 */
[----:B------:R-:W-:-:S07]  /*13c0*/  IMAD.MOV.U32 R16, RZ, RZ, R11 ;  /* 0x000000ffff107224 */ /* 0x000fce00078e000b */
.L_x_14:
[----:B------:R-:W-:Y:S05]  /*13d0*/  NANOSLEEP R16 ;  /* 0x000000100000735d */ /* 0x000fea0003800000 */
[----:B------:R-:W2:Y:S01]  /*13e0*/  LD.E.64.STRONG.GPU R12, desc[UR12][R14.64+-0x100] ;  /* 0xffff000c0e0c7980 */ /* 0x000ea2000c10fb00 */
[----:B------:R-:W-:Y:S01]  /*13f0*/  UMOV UR5, 0xffffffff ;  /* 0xffffffff00057882 */ /* 0x000fe20000000000 */
[----:B------:R-:W-:Y:S02]  /*1400*/  SHF.R.U32.HI R16, RZ, 0x1, R16 ;  /* 0x00000001ff107819 */ /* 0x000fe40000011610 */
[----:B--2---:R-:W-:Y:S01]  /*1410*/  ISETP.NE.AND P0, PT, R12, 0x63, PT ;  /* 0x000000630c00780c */ /* 0x004fe20003f05270 */
[----:B------:R-:W-:-:S12]  /*1420*/  BRA.DIV UR5, `(.L_x_13) ;  /* 0x0000003205247947 */ /* 0x000fd8000b800000 */
[----:B------:R-:W-:-:S13]  /*1430*/  VOTE.ANY P0, !P0 ;  /* 0x0000000000ff7806 */ /* 0x000fda0004000100 */
.L_x_52:
[----:B------:R-:W-:Y:S05]  /*1440*/  @P0 BRA `(.L_x_14) ;  /* 0xfffffffc00e00947 */ /* 0x000fea000383ffff */
.L_x_12:
[----:B------:R-:W-:Y:S01]  /*1450*/  UMOV UR5, 0xffffffff ;  /* 0xffffffff00057882 */ /* 0x000fe20000000000 */
[----:B------:R-:W-:Y:S02]  /*1460*/  ISETP.NE.AND P0, PT, R12, 0x65, PT ;  /* 0x000000650c00780c */ /* 0x000fe40003f05270 */
[----:B------:R-:W-:Y:S11]  /*1470*/  BRA.DIV UR5, `(.L_x_15) ;  /* 0x0000003205307947 */ /* 0x000ff6000b800000 */
[----:B------:R-:W-:Y:S01]  /*1480*/  VOTE.ANY R10, PT, !P0 ;  /* 0x00000000000a7806 */ /* 0x000fe200040e0100 */
[----:B------:R-:W-:-:S03]  /*1490*/  VIADD R18, R18, 0xffffffe0 ;  /* 0xffffffe012127836 */ /* 0x000fc60000000000 */
[----:B------:R-:W-:-:S05]  /*14a0*/  LOP3.LUT R10, R10, 0x80000000, R8, 0xec, !PT ;  /* 0x800000000a0a7812 */ /* 0x000fca00078eec08 */
[----:B------:R-:W-:-:S05]  /*14b0*/  VIADD R15, R10, 0xffffffff ;  /* 0xffffffff0a0f7836 */ /* 0x000fca0000000000 */
[----:B------:R-:W-:-:S06]  /*14c0*/  LOP3.LUT R15, R10, R15, RZ, 0xc, !PT ;  /* 0x0000000f0a0f7212 */ /* 0x000fcc00078e0cff */
        /* <DEDUP_REMOVED lines=17> */
[----:B------:R-:W-:-:S03]  /*15e0*/  ISETP.NE.AND P0, PT, R12, 0x65, PT ;  /* 0x000000650c00780c */ /* 0x000fc60003f05270 */
[----:B------:R-:W-:-:S05]  /*15f0*/  IMAD.IADD R41, R13, 0x1, R16 ;  /* 0x000000010d297824 */ /* 0x000fca00078e0210 */
[----:B------:R-:W0:Y:S05]  /*1600*/  SHFL.DOWN PT, R16, R41, 0x10, R15 ;  /* 0x0a00000029107989 */ /* 0x000e2a00000e000f */
[----:B------:R-:W-:Y:S02]  /*1610*/  VOTE.ALL P0, P0 ;  /* 0x0000000000ff7806 */ /* 0x000fe40000000000 */
[----:B0-----:R-:W-:-:S04]  /*1620*/  SEL R16, R16, RZ, !P2 ;  /* 0x000000ff10107207 */ /* 0x001fc80005000000 */
[----:B------:R-:W-:-:S07]  /*1630*/  IADD3 R40, PT, PT, R41, R16, R40 ;  /* 0x0000001029287210 */ /* 0x000fce0007ffe028 */
.L_x_61:
[----:B------:R-:W-:Y:S05]  /*1640*/  @P0 BRA `(.L_x_16) ;  /* 0xfffffffc00380947 */ /* 0x000fea000383ffff */
.L_x_10:
[----:B------:R-:W-:Y:S01]  /*1650*/  ISETP.NE.AND P0, PT, R37, RZ, PT ;  /* 0x000000ff2500720c */ /* 0x000fe20003f05270 */
[----:B------:R-:W0:Y:S01]  /*1660*/  @!P1 S2R R11, SR_CgaCtaId ;  /* 0x00000000000b9919 */ /* 0x000e220000008800 */
[----:B------:R-:W-:Y:S01]  /*1670*/  @!P1 MOV R10, 0x400 ;  /* 0x00000400000a9802 */ /* 0x000fe20000000f00 */
[----:B------:R-:W-:Y:S02]  /*1680*/  @!P1 IMAD.IADD R9, R9, 0x1, R40 ;  /* 0x0000000109099824 */ /* 0x000fe400078e0228 */
[----:B------:R-:W-:Y:S02]  /*1690*/  @!P1 IMAD.MOV.U32 R8, RZ, RZ, 0x65 ;  /* 0x00000065ff089424 */ /* 0x000fe400078e00ff */
[----:B------:R-:W-:-:S03]  /*16a0*/  IMAD.MOV.U32 R38, RZ, RZ, R17 ;  /* 0x000000ffff267224 */ /* 0x000fc600078e0011 */
[----:B------:R1:W-:Y:S03]  /*16b0*/  @!P1 ST.E.64.STRONG.GPU desc[UR12][R44.64+0x100], R8 ;  /* 0x000100082c009985 */ /* 0x0003e6000c10fb0c */
[----:B------:R-:W-:Y:S01]  /*16c0*/  @!P0 MOV R12, 0x400 ;  /* 0x00000400000c8802 */ /* 0x000fe20000000f00 */
[----:B------:R-:W2:Y:S01]  /*16d0*/  @!P0 S2R R13, SR_CgaCtaId ;  /* 0x00000000000d8919 */ /* 0x000ea20000008800 */
[----:B------:R-:W-:Y:S01]  /*16e0*/  @!P0 IMAD.MOV.U32 R38, RZ, RZ, R40 ;  /* 0x000000ffff268224 */ /* 0x000fe200078e0028 */
[----:B0-----:R-:W-:-:S05]  /*16f0*/  @!P1 LEA R10, R11, R10, 0x18 ;  /* 0x0000000a0b0a9211 */ /* 0x001fca00078ec0ff */
[----:B------:R1:W-:Y:S04]  /*1700*/  @!P1 STS [R10+0x8], R9 ;  /* 0x000008090a009388 */ /* 0x0003e80000000800 */
[----:B------:R1:W-:Y:S01]  /*1710*/  @!P1 STS [R10+0x4], R40 ;  /* 0x000004280a009388 */ /* 0x0003e20000000800 */
[----:B--2---:R-:W-:-:S05]  /*1720*/  @!P0 LEA R13, R13, R12, 0x18 ;  /* 0x0000000c0d0d8211 */ /* 0x004fca00078ec0ff */
[----:B------:R1:W-:Y:S02]  /*1730*/  @!P0 STS [R13+0x54], R40 ;  /* 0x000054280d008388 */ /* 0x0003e40000000800 */
.L_x_4:
[----:B------:R-:W-:Y:S05]  /*1740*/  WARPSYNC.ALL ;  /* 0x0000000000007948 */ /* 0x000fea0003800000 */
[----:B------:R-:W0:Y:S08]  /*1750*/  S2UR UR7, SR_CgaCtaId ;  /* 0x00000000000779c3 */ /* 0x000e300000008800 */
[----:B------:R-:W-:Y:S01]  /*1760*/  BAR.SYNC.DEFER_BLOCKING 0x0 ;  /* 0x0000000000007b1d */ /* 0x000fe20000010000 */
[----:B------:R-:W-:-:S05]  /*1770*/  ISETP.NE.AND P0, PT, R35, RZ, PT ;  /* 0x000000ff2300720c */ /* 0x000fca0003f05270 */
[----:B------:R-:W-:Y:S02]  /*1780*/  UMOV UR5, 0x400 ;  /* 0x0000040000057882 */ /* 0x000fe40000000000 */
[----:B0-----:R-:W-:-:S09]  /*1790*/  ULEA UR5, UR7, UR5, 0x18 ;  /* 0x0000000507057291 */ /* 0x001fd2000f8ec0ff */
[----:B-1----:R-:W0:Y:S02]  /*17a0*/  LDS R8, [UR5+0x54] ;  /* 0x00005405ff087984 */ /* 0x002e240008000800 */
[----:B0-----:R-:W-:-:S05]  /*17b0*/  SEL R9, R8, RZ, P0 ;  /* 0x000000ff08097207 */ /* 0x001fca0000000000 */
[----:B------:R-:W-:-:S07]  /*17c0*/  IMAD.IADD R38, R9, 0x1, R38 ;  /* 0x0000000109267824 */ /* 0x000fce00078e0226 */
.L_x_3:
[----:B------:R-:W-:Y:S05]  /*17d0*/  BSYNC.RECONVERGENT B0 ;  /* 0x0000000000007941 */ /* 0x000fea0003800200 */
.L_x_1:
[----:B------:R-:W-:Y:S01]  /*17e0*/  IMAD.IADD R32, R32, 0x1, R38 ;  /* 0x0000000120207824 */ /* 0x000fe200078e0226 */
[----:B------:R-:W-:Y:S03]  /*17f0*/  BAR.SYNC.DEFER_BLOCKING 0x0 ;  /* 0x0000000000007b1d */ /* 0x000fe60000010000 */
[----:B------:R-:W-:-:S03]  /*1800*/  IMAD.IADD R29, R29, 0x1, R32 ;  /* 0x000000011d1d7824 */ /* 0x000fc600078e0220 */
[----:B------:R-:W1:Y:S01]  /*1810*/  LDCU.64 UR8, c[0x0][0x388] ;  /* 0x00007100ff0877ac */ /* 0x000e620008000a00 */
[----:B------:R-:W-:-:S04]  /*1820*/  IMAD.IADD R28, R28, 0x1, R29 ;  /* 0x000000011c1c7824 */ /* 0x000fc800078e021d */
[----:B------:R-:W-:-:S04]  /*1830*/  IMAD.IADD R27, R27, 0x1, R28 ;  /* 0x000000011b1b7824 */ /* 0x000fc800078e021c */
[----:B------:R-:W-:-:S04]  /*1840*/  IMAD.IADD R26, R26, 0x1, R27 ;  /* 0x000000011a1a7824 */ /* 0x000fc800078e021b */
[----:B------:R-:W-:-:S04]  /*1850*/  IMAD.IADD R25, R25, 0x1, R26 ;  /* 0x0000000119197824 */ /* 0x000fc800078e021a */
[----:B------:R-:W-:Y:S01]  /*1860*/  IMAD.IADD R24, R24, 0x1, R25 ;  /* 0x0000000118187824 */ /* 0x000fe200078e0219 */
[----:B------:R-:W-:Y:S03]  /*1870*/  STS [R33], R38 ;  /* 0x0000002621007388 */ /* 0x000fe60000000800 */
[----:B------:R-:W-:Y:S01]  /*1880*/  IMAD.IADD R23, R23, 0x1, R24 ;  /* 0x0000000117177824 */ /* 0x000fe200078e0218 */
[----:B------:R-:W-:Y:S03]  /*1890*/  STS [R33+0x4], R32 ;  /* 0x0000042021007388 */ /* 0x000fe60000000800 */
        /* <DEDUP_REMOVED lines=19> */
[----:B------:R-:W-:Y:S04]  /*19d0*/  STS [R33+0x2c], R20 ;  /* 0x00002c1421007388 */ /* 0x000fe80000000800 */
[----:B------:R-:W-:Y:S04]  /*19e0*/  STS [R33+0x30], R7 ;  /* 0x0000300721007388 */ /* 0x000fe80000000800 */
[----:B------:R-:W-:Y:S04]  /*19f0*/  STS [R33+0x34], R6 ;  /* 0x0000340621007388 */ /* 0x000fe80000000800 */
[----:B------:R-:W-:Y:S04]  /*1a00*/  STS [R33+0x38], R5 ;  /* 0x0000380521007388 */ /* 0x000fe80000000800 */
[----:B------:R-:W-:Y:S04]  /*1a10*/  STS [R33+0x3c], R4 ;  /* 0x00003c0421007388 */ /* 0x000fe80000000800 */
[----:B------:R-:W-:Y:S04]  /*1a20*/  STS [R33+0x40], R3 ;  /* 0x0000400321007388 */ /* 0x000fe80000000800 */
[----:B------:R1:W-:Y:S04]  /*1a30*/  STS [R33+0x44], R2 ;  /* 0x0000440221007388 */ /* 0x0003e80000000800 */
[----:B------:R-:W-:Y:S01]  /*1a40*/  STS [R33+0x48], R0 ;  /* 0x0000480021007388 */ /* 0x000fe20000000800 */
[----:B------:R-:W-:-:S03]  /*1a50*/  NOP ;  /* 0x0000000000007918 */ /* 0x000fc60000000000 */
[----:B0-----:R-:W0:Y:S01]  /*1a60*/  LDS R9, [R34] ;  /* 0x0000000022097984 */ /* 0x001e220000000800 */
[----:B-1----:R-:W-:-:S03]  /*1a70*/  IADD3 R2, P0, PT, R31, UR8, RZ ;  /* 0x000000081f027c10 */ /* 0x002fc6000ff1e0ff */
[----:B------:R-:W1:Y:S01]  /*1a80*/  LDS R7, [R34+0x80] ;  /* 0x0000800022077984 */ /* 0x000e620000000800 */
[----:B------:R-:W-:-:S03]  /*1a90*/  IADD3.X R3, PT, PT, R30, UR9, RZ, P0, !PT ;  /* 0x000000091e037c10 */ /* 0x000fc600087fe4ff */
[----:B------:R-:W2:Y:S04]  /*1aa0*/  LDS R11, [R34+0x100] ;  /* 0x00010000220b7984 */ /* 0x000ea80000000800 */
[----:B------:R-:W3:Y:S04]  /*1ab0*/  LDS R13, [R34+0x180] ;  /* 0x00018000220d7984 */ /* 0x000ee80000000800 */
[----:B------:R-:W4:Y:S04]  /*1ac0*/  LDS R5, [R34+0x200] ;  /* 0x0002000022057984 */ /* 0x000f280000000800 */
[----:B------:R-:W5:Y:S04]  /*1ad0*/  LDS R15, [R34+0x280] ;  /* 0x00028000220f7984 */ /* 0x000f680000000800 */
        /* <DEDUP_REMOVED lines=13> */
[----:B0-----:R-:W-:Y:S04]  /*1bb0*/  STG.E desc[UR12][R2.64], R9 ;  /* 0x0000000902007986 */ /* 0x001fe8000c10190c */
[----:B-1----:R-:W-:Y:S04]  /*1bc0*/  STG.E desc[UR12][R2.64+0x80], R7 ;  /* 0x0000800702007986 */ /* 0x002fe8000c10190c */
[----:B--2---:R-:W-:Y:S04]  /*1bd0*/  STG.E desc[UR12][R2.64+0x100], R11 ;  /* 0x0001000b02007986 */ /* 0x004fe8000c10190c */
[----:B---3--:R-:W-:Y:S04]  /*1be0*/  STG.E desc[UR12][R2.64+0x180], R13 ;  /* 0x0001800d02007986 */ /* 0x008fe8000c10190c */
[----:B----4-:R-:W-:Y:S04]  /*1bf0*/  STG.E desc[UR12][R2.64+0x200], R5 ;  /* 0x0002000502007986 */ /* 0x010fe8000c10190c */
[----:B-----5:R-:W-:Y:S04]  /*1c00*/  STG.E desc[UR12][R2.64+0x280], R15 ;  /* 0x0002800f02007986 */ /* 0x020fe8000c10190c */
[----:B------:R-:W-:Y:S04]  /*1c10*/  STG.E desc[UR12][R2.64+0x300], R17 ;  /* 0x0003001102007986 */ /* 0x000fe8000c10190c */
        /* <DEDUP_REMOVED lines=11> */
[----:B------:R-:W-:Y:S01]  /*1cd0*/  STG.E desc[UR12][R2.64+0x900], R43 ;  /* 0x0009002b02007986 */ /* 0x000fe2000c10190c */
[----:B------:R-:W-:Y:S05]  /*1ce0*/  EXIT ;  /* 0x000000000000794d */ /* 0x000fea0003800000 */
.L_x_0:
[----:B------:R-:W-:-:S04]  /*1cf0*/  ISETP.NE.U32.AND P0, PT, RZ, UR7, PT ;  /* 0x00000007ff007c0c */ /* 0x000fc8000bf05070 */
[----:B------:R-:W-:-:S13]  /*1d00*/  ISETP.NE.AND.EX P0, PT, RZ, UR4, PT, P0 ;  /* 0x00000004ff007c0c */ /* 0x000fda000bf05300 */
[----:B------:R-:W-:Y:S05]  /*1d10*/  @!P0 EXIT ;  /* 0x000000000000894d */ /* 0x000fea0003800000 */
[----:B------:R-:W0:Y:S02]  /*1d20*/  LDCU.64 UR4, c[0x0][0x380] ;  /* 0x00007000ff0477ac */ /* 0x000e240008000a00 */
[----:B0-----:R-:W-:-:S06]  /*1d30*/  UIMAD.WIDE UR4, UR6, 0x7b80, UR4 ;  /* 0x00007b80060478a5 */ /* 0x001fcc000f8e0204 */
[----:B------:R-:W-:Y:S02]  /*1d40*/  IMAD.U32 R2, RZ, RZ, UR4 ;  /* 0x00000004ff027e24 */ /* 0x000fe4000f8e00ff */
[----:B------:R-:W-:-:S05]  /*1d50*/  IMAD.U32 R3, RZ, RZ, UR5 ;  /* 0x00000005ff037e24 */ /* 0x000fca000f8e00ff */
[----:B------:R0:W2:Y:S01]  /*1d60*/  LD.E.STRONG.SM R5, desc[UR12][R2.64] ;  /* 0x0000000c02057980 */ /* 0x0000a2000c10b900 */
[----:B------:R-:W3:Y:S02]  /*1d70*/  S2R R31, SR_TID.X ;  /* 0x00000000001f7919 */ /* 0x000ee40000002100 */
[C---:B---3--:R-:W-:Y:S02]  /*1d80*/  LOP3.LUT R0, R31.reuse, 0x1f, RZ, 0xc0, !PT ;  /* 0x0000001f1f007812 */ /* 0x048fe400078ec0ff */
[----:B------:R-:W-:-:S05]  /*1d90*/  LOP3.LUT R7, R31, 0x3e0, RZ, 0xc0, !PT ;  /* 0x000003e01f077812 */ /* 0x000fca00078ec0ff */
[----:B------:R-:W-:-:S04]  /*1da0*/  IMAD R33, R7, 0x13, R0 ;  /* 0x0000001307217824 */ /* 0x000fc800078e0200 */
[C---:B------:R-:W-:Y:S01]  /*1db0*/  VIADD R0, R33.reuse, 0x20 ;  /* 0x0000002021007836 */ /* 0x040fe20000000000 */
[C---:B------:R-:W-:Y:S01]  /*1dc0*/  ISETP.GE.U32.AND P1, PT, R33.reuse, UR7, PT ;  /* 0x0000000721007c0c */ /* 0x040fe2000bf26070 */
[C---:B------:R-:W-:Y:S01]  /*1dd0*/  VIADD R4, R33.reuse, 0x40 ;  /* 0x0000004021047836 */ /* 0x040fe20000000000 */
[C---:B0-----:R-:W-:Y:S01]  /*1de0*/  LEA R2, P0, R33.reuse, UR4, 0x2 ;  /* 0x0000000421027c11 */ /* 0x041fe2000f8010ff */
[C---:B------:R-:W-:Y:S01]  /*1df0*/  VIADD R3, R33.reuse, 0xa0 ;  /* 0x000000a021037836 */ /* 0x040fe20000000000 */
[----:B------:R-:W-:Y:S01]  /*1e00*/  ISETP.GE.U32.AND P2, PT, R0, UR7, PT ;  /* 0x0000000700007c0c */ /* 0x000fe2000bf46070 */
[C---:B------:R-:W-:Y:S01]  /*1e10*/  VIADD R0, R33.reuse, 0x80 ;  /* 0x0000008021007836 */ /* 0x040fe20000000000 */
[----:B------:R-:W-:Y:S01]  /*1e20*/  ISETP.GE.U32.AND P3, PT, R4, UR7, PT ;  /* 0x0000000704007c0c */ /* 0x000fe2000bf66070 */
[----:B------:R-:W-:Y:S01]  /*1e30*/  VIADD R6, R33, 0x60 ;  /* 0x0000006021067836 */ /* 0x000fe20000000000 */
[----:B------:R-:W-:Y:S01]  /*1e40*/  ISETP.GE.U32.AND P6, PT, R3, UR7, PT ;  /* 0x0000000703007c0c */ /* 0x000fe2000bfc6070 */
[----:B------:R-:W-:Y:S01]  /*1e50*/  IMAD.X R3, RZ, RZ, UR5, P0 ;  /* 0x00000005ff037e24 */ /* 0x000fe200080e06ff */
[----:B------:R-:W-:Y:S01]  /*1e60*/  ISETP.GE.U32.AND P5, PT, R0, UR7, PT ;  /* 0x0000000700007c0c */ /* 0x000fe2000bfa6070 */
[C---:B------:R-:W-:Y:S01]  /*1e70*/  VIADD R0, R33.reuse, 0xc0 ;  /* 0x000000c021007836 */ /* 0x040fe20000000000 */
[----:B------:R-:W-:Y:S01]  /*1e80*/  ISETP.GE.U32.AND P4, PT, R6, UR7, PT ;  /* 0x0000000706007c0c */ /* 0x000fe2000bf86070 */
[----:B------:R-:W-:-:S03]  /*1e90*/  VIADD R4, R33, 0x140 ;  /* 0x0000014021047836 */ /* 0x000fc60000000000 */
[----:B------:R-:W-:Y:S01]  /*1ea0*/  ISETP.GE.U32.AND P0, PT, R0, UR7, PT ;  /* 0x0000000700007c0c */ /* 0x000fe2000bf06070 */
[C---:B------:R-:W-:Y:S02]  /*1eb0*/  VIADD R0, R33.reuse, 0xe0 ;  /* 0x000000e021007836 */ /* 0x040fe40000000000 */
[C---:B------:R-:W-:Y:S02]  /*1ec0*/  VIADD R37, R33.reuse, 0x100 ;  /* 0x0000010021257836 */ /* 0x040fe40000000000 */
[C---:B------:R-:W-:Y:S02]  /*1ed0*/  VIADD R36, R33.reuse, 0x120 ;  /* 0x0000012021247836 */ /* 0x040fe40000000000 */
[C---:B------:R-:W-:Y:S02]  /*1ee0*/  VIADD R35, R33.reuse, 0x1c0 ;  /* 0x000001c021237836 */ /* 0x040fe40000000000 */
[----:B------:R-:W-:Y:S02]  /*1ef0*/  VIADD R34, R33, 0x220 ;  /* 0x0000022021227836 */ /* 0x000fe40000000000 */
[----:B--2---:R-:W-:-:S02]  /*1f00*/  IMAD.MOV.U32 R7, RZ, RZ, R5 ;  /* 0x000000ffff077224 */ /* 0x004fc400078e0005 */
[----:B------:R-:W2:Y:S01]  /*1f10*/  @!P1 LD.E.STRONG.SM R5, desc[UR12][R2.64] ;  /* 0x0000000c02059980 */ /* 0x000ea2000c10b900 */
[----:B------:R-:W-:Y:S01]  /*1f20*/  ISETP.GE.U32.AND P1, PT, R0, UR7, PT ;  /* 0x0000000700007c0c */ /* 0x000fe2000bf26070 */
[--C-:B------:R-:W-:Y:S02]  /*1f30*/  IMAD.MOV.U32 R9, RZ, RZ, R7.reuse ;  /* 0x000000ffff097224 */ /* 0x100fe400078e0007 */
[--C-:B------:R-:W-:Y:S02]  /*1f40*/  IMAD.MOV.U32 R11, RZ, RZ, R7.reuse ;  /* 0x000000ffff0b7224 */ /* 0x100fe400078e0007 */
[--C-:B------:R-:W-:Y:S02]  /*1f50*/  IMAD.MOV.U32 R15, RZ, RZ, R7.reuse ;  /* 0x000000ffff0f7224 */ /* 0x100fe400078e0007 */
[--C-:B------:R-:W-:Y:S01]  /*1f60*/  IMAD.MOV.U32 R17, RZ, RZ, R7.reuse ;  /* 0x000000ffff117224 */ /* 0x100fe200078e0007 */
[----:B------:R-:W3:Y:S01]  /*1f70*/  @!P2 LD.E.STRONG.SM R9, desc[UR12][R2.64+0x80] ;  /* 0x0000800c0209a980 */ /* 0x000ee2000c10b900 */
[----:B------:R-:W-:Y:S01]  /*1f80*/  VIADD R0, R33, 0x160 ;  /* 0x0000016021007836 */ /* 0x000fe20000000000 */
[----:B------:R-:W-:Y:S01]  /*1f90*/  ISETP.GE.U32.AND P2, PT, R4, UR7, PT ;  /* 0x0000000704007c0c */ /* 0x000fe2000bf46070 */
[--C-:B------:R-:W-:Y:S01]  /*1fa0*/  IMAD.MOV.U32 R13, RZ, RZ, R7.reuse ;  /* 0x000000ffff0d7224 */ /* 0x100fe200078e0007 */
[----:B------:R-:W4:Y:S01]  /*1fb0*/  @!P3 LD.E.STRONG.SM R11, desc[UR12][R2.64+0x100] ;  /* 0x0001000c020bb980 */ /* 0x000f22000c10b900 */
[----:B------:R-:W-:Y:S01]  /*1fc0*/  IMAD.MOV.U32 R19, RZ, RZ, R7 ;  /* 0x000000ffff137224 */ /* 0x000fe200078e0007 */
[----:B------:R-:W-:-:S02]  /*1fd0*/  ISETP.GE.U32.AND P3, PT, R0, UR7, PT ;  /* 0x0000000700007c0c */ /* 0x000fc4000bf66070 */
[----:B------:R-:W4:Y:S01]  /*1fe0*/  @!P5 LD.E.STRONG.SM R15, desc[UR12][R2.64+0x200] ;  /* 0x0002000c020fd980 */ /* 0x000f22000c10b900 */
[----:B------:R-:W-:-:S03]  /*1ff0*/  ISETP.GE.U32.AND P5, PT, R37, UR7, PT ;  /* 0x0000000725007c0c */ /* 0x000fc6000bfa6070 */
[----:B------:R-:W4:Y:S01]  /*2000*/  @!P6 LD.E.STRONG.SM R17, desc[UR12][R2.64+0x280] ;  /* 0x0002800c0211e980 */ /* 0x000f22000c10b900 */
[----:B------:R-:W-:Y:S01]  /*2010*/  ISETP.GE.U32.AND P6, PT, R36, UR7, PT ;  /* 0x0000000724007c0c */ /* 0x000fe2000bfc6070 */
[C---:B------:R-:W-:Y:S02]  /*2020*/  VIADD R4, R33.reuse, 0x180 ;  /* 0x0000018021047836 */ /* 0x040fe40000000000 */
[----:B------:R-:W-:Y:S01]  /*2030*/  VIADD R0, R33, 0x1a0 ;  /* 0x000001a021007836 */ /* 0x000fe20000000000 */
[----:B------:R-:W4:Y:S01]  /*2040*/  @!P4 LD.E.STRONG.SM R13, desc[UR12][R2.64+0x180] ;  /* 0x0001800c020dc980 */ /* 0x000f22000c10b900 */
[--C-:B------:R-:W-:Y:S01]  /*2050*/  IMAD.MOV.U32 R21, RZ, RZ, R7.reuse ;  /* 0x000000ffff157224 */ /* 0x100fe200078e0007 */
[----:B------:R-:W-:Y:S01]  /*2060*/  ISETP.GE.U32.AND P4, PT, R4, UR7, PT ;  /* 0x0000000704007c0c */ /* 0x000fe2000bf86070 */
[--C-:B------:R-:W-:Y:S01]  /*2070*/  IMAD.MOV.U32 R23, RZ, RZ, R7.reuse ;  /* 0x000000ffff177224 */ /* 0x100fe200078e0007 */
[----:B------:R-:W4:Y:S01]  /*2080*/  @!P0 LD.E.STRONG.SM R19, desc[UR12][R2.64+0x300] ;  /* 0x0003000c02138980 */ /* 0x000f22000c10b900 */
[----:B------:R-:W-:Y:S01]  /*2090*/  ISETP.GE.U32.AND P0, PT, R0, UR7, PT ;  /* 0x0000000700007c0c */ /* 0x000fe2000bf06070 */
[----:B------:R-:W-:-:S02]  /*20a0*/  IMAD.MOV.U32 R25, RZ, RZ, R7 ;  /* 0x000000ffff197224 */ /* 0x000fc400078e0007 */
[--C-:B------:R-:W-:Y:S01]  /*20b0*/  IMAD.MOV.U32 R27, RZ, RZ, R7.reuse ;  /* 0x000000ffff1b7224 */ /* 0x100fe200078e0007 */
[----:B------:R-:W4:Y:S01]  /*20c0*/  @!P1 LD.E.STRONG.SM R21, desc[UR12][R2.64+0x380] ;  /* 0x0003800c02159980 */ /* 0x000f22000c10b900 */
[----:B------:R-:W-:Y:S02]  /*20d0*/  IMAD.MOV.U32 R29, RZ, RZ, R7 ;  /* 0x000000ffff1d7224 */ /* 0x000fe400078e0007 */
[C---:B------:R-:W-:Y:S01]  /*20e0*/  VIADD R4, R33.reuse, 0x1e0 ;  /* 0x000001e021047836 */ /* 0x040fe20000000000 */
[----:B------:R-:W4:Y:S01]  /*20f0*/  @!P5 LD.E.STRONG.SM R23, desc[UR12][R2.64+0x400] ;  /* 0x0004000c0217d980 */ /* 0x000f22000c10b900 */
[C---:B------:R-:W-:Y:S02]  /*2100*/  VIADD R0, R33.reuse, 0x200 ;  /* 0x0000020021007836 */ /* 0x040fe40000000000 */
[----:B------:R-:W-:Y:S01]  /*2110*/  VIADD R33, R33, 0x240 ;  /* 0x0000024021217836 */ /* 0x000fe20000000000 */
[----:B------:R-:W4:Y:S01]  /*2120*/  @!P6 LD.E.STRONG.SM R25, desc[UR12][R2.64+0x480] ;  /* 0x0004800c0219e980 */ /* 0x000f22000c10b900 */
[----:B------:R-:W-:-:S02]  /*2130*/  ISETP.GE.U32.AND P1, PT, R4, UR7, PT ;  /* 0x0000000704007c0c */ /* 0x000fc4000bf26070 */
[----:B------:R-:W-:Y:S01]  /*2140*/  ISETP.GE.U32.AND P5, PT, R0, UR7, PT ;  /* 0x0000000700007c0c */ /* 0x000fe2000bfa6070 */
[----:B------:R-:W4:Y:S01]  /*2150*/  @!P2 LD.E.STRONG.SM R27, desc[UR12][R2.64+0x500] ;  /* 0x0005000c021ba980 */ /* 0x000f22000c10b900 */
[----:B------:R-:W-:Y:S02]  /*2160*/  ISETP.GE.U32.AND P6, PT, R35, UR7, PT ;  /* 0x0000000723007c0c */ /* 0x000fe4000bfc6070 */
[----:B------:R-:W-:Y:S01]  /*2170*/  ISETP.GE.U32.AND P2, PT, R34, UR7, PT ;  /* 0x0000000722007c0c */ /* 0x000fe2000bf46070 */
[----:B------:R-:W4:Y:S01]  /*2180*/  @!P3 LD.E.STRONG.SM R29, desc[UR12][R2.64+0x580] ;  /* 0x0005800c021db980 */ /* 0x000f22000c10b900 */
[----:B------:R-:W-:Y:S01]  /*2190*/  ISETP.GE.U32.AND P3, PT, R33, UR7, PT ;  /* 0x0000000721007c0c */ /* 0x000fe2000bf66070 */
[--C-:B------:R-:W-:Y:S02]  /*21a0*/  IMAD.MOV.U32 R41, RZ, RZ, R7.reuse ;  /* 0x000000ffff297224 */ /* 0x100fe400078e0007 */
[--C-:B------:R-:W-:Y:S02]  /*21b0*/  IMAD.MOV.U32 R43, RZ, RZ, R7.reuse ;  /* 0x000000ffff2b7224 */ /* 0x100fe400078e0007 */
[----:B------:R-:W-:-:S02]  /*21c0*/  IMAD.MOV.U32 R45, RZ, RZ, R7 ;  /* 0x000000ffff2d7224 */ /* 0x000fc400078e0007 */
[--C-:B------:R-:W-:Y:S01]  /*21d0*/  IMAD.MOV.U32 R0, RZ, RZ, R7.reuse ;  /* 0x000000ffff007224 */ /* 0x100fe200078e0007 */
[----:B------:R-:W4:Y:S01]  /*21e0*/  @!P4 LD.E.STRONG.SM R41, desc[UR12][R2.64+0x600] ;  /* 0x0006000c0229c980 */ /* 0x000f22000c10b900 */
[--C-:B------:R-:W-:Y:S02]  /*21f0*/  IMAD.MOV.U32 R4, RZ, RZ, R7.reuse ;  /* 0x000000ffff047224 */ /* 0x100fe400078e0007 */
[----:B------:R-:W-:Y:S01]  /*2200*/  IMAD.MOV.U32 R6, RZ, RZ, R7 ;  /* 0x000000ffff067224 */ /* 0x000fe200078e0007 */
[----:B------:R-:W4:Y:S04]  /*2210*/  @!P0 LD.E.STRONG.SM R43, desc[UR12][R2.64+0x680] ;  /* 0x0006800c022b8980 */ /* 0x000f28000c10b900 */
[----:B------:R-:W4:Y:S04]  /*2220*/  @!P6 LD.E.STRONG.SM R45, desc[UR12][R2.64+0x700] ;  /* 0x0007000c022de980 */ /* 0x000f28000c10b900 */
[----:B------:R-:W4:Y:S04]  /*2230*/  @!P1 LD.E.STRONG.SM R0, desc[UR12][R2.64+0x780] ;  /* 0x0007800c02009980 */ /* 0x000f28000c10b900 */
[----:B------:R-:W4:Y:S04]  /*2240*/  @!P5 LD.E.STRONG.SM R4, desc[UR12][R2.64+0x800] ;  /* 0x0008000c0204d980 */ /* 0x000f28000c10b900 */
[----:B------:R-:W4:Y:S04]  /*2250*/  @!P2 LD.E.STRONG.SM R6, desc[UR12][R2.64+0x880] ;  /* 0x0008800c0206a980 */ /* 0x000f28000c10b900 */
[----:B------:R-:W4:Y:S01]  /*2260*/  @!P3 LD.E.STRONG.SM R7, desc[UR12][R2.64+0x900] ;  /* 0x0009000c0207b980 */ /* 0x000f22000c10b900 */
[----:B------:R-:W0:Y:S01]  /*2270*/  S2R R39, SR_LANEID ;  /* 0x0000000000277919 */ /* 0x000e220000000000 */
[----:B------:R-:W1:Y:S01]  /*2280*/  S2UR UR5, SR_CgaCtaId ;  /* 0x00000000000579c3 */ /* 0x000e620000008800 */
[----:B------:R-:W-:Y:S01]  /*2290*/  SHF.R.U32.HI R40, RZ, 0x5, R31 ;  /* 0x00000005ff287819 */ /* 0x000fe2000001161f */
[----:B------:R-:W-:-:S02]  /*22a0*/  UMOV UR4, 0x400 ;  /* 0x0000040000047882 */ /* 0x000fc40000000000 */
[----:B-1----:R-:W-:Y:S02]  /*22b0*/  ULEA UR4, UR5, UR4, 0x18 ;  /* 0x0000000405047291 */ /* 0x002fe4000f8ec0ff */
[----:B0-----:R-:W-:-:S05]  /*22c0*/  IMAD R30, R40, 0x260, R39 ;  /* 0x00000260281e7824 */ /* 0x001fca00078e0227 */
[----:B------:R-:W-:-:S05]  /*22d0*/  LEA R30, R30, UR4, 0x2 ;  /* 0x000000041e1e7c11 */ /* 0x000fca000f8e10ff */
[----:B------:R-:W-:Y:S01]  /*22e0*/  IMAD R8, R39, 0x48, R30 ;  /* 0x0000004827087824 */ /* 0x000fe200078e021e */
[----:B------:R-:W-:Y:S01]  /*22f0*/  UISETP.NE.AND UP0, UPT, UR6, URZ, UPT ;  /* 0x000000ff0600728c */ /* 0x000fe2000bf05270 */
        /* <DEDUP_REMOVED lines=41> */
[----:B0-----:R-:W-:Y:S02]  /*2590*/  IADD3 R8, PT, PT, R28, R29, R32 ;  /* 0x0000001d1c087210 */ /* 0x001fe40007ffe020 */
[----:B------:R-:W-:Y:S02]  /*25a0*/  ISETP.NE.AND P1, PT, R39, 0x1f, PT ;  /* 0x0000001f2700780c */ /* 0x000fe40003f25270 */
[----:B------:R-:W-:Y:S02]  /*25b0*/  IADD3 R8, PT, PT, R26, R27, R8 ;  /* 0x0000001b1a087210 */ /* 0x000fe40007ffe008 */
[----:B------:R-:W-:Y:S02]  /*25c0*/  ISETP.NE.AND P2, PT, R40, 0xc, PT ;  /* 0x0000000c2800780c */ /* 0x000fe40003f45270 */
        /* <DEDUP_REMOVED lines=30> */
[----:B------:R-:W-:-:S03]  /*27b0*/  IMAD.IADD R11, R11, 0x1, R10 ;  /* 0x000000010b0b7824 */ /* 0x000fc600078e020a */
        /* <DEDUP_REMOVED lines=16> */
[----:B------:R-:W-:-:S04]  /*28c0*/  ISETP.NE.AND P0, PT, R40, 0x8, PT ;  /* 0x000000082800780c */ /* 0x000fc80003f05270 */
[----:B------:R-:W-:Y:S02]  /*28d0*/  SEL R8, R15, R8, !P0 ;  /* 0x000000080f087207 */ /* 0x000fe40004000000 */
[----:B------:R-:W-:Y:S02]  /*28e0*/  ISETP.NE.AND P0, PT, R40, 0xa, PT ;  /* 0x0000000a2800780c */ /* 0x000fe40003f05270 */
[----:B------:R-:W-:Y:S02]  /*28f0*/  SEL R8, R16, R8, !P1 ;  /* 0x0000000810087207 */ /* 0x000fe40004800000 */
[----:B------:R-:W-:Y:S02]  /*2900*/  ISETP.NE.AND P1, PT, R40, 0xb, PT ;  /* 0x0000000b2800780c */ /* 0x000fe40003f25270 */
[----:B------:R-:W-:Y:S02]  /*2910*/  SEL R8, R17, R8, !P0 ;  /* 0x0000000811087207 */ /* 0x000fe40004000000 */
[----:B------:R-:W-:-:S02]  /*2920*/  ISETP.GE.U32.AND P0, PT, R31, 0x20, PT ;  /* 0x000000201f00780c */ /* 0x000fc40003f06070 */
[----:B------:R-:W-:Y:S01]  /*2930*/  SEL R8, R18, R8, !P1 ;  /* 0x0000000812087207 */ /* 0x000fe20004800000 */
[----:B------:R-:W-:Y:S01]  /*2940*/  @!P2 IMAD.IADD R8, R19, 0x1, R18 ;  /* 0x000000011308a824 */ /* 0x000fe200078e0212 */
[----:B------:R-:W-:-:S04]  /*2950*/  ISETP.NE.AND P1, PT, R39, RZ, PT ;  /* 0x000000ff2700720c */ /* 0x000fc80003f25270 */
[----:B------:R-:W-:Y:S02]  /*2960*/  SEL R41, R41, RZ, P1 ;  /* 0x000000ff29297207 */ /* 0x000fe40000800000 */
[----:B------:R-:W-:-:S04]  /*2970*/  SEL R9, R8, RZ, P0 ;  /* 0x000000ff08097207 */ /* 0x000fc80000000000 */
[----:B-----5:R-:W-:Y:S01]  /*2980*/  IADD3 R9, PT, PT, R9, R41, R38 ;  /* 0x0000002909097210 */ /* 0x020fe20007ffe026 */
[----:B------:R-:W-:Y:S06]  /*2990*/  BRA `(.L_x_18) ;  /* 0x0000000c005c7947 */ /* 0x000fec0003800000 */
.L_x_17:
[----:B0-----:R-:W-:Y:S02]  /*29a0*/  IADD3 R8, PT, PT, R28, R29, R32 ;  /* 0x0000001d1c087210 */ /* 0x001fe40007ffe020 */
[C---:B------:R-:W-:Y:S02]  /*29b0*/  ISETP.NE.AND P1, PT, R39.reuse, 0x1f, PT ;  /* 0x0000001f2700780c */ /* 0x040fe40003f25270 */
[----:B------:R-:W-:Y:S02]  /*29c0*/  IADD3 R8, PT, PT, R26, R27, R8 ;  /* 0x0000001b1a087210 */ /* 0x000fe40007ffe008 */
        /* <DEDUP_REMOVED lines=37> */
[----:B------:R-:W-:Y:S01]  /*2c20*/  IMAD.IADD R14, R14, 0x1, R13 ;  /* 0x000000010e0e7824 */ /* 0x000fe200078e020d */
[----:B------:R-:W0:Y:S02]  /*2c30*/  LDS R11, [UR4+0x40] ;  /* 0x00004004ff0b7984 */ /* 0x000e240008000800 */
        /* <DEDUP_REMOVED lines=14> */
[----:B------:R-:W-:-:S04]  /*2d20*/  ISETP.NE.AND P0, PT, R40, 0xa, PT ;  /* 0x0000000a2800780c */ /* 0x000fc80003f05270 */
[----:B------:R-:W-:Y:S01]  /*2d30*/  SEL R8, R17, R8, !P0 ;  /* 0x0000000811087207 */ /* 0x000fe20004000000 */
[----:B------:R-:W-:Y:S01]  /*2d40*/  IMAD.IADD R17, R41, 0x1, -R38 ;  /* 0x0000000129117824 */ /* 0x000fe200078e0a26 */
[----:B------:R-:W-:-:S04]  /*2d50*/  ISETP.NE.AND P0, PT, R40, 0xb, PT ;  /* 0x0000000b2800780c */ /* 0x000fc80003f05270 */
[----:B------:R-:W-:Y:S02]  /*2d60*/  SEL R8, R18, R8, !P0 ;  /* 0x0000000812087207 */ /* 0x000fe40004000000 */
[----:B------:R-:W-:Y:S01]  /*2d70*/  ISETP.GT.U32.AND P0, PT, R31, 0x1f, PT ;  /* 0x0000001f1f00780c */ /* 0x000fe20003f04070 */
[----:B0-----:R-:W-:Y:S01]  /*2d80*/  IMAD.IADD R11, R19, 0x1, R11 ;  /* 0x00000001130b7824 */ /* 0x001fe200078e020b */
        /* <DEDUP_REMOVED lines=22> */
.L_x_64:
[----:B------:R-:W-:Y:S05]  /*2ef0*/  @!P0 BRA `(.L_x_21) ;  /* 0x0000000000248947 */ /* 0x000fea0003800000 */
[----:B------:R-:W-:-:S07]  /*2f00*/  IMAD.MOV.U32 R14, RZ, RZ, 0x1de ;  /* 0x000001deff0e7424 */ /* 0x000fce00078e00ff */
.L_x_23:
[----:B------:R-:W-:Y:S05]  /*2f10*/  NANOSLEEP R14 ;  /* 0x0000000e0000735d */ /* 0x000fea0003800000 */
[----:B------:R-:W2:Y:S01]  /*2f20*/  LD.E.64.STRONG.GPU R8, desc[UR12][R12.64+0x100] ;  /* 0x0001000c0c087980 */ /* 0x000ea2000c10fb00 */
[----:B------:R-:W-:Y:S01]  /*2f30*/  UMOV UR5, 0xffffffff ;  /* 0xffffffff00057882 */ /* 0x000fe20000000000 */
[----:B------:R-:W-:Y:S02]  /*2f40*/  SHF.R.U32.HI R14, RZ, 0x1, R14 ;  /* 0x00000001ff0e7819 */ /* 0x000fe4000001160e */
[----:B--2---:R-:W-:Y:S01]  /*2f50*/  ISETP.NE.AND P0, PT, R8, 0x63, PT ;  /* 0x000000630800780c */ /* 0x004fe20003f05270 */
[----:B------:R-:W-:-:S12]  /*2f60*/  BRA.DIV UR5, `(.L_x_22) ;  /* 0x0000001a05747947 */ /* 0x000fd8000b800000 */
[----:B------:R-:W-:-:S13]  /*2f70*/  VOTE.ANY P0, !P0 ;  /* 0x0000000000ff7806 */ /* 0x000fda0004000100 */
.L_x_67:
[----:B------:R-:W-:Y:S05]  /*2f80*/  @P0 BRA `(.L_x_23) ;  /* 0xfffffffc00e00947 */ /* 0x000fea000383ffff */
.L_x_21:
[----:B------:R-:W-:Y:S01]  /*2f90*/  UMOV UR5, 0xffffffff ;  /* 0xffffffff00057882 */ /* 0x000fe20000000000 */
[----:B------:R-:W-:Y:S02]  /*2fa0*/  ISETP.NE.AND P2, PT, R8, 0x65, PT ;  /* 0x000000650800780c */ /* 0x000fe40003f45270 */
[----:B------:R-:W-:Y:S11]  /*2fb0*/  BRA.DIV UR5, `(.L_x_24) ;  /* 0x0000001a05807947 */ /* 0x000ff6000b800000 */
[----:B------:R-:W0:Y:S01]  /*2fc0*/  S2R R19, SR_GEMASK ;  /* 0x0000000000137919 */ /* 0x000e220000003c00 */
[----:B------:R-:W-:-:S04]  /*2fd0*/  VOTE.ANY R10, PT, !P2 ;  /* 0x00000000000a7806 */ /* 0x000fc800050e0100 */
[----:B0-----:R-:W-:-:S05]  /*2fe0*/  LOP3.LUT R10, R10, 0x80000000, R19, 0xec, !PT ;  /* 0x800000000a0a7812 */ /* 0x001fca00078eec13 */
[----:B------:R-:W-:-:S05]  /*2ff0*/  VIADD R13, R10, 0xffffffff ;  /* 0xffffffff0a0d7836 */ /* 0x000fca0000000000 */
[----:B------:R-:W-:Y:S01]  /*3000*/  LOP3.LUT R13, R10, R13, RZ, 0xc, !PT ;  /* 0x0000000d0a0d7212 */ /* 0x000fe200078e0cff */
[----:B------:R-:W-:-:S03]  /*3010*/  VIADD R10, R39, 0x2 ;  /* 0x00000002270a7836 */ /* 0x000fc60000000000 */
[----:B------:R-:W0:Y:S02]  /*3020*/  POPC R15, R13 ;  /* 0x0000000d000f7309 */ /* 0x000e240000000000 */
[----:B0-----:R-:W0:Y:S01]  /*3030*/  SHFL.DOWN PT, R16, R9, 0x1, R15 ;  /* 0x0820000009107989 */ /* 0x001e2200000e000f */
[----:B------:R-:W-:-:S04]  /*3040*/  ISETP.GE.AND P0, PT, R39, R15, PT ;  /* 0x0000000f2700720c */ /* 0x000fc80003f06270 */
[----:B0-----:R-:W-:Y:S02]  /*3050*/  SEL R16, R16, RZ, !P0 ;  /* 0x000000ff10107207 */ /* 0x001fe40004000000 */
[----:B------:R-:W-:Y:S01]  /*3060*/  ISETP.GT.AND P0, PT, R10, R15, PT ;  /* 0x0000000f0a00720c */ /* 0x000fe20003f04270 */
[----:B------:R-:W-:Y:S02]  /*3070*/  VIADD R10, R39, 0x4 ;  /* 0x00000004270a7836 */ /* 0x000fe40000000000 */
[----:B------:R-:W-:-:S05]  /*3080*/  IMAD.IADD R12, R16, 0x1, R9 ;  /* 0x00000001100c7824 */ /* 0x000fca00078e0209 */
[----:B------:R-:W0:Y:S02]  /*3090*/  SHFL.DOWN PT, R16, R12, 0x2, R15 ;  /* 0x084000000c107989 */ /* 0x000e2400000e000f */
[----:B0-----:R-:W-:Y:S02]  /*30a0*/  SEL R43, R16, RZ, !P0 ;  /* 0x000000ff102b7207 */ /* 0x001fe40004000000 */
[----:B------:R-:W-:Y:S01]  /*30b0*/  ISETP.GT.AND P0, PT, R10, R15, PT ;  /* 0x0000000f0a00720c */ /* 0x000fe20003f04270 */
[----:B------:R-:W-:Y:S02]  /*30c0*/  VIADD R10, R39, 0x8 ;  /* 0x00000008270a7836 */ /* 0x000fe40000000000 */
[----:B------:R-:W-:Y:S02]  /*30d0*/  IMAD.IADD R38, R12, 0x1, R43 ;  /* 0x000000010c267824 */ /* 0x000fe400078e022b */
[----:B------:R-:W0:Y:S03]  /*30e0*/  LDC.64 R12, c[0x0][0x390] ;  /* 0x0000e400ff0c7b82 */ /* 0x000e260000000a00 */
[----:B------:R-:W1:Y:S02]  /*30f0*/  SHFL.DOWN PT, R16, R38, 0x4, R15 ;  /* 0x0880000026107989 */ /* 0x000e6400000e000f */
[----:B-1----:R-:W-:-:S02]  /*3100*/  SEL R9, R16, RZ, !P0 ;  /* 0x000000ff10097207 */ /* 0x002fc40004000000 */
[----:B------:R-:W-:-:S03]  /*3110*/  ISETP.GT.AND P0, PT, R10, R15, PT ;  /* 0x0000000f0a00720c */ /* 0x000fc60003f04270 */
[----:B------:R-:W-:Y:S01]  /*3120*/  IMAD.IADD R44, R38, 0x1, R9 ;  /* 0x00000001262c7824 */ /* 0x000fe200078e0209 */
[----:B0-----:R-:W-:-:S04]  /*3130*/  IADD3 R38, P3, PT, R12, 0x100, RZ ;  /* 0x000001000c267810 */ /* 0x001fc80007f7e0ff */
[----:B------:R-:W0:Y:S01]  /*3140*/  SHFL.DOWN PT, R16, R44, 0x8, R15 ;  /* 0x090000002c107989 */ /* 0x000e2200000e000f */
[----:B------:R-:W-:Y:S01]  /*3150*/  IMAD.X R43, RZ, RZ, R13, P3 ;  /* 0x000000ffff2b7224 */ /* 0x000fe200018e060d */
[----:B0-----:R-:W-:Y:S02]  /*3160*/  SEL R9, R16, RZ, !P0 ;  /* 0x000000ff10097207 */ /* 0x001fe40004000000 */
[----:B------:R-:W-:Y:S01]  /*3170*/  ISETP.NE.AND P0, PT, R8, 0x65, PT ;  /* 0x000000650800780c */ /* 0x000fe20003f05270 */
[----:B------:R-:W-:Y:S02]  /*3180*/  VIADD R8, R39, 0x10 ;  /* 0x0000001027087836 */ /* 0x000fe40000000000 */
[----:B------:R-:W-:-:S03]  /*3190*/  IMAD.IADD R42, R44, 0x1, R9 ;  /* 0x000000012c2a7824 */ /* 0x000fc600078e0209 */
[----:B------:R-:W-:Y:S02]  /*31a0*/  ISETP.GT.AND P2, PT, R8, R15, PT ;  /* 0x0000000f0800720c */ /* 0x000fe40003f44270 */
[----:B------:R-:W0:Y:S05]  /*31b0*/  SHFL.DOWN PT, R16, R42, 0x10, R15 ;  /* 0x0a0000002a107989 */ /* 0x000e2a00000e000f */
[----:B------:R-:W-:Y:S02]  /*31c0*/  VOTE.ALL P0, P0 ;  /* 0x0000000000ff7806 */ /* 0x000fe40000000000 */
[----:B0-----:R-:W-:-:S05]  /*31d0*/  SEL R9, R16, RZ, !P2 ;  /* 0x000000ff10097207 */ /* 0x001fca0005000000 */
[----:B------:R-:W-:-:S07]  /*31e0*/  IMAD.IADD R12, R42, 0x1, R9 ;  /* 0x000000012a0c7824 */ /* 0x000fce00078e0209 */
.L_x_76:
[----:B------:R-:W-:Y:S05]  /*31f0*/  @!P0 BRA `(.L_x_25) ;  /* 0x0000000000e48947 */ /* 0x000fea0003800000 */
[----:B------:R-:W-:-:S07]  /*3200*/  IMAD.MOV.U32 R42, RZ, RZ, 0x1de ;  /* 0x000001deff2a7424 */ /* 0x000fce00078e00ff */
.L_x_31:
[----:B------:R-:W-:Y:S02]  /*3210*/  IMAD.MOV.U32 R8, RZ, RZ, R38 ;  /* 0x000000ffff087224 */ /* 0x000fe400078e0026 */
[----:B------:R-:W-:Y:S02]  /*3220*/  IMAD.MOV.U32 R9, RZ, RZ, R43 ;  /* 0x000000ffff097224 */ /* 0x000fe400078e002b */
        /* <DEDUP_REMOVED lines=8> */
.L_x_79:
[----:B------:R-:W-:Y:S05]  /*32b0*/  @!P0 BRA `(.L_x_27) ;  /* 0x0000000000248947 */ /* 0x000fea0003800000 */
[----:B------:R-:W-:-:S07]  /*32c0*/  IMAD.MOV.U32 R13, RZ, RZ, R42 ;  /* 0x000000ffff0d7224 */ /* 0x000fce00078e002a */
.L_x_29:
[----:B------:R-:W-:Y:S05]  /*32d0*/  NANOSLEEP R13 ;  /* 0x0000000d0000735d */ /* 0x000fea0003800000 */
[----:B------:R-:W2:Y:S01]  /*32e0*/  LD.E.64.STRONG.GPU R8, desc[UR12][R14.64+-0x100] ;  /* 0xffff000c0e087980 */ /* 0x000ea2000c10fb00 */
[----:B------:R-:W-:Y:S01]  /*32f0*/  UMOV UR5, 0xffffffff ;  /* 0xffffffff00057882 */ /* 0x000fe20000000000 */
[----:B------:R-:W-:Y:S02]  /*3300*/  SHF.R.U32.HI R13, RZ, 0x1, R13 ;  /* 0x00000001ff0d7819 */ /* 0x000fe4000001160d */
[----:B--2---:R-:W-:Y:S01]  /*3310*/  ISETP.NE.AND P0, PT, R8, 0x63, PT ;  /* 0x000000630800780c */ /* 0x004fe20003f05270 */
[----:B------:R-:W-:-:S12]  /*3320*/  BRA.DIV UR5, `(.L_x_28) ;  /* 0x0000001a05c87947 */ /* 0x000fd8000b800000 */
[----:B------:R-:W-:-:S13]  /*3330*/  VOTE.ANY P0, !P0 ;  /* 0x0000000000ff7806 */ /* 0x000fda0004000100 */
.L_x_82:
[----:B------:R-:W-:Y:S05]  /*3340*/  @P0 BRA `(.L_x_29) ;  /* 0xfffffffc00e00947 */ /* 0x000fea000383ffff */
.L_x_27:
[----:B------:R-:W-:Y:S01]  /*3350*/  UMOV UR5, 0xffffffff ;  /* 0xffffffff00057882 */ /* 0x000fe20000000000 */
[----:B------:R-:W-:Y:S02]  /*3360*/  ISETP.NE.AND P0, PT, R8, 0x65, PT ;  /* 0x000000650800780c */ /* 0x000fe40003f05270 */
[----:B------:R-:W-:Y:S11]  /*3370*/  BRA.DIV UR5, `(.L_x_30) ;  /* 0x0000001a05d47947 */ /* 0x000ff6000b800000 */
[----:B------:R-:W-:Y:S01]  /*3380*/  VOTE.ANY R10, PT, !P0 ;  /* 0x00000000000a7806 */ /* 0x000fe200040e0100 */
[----:B------:R-:W-:-:S03]  /*3390*/  VIADD R18, R18, 0xffffffe0 ;  /* 0xffffffe012127836 */ /* 0x000fc60000000000 */
[----:B------:R-:W-:-:S05]  /*33a0*/  LOP3.LUT R10, R10, 0x80000000, R19, 0xec, !PT ;  /* 0x800000000a0a7812 */ /* 0x000fca00078eec13 */
        /* <DEDUP_REMOVED lines=14> */
[----:B------:R-:W-:-:S05]  /*3490*/  IMAD.IADD R45, R44, 0x1, R45 ;  /* 0x000000012c2d7824 */ /* 0x000fca00078e022d */
[----:B------:R-:W0:Y:S02]  /*34a0*/  SHFL.DOWN PT, R16, R45, 0x4, R15 ;  /* 0x088000002d107989 */ /* 0x000e2400000e000f */
[----:B0-----:R-:W-:Y:S02]  /*34b0*/  SEL R16, R16, RZ, !P0 ;  /* 0x000000ff10107207 */ /* 0x001fe40004000000 */
[----:B------:R-:W-:-:S03]  /*34c0*/  ISETP.GT.AND P0, PT, R10, R15, PT ;  /* 0x0000000f0a00720c */ /* 0x000fc60003f04270 */
[----:B------:R-:W-:-:S05]  /*34d0*/  IMAD.IADD R9, R45, 0x1, R16 ;  /* 0x000000012d097824 */ /* 0x000fca00078e0210 */
[----:B------:R-:W0:Y:S02]  /*34e0*/  SHFL.DOWN PT, R16, R9, 0x8, R15 ;  /* 0x0900000009107989 */ /* 0x000e2400000e000f */
[----:B0-----:R-:W-:Y:S02]  /*34f0*/  SEL R16, R16, RZ, !P0 ;  /* 0x000000ff10107207 */ /* 0x001fe40004000000 */
[----:B------:R-:W-:Y:S01]  /*3500*/  ISETP.NE.AND P0, PT, R8, 0x65, PT ;  /* 0x000000650800780c */ /* 0x000fe20003f05270 */
[----:B------:R-:W-:Y:S02]  /*3510*/  VIADD R8, R39, 0x10 ;  /* 0x0000001027087836 */ /* 0x000fe40000000000 */
[----:B------:R-:W-:-:S03]  /*3520*/  IMAD.IADD R44, R9, 0x1, R16 ;  /* 0x00000001092c7824 */ /* 0x000fc600078e0210 */
[----:B------:R-:W-:Y:S02]  /*3530*/  ISETP.GT.AND P2, PT, R8, R15, PT ;  /* 0x0000000f0800720c */ /* 0x000fe40003f44270 */
[----:B------:R-:W0:Y:S05]  /*3540*/  SHFL.DOWN PT, R16, R44, 0x10, R15 ;  /* 0x0a0000002c107989 */ /* 0x000e2a00000e000f */
[----:B------:R-:W-:Y:S02]  /*3550*/  VOTE.ALL P0, P0 ;  /* 0x0000000000ff7806 */ /* 0x000fe40000000000 */
[----:B0-----:R-:W-:-:S04]  /*3560*/  SEL R13, R16, RZ, !P2 ;  /* 0x000000ff100d7207 */ /* 0x001fc80005000000 */
[----:B------:R-:W-:-:S07]  /*3570*/  IADD3 R12, PT, PT, R44, R13, R12 ;  /* 0x0000000d2c0c7210 */ /* 0x000fce0007ffe00c */
.L_x_91:
[----:B------:R-:W-:Y:S05]  /*3580*/  @P0 BRA `(.L_x_31) ;  /* 0xfffffffc00200947 */ /* 0x000fea000383ffff */
.L_x_25:
[----:B------:R-:W-:Y:S01]  /*3590*/  ISETP.NE.AND P0, PT, R39, RZ, PT ;  /* 0x000000ff2700720c */ /* 0x000fe20003f05270 */
[----:B------:R-:W0:Y:S01]  /*35a0*/  @!P1 S2R R9, SR_CgaCtaId ;  /* 0x0000000000099919 */ /* 0x000e220000008800 */
[----:B------:R-:W-:Y:S01]  /*35b0*/  @!P1 MOV R8, 0x400 ;  /* 0x0000040000089802 */ /* 0x000fe20000000f00 */
[----:B------:R-:W-:Y:S02]  /*35c0*/  @!P1 IMAD.IADD R11, R11, 0x1, R12 ;  /* 0x000000010b0b9824 */ /* 0x000fe400078e020c */
[----:B------:R-:W-:-:S05]  /*35d0*/  @!P1 IMAD.MOV.U32 R10, RZ, RZ, 0x65 ;  /* 0x00000065ff0a9424 */ /* 0x000fca00078e00ff */
[----:B------:R1:W-:Y:S03]  /*35e0*/  @!P1 ST.E.64.STRONG.GPU desc[UR12][R40.64+0x100], R10 ;  /* 0x0001000a28009985 */ /* 0x0003e6000c10fb0c */
[----:B------:R-:W-:Y:S01]  /*35f0*/  @!P0 MOV R13, 0x400 ;  /* 0x00000400000d8802 */ /* 0x000fe20000000f00 */
[----:B------:R-:W2:Y:S01]  /*3600*/  @!P0 S2R R14, SR_CgaCtaId ;  /* 0x00000000000e8919 */ /* 0x000ea20000008800 */
[----:B0-----:R-:W-:Y:S01]  /*3610*/  @!P1 LEA R9, R9, R8, 0x18 ;  /* 0x0000000809099211 */ /* 0x001fe200078ec0ff */
[----:B------:R-:W-:Y:S02]  /*3620*/  IMAD.MOV.U32 R8, RZ, RZ, R17 ;  /* 0x000000ffff087224 */ /* 0x000fe400078e0011 */
[----:B------:R-:W-:Y:S02]  /*3630*/  @!P0 IMAD.MOV.U32 R8, RZ, RZ, R12 ;  /* 0x000000ffff088224 */ /* 0x000fe400078e000c */
[----:B------:R1:W-:Y:S04]  /*3640*/  @!P1 STS [R9+0x8], R11 ;  /* 0x0000080b09009388 */ /* 0x0003e80000000800 */
[----:B------:R1:W-:Y:S01]  /*3650*/  @!P1 STS [R9+0x4], R12 ;  /* 0x0000040c09009388 */ /* 0x0003e20000000800 */
[----:B--2---:R-:W-:-:S05]  /*3660*/  @!P0 LEA R13, R14, R13, 0x18 ;  /* 0x0000000d0e0d8211 */ /* 0x004fca00078ec0ff */
[----:B------:R1:W-:Y:S02]  /*3670*/  @!P0 STS [R13+0x54], R12 ;  /* 0x0000540c0d008388 */ /* 0x0003e40000000800 */
.L_x_19:
        /* <DEDUP_REMOVED lines=9> */
.L_x_18:
[----:B------:R-:W-:Y:S01]  /*3710*/  IMAD.IADD R32, R32, 0x1, R9 ;  /* 0x0000000120207824 */ /* 0x000fe200078e0209 */
[----:B------:R-:W0:Y:S01]  /*3720*/  S2R R11, SR_LANEID ;  /* 0x00000000000b7919 */ /* 0x000e220000000000 */
[----:B------:R-:W-:Y:S02]  /*3730*/  BAR.SYNC.DEFER_BLOCKING 0x0 ;  /* 0x0000000000007b1d */ /* 0x000fe40000010000 */
[----:B------:R-:W-:Y:S01]  /*3740*/  IMAD.IADD R29, R29, 0x1, R32 ;  /* 0x000000011d1d7824 */ /* 0x000fe200078e0220 */
[----:B------:R-:W-:Y:S01]  /*3750*/  ISETP.NE.AND P0, PT, R31, RZ, PT ;  /* 0x000000ff1f00720c */ /* 0x000fe20003f05270 */
[----:B------:R-:W-:Y:S02]  /*3760*/  IMAD.U32 R14, RZ, RZ, UR7 ;  /* 0x00000007ff0e7e24 */ /* 0x000fe4000f8e00ff */
[----:B------:R-:W-:Y:S01]  /*3770*/  IMAD.IADD R28, R28, 0x1, R29 ;  /* 0x000000011c1c7824 */ /* 0x000fe200078e021d */
[----:B------:R-:W1:Y:S01]  /*3780*/  LDCU.64 UR8, c[0x0][0x388] ;  /* 0x00007100ff0877ac */ /* 0x000e620008000a00 */
[----:B------:R-:W2:Y:S02]  /*3790*/  S2R R12, SR_TID.X ;  /* 0x00000000000c7919 */ /* 0x000ea40000002100 */
[----:B------:R-:W-:-:S04]  /*37a0*/  IMAD.IADD R27, R27, 0x1, R28 ;  /* 0x000000011b1b7824 */ /* 0x000fc800078e021c */
[----:B------:R-:W-:-:S04]  /*37b0*/  IMAD.IADD R26, R26, 0x1, R27 ;  /* 0x000000011a1a7824 */ /* 0x000fc800078e021b */
[----:B------:R-:W-:-:S04]  /*37c0*/  IMAD.IADD R25, R25, 0x1, R26 ;  /* 0x0000000119197824 */ /* 0x000fc800078e021a */
[----:B------:R-:W-:-:S04]  /*37d0*/  IMAD.IADD R24, R24, 0x1, R25 ;  /* 0x0000000118187824 */ /* 0x000fc800078e0219 */
[----:B------:R-:W-:Y:S02]  /*37e0*/  IMAD.IADD R23, R23, 0x1, R24 ;  /* 0x0000000117177824 */ /* 0x000fe400078e0218 */
[----:B0-----:R-:W-:Y:S02]  /*37f0*/  IMAD R10, R11, 0x48, R30 ;  /* 0x000000480b0a7824 */ /* 0x001fe400078e021e */
[----:B------:R-:W-:-:S03]  /*3800*/  IMAD.IADD R22, R22, 0x1, R23 ;  /* 0x0000000116167824 */ /* 0x000fc600078e0217 */
[----:B------:R0:W-:Y:S01]  /*3810*/  STS [R10], R9 ;  /* 0x000000090a007388 */ /* 0x0001e20000000800 */
[----:B------:R-:W-:-:S03]  /*3820*/  IMAD.IADD R21, R21, 0x1, R22 ;  /* 0x0000000115157824 */ /* 0x000fc600078e0216 */
[----:B------:R-:W-:Y:S01]  /*3830*/  STS [R10+0x4], R32 ;  /* 0x000004200a007388 */ /* 0x000fe20000000800 */
        /* <DEDUP_REMOVED lines=12> */
[----:B0-----:R-:W-:-:S03]  /*3900*/  IMAD.IADD R9, R2, 0x1, R3 ;  /* 0x0000000102097824 */ /* 0x001fc600078e0203 */
[----:B------:R-:W-:Y:S01]  /*3910*/  STS [R10+0x20], R23 ;  /* 0x000020170a007388 */ /* 0x000fe20000000800 */
[----:B------:R-:W-:-:S03]  /*3920*/  IMAD.IADD R0, R0, 0x1, R9 ;  /* 0x0000000100007824 */ /* 0x000fc600078e0209 */
[----:B------:R-:W-:Y:S04]  /*3930*/  STS [R10+0x24], R22 ;  /* 0x000024160a007388 */ /* 0x000fe80000000800 */
[----:B------:R-:W-:Y:S04]  /*3940*/  STS [R10+0x28], R21 ;  /* 0x000028150a007388 */ /* 0x000fe80000000800 */
[----:B------:R-:W-:Y:S04]  /*3950*/  STS [R10+0x2c], R20 ;  /* 0x00002c140a007388 */ /* 0x000fe80000000800 */
[----:B------:R-:W-:Y:S04]  /*3960*/  STS [R10+0x30], R7 ;  /* 0x000030070a007388 */ /* 0x000fe80000000800 */
[----:B------:R-:W-:Y:S04]  /*3970*/  STS [R10+0x34], R6 ;  /* 0x000034060a007388 */ /* 0x000fe80000000800 */
[----:B------:R-:W-:Y:S04]  /*3980*/  STS [R10+0x38], R5 ;  /* 0x000038050a007388 */ /* 0x000fe80000000800 */
[----:B------:R-:W-:Y:S04]  /*3990*/  STS [R10+0x3c], R8 ;  /* 0x00003c080a007388 */ /* 0x000fe80000000800 */
[----:B------:R2:W-:Y:S04]  /*39a0*/  STS [R10+0x40], R3 ;  /* 0x000040030a007388 */ /* 0x0005e80000000800 */
[----:B------:R-:W-:Y:S04]  /*39b0*/  STS [R10+0x44], R9 ;  /* 0x000044090a007388 */ /* 0x000fe80000000800 */
[----:B------:R0:W-:Y:S01]  /*39c0*/  STS [R10+0x48], R0 ;  /* 0x000048000a007388 */ /* 0x0001e20000000800 */
[----:B------:R-:W-:-:S03]  /*39d0*/  NOP ;  /* 0x0000000000007918 */ /* 0x000fc60000000000 */
[----:B------:R-:W-:Y:S01]  /*39e0*/  LDS R43, [R30] ;  /* 0x000000001e2b7984 */ /* 0x000fe20000000800 */
[C---:B--2---:R-:W-:Y:S02]  /*39f0*/  LOP3.LUT R3, R12.reuse, 0x1f, RZ, 0xc0, !PT ;  /* 0x0000001f0c037812 */ /* 0x044fe400078ec0ff */
[----:B------:R-:W-:Y:S01]  /*3a00*/  LOP3.LUT R12, R12, 0x3e0, RZ, 0xc0, !PT ;  /* 0x000003e00c0c7812 */ /* 0x000fe200078ec0ff */
[----:B------:R-:W-:Y:S04]  /*3a10*/  LDS R45, [R30+0x80] ;  /* 0x000080001e2d7984 */ /* 0x000fe80000000800 */
[----:B------:R-:W-:Y:S01]  /*3a20*/  LDS R4, [R30+0x100] ;  /* 0x000100001e047984 */ /* 0x000fe20000000800 */
[----:B------:R-:W-:-:S03]  /*3a30*/  IMAD R12, R12, 0x13, R3 ;  /* 0x000000130c0c7824 */ /* 0x000fc600078e0203 */
[----:B------:R-:W-:Y:S01]  /*3a40*/  LDS R41, [R30+0x180] ;  /* 0x000180001e297984 */ /* 0x000fe20000000800 */
[----:B0-----:R-:W-:-:S03]  /*3a50*/  VIADD R10, R12, 0x20 ;  /* 0x000000200c0a7836 */ /* 0x001fc60000000000 */
[----:B------:R-:W-:Y:S04]  /*3a60*/  LDS R39, [R30+0x200] ;  /* 0x000200001e277984 */ /* 0x000fe80000000800 */
        /* <DEDUP_REMOVED lines=14> */
[----:B------:R-:W-:Y:S01]  /*3b50*/  @!P0 STS [UR4+0x7b80], R14 ;  /* 0x007b800eff008988 */ /* 0x000fe20008000804 */
[----:B------:R-:W-:Y:S01]  /*3b60*/  BAR.SYNC.DEFER_BLOCKING 0x0 ;  /* 0x0000000000007b1d */ /* 0x000fe20000010000 */
[----:B------:R-:W-:-:S05]  /*3b70*/  IADD3 R3, P0, PT, R12, UR10, RZ ;  /* 0x0000000a0c037c10 */ /* 0x000fca000ff1e0ff */
[----:B------:R-:W0:Y:S01]  /*3b80*/  S2R R2, SR_TID.X ;  /* 0x0000000000027919 */ /* 0x000e220000002100 */
[----:B------:R-:W2:Y:S01]  /*3b90*/  LDS R0, [UR4+0x7b80] ;  /* 0x007b8004ff007984 */ /* 0x000ea20008000800 */
[C---:B0-----:R-:W-:Y:S02]  /*3ba0*/  LOP3.LUT R6, R2.reuse, 0x3e0, RZ, 0xc0, !PT ;  /* 0x000003e002067812 */ /* 0x041fe400078ec0ff */
[----:B------:R-:W-:-:S05]  /*3bb0*/  LOP3.LUT R2, R2, 0x1f, RZ, 0xc0, !PT ;  /* 0x0000001f02027812 */ /* 0x000fca00078ec0ff */
[----:B------:R-:W-:Y:S02]  /*3bc0*/  IMAD R8, R6, 0x13, R2 ;  /* 0x0000001306087824 */ /* 0x000fe400078e0202 */
[----:B------:R-:W-:Y:S01]  /*3bd0*/  IMAD.X R6, RZ, RZ, UR11, P0 ;  /* 0x0000000bff067e24 */ /* 0x000fe200080e06ff */
[----:B-1----:R-:W-:-:S04]  /*3be0*/  LEA R2, P0, R3, UR8, 0x2 ;  /* 0x0000000803027c11 */ /* 0x002fc8000f8010ff */
[----:B------:R-:W-:Y:S01]  /*3bf0*/  LEA.HI.X R3, R3, UR9, R6, 0x2, P0 ;  /* 0x0000000903037c11 */ /* 0x000fe200080f1406 */
[----:B------:R-:W-:Y:S01]  /*3c00*/  VIADD R6, R8, 0x40 ;  /* 0x0000004008067836 */ /* 0x000fe20000000000 */
[-C--:B--2---:R-:W-:Y:S01]  /*3c10*/  ISETP.GE.AND P1, PT, R12, R0.reuse, PT ;  /* 0x000000000c00720c */ /* 0x084fe20003f26270 */
[----:B------:R-:W-:Y:S01]  /*3c20*/  VIADD R12, R8, 0xa0 ;  /* 0x000000a0080c7836 */ /* 0x000fe20000000000 */
[-C--:B------:R-:W-:Y:S01]  /*3c30*/  ISETP.GE.AND P2, PT, R10, R0.reuse, PT ;  /* 0x000000000a00720c */ /* 0x080fe20003f46270 */
[----:B------:R-:W-:Y:S01]  /*3c40*/  VIADD R10, R8, 0x60 ;  /* 0x00000060080a7836 */ /* 0x000fe20000000000 */
[-C--:B------:R-:W-:Y:S01]  /*3c50*/  ISETP.GE.AND P3, PT, R6, R0.reuse, PT ;  /* 0x000000000600720c */ /* 0x080fe20003f66270 */
[----:B------:R-:W-:Y:S01]  /*3c60*/  VIADD R6, R8, 0x80 ;  /* 0x0000008008067836 */ /* 0x000fe20000000000 */
[-C--:B------:R-:W-:Y:S02]  /*3c70*/  ISETP.GE.AND P6, PT, R12, R0.reuse, PT ;  /* 0x000000000c00720c */ /* 0x080fe40003fc6270 */
[-C--:B------:R-:W-:Y:S01]  /*3c80*/  ISETP.GE.AND P4, PT, R10, R0.reuse, PT ;  /* 0x000000000a00720c */ /* 0x080fe20003f86270 */
[----:B------:R-:W-:Y:S01]  /*3c90*/  VIADD R10, R8, 0xc0 ;  /* 0x000000c0080a7836 */ /* 0x000fe20000000000 */
[----:B------:R-:W-:Y:S01]  /*3ca0*/  ISETP.GE.AND P5, PT, R6, R0, PT ;  /* 0x000000000600720c */ /* 0x000fe20003fa6270 */
[----:B------:R-:W-:-:S02]  /*3cb0*/  VIADD R6, R8, 0xe0 ;  /* 0x000000e008067836 */ /* 0x000fc40000000000 */
[----:B------:R0:W-:Y:S01]  /*3cc0*/  @!P1 STG.E desc[UR12][R2.64], R43 ;  /* 0x0000002b02009986 */ /* 0x0001e2000c10190c */
[-C--:B------:R-:W-:Y:S02]  /*3cd0*/  ISETP.GE.AND P0, PT, R10, R0.reuse, PT ;  /* 0x000000000a00720c */ /* 0x080fe40003f06270 */
[-C--:B------:R-:W-:Y:S01]  /*3ce0*/  ISETP.GE.AND P1, PT, R6, R0.reuse, PT ;  /* 0x000000000600720c */ /* 0x080fe20003f26270 */
[----:B------:R1:W-:Y:S01]  /*3cf0*/  @!P2 STG.E desc[UR12][R2.64+0x80], R45 ;  /* 0x0000802d0200a986 */ /* 0x0003e2000c10190c */
[-C--:B------:R-:W-:Y:S01]  /*3d00*/  ISETP.GE.AND P2, PT, R37, R0.reuse, PT ;  /* 0x000000002500720c */ /* 0x080fe20003f46270 */
[C---:B------:R-:W-:Y:S02]  /*3d10*/  VIADD R37, R8.reuse, 0x140 ;  /* 0x0000014008257836 */ /* 0x040fe40000000000 */
[----:B------:R-:W-:Y:S01]  /*3d20*/  VIADD R6, R8, 0x160 ;  /* 0x0000016008067836 */ /* 0x000fe20000000000 */
[----:B------:R1:W-:Y:S01]  /*3d30*/  @!P3 STG.E desc[UR12][R2.64+0x100], R4 ;  /* 0x000100040200b986 */ /* 0x0003e2000c10190c */
[----:B------:R-:W-:Y:S01]  /*3d40*/  ISETP.GE.AND P3, PT, R36, R0, PT ;  /* 0x000000002400720c */ /* 0x000fe20003f66270 */
[----:B0-----:R-:W-:-:S02]  /*3d50*/  VIADD R43, R8, 0x1a0 ;  /* 0x000001a0082b7836 */ /* 0x001fc40000000000 */
[----:B------:R1:W-:Y:S01]  /*3d60*/  @!P4 STG.E desc[UR12][R2.64+0x180], R41 ;  /* 0x000180290200c986 */ /* 0x0003e2000c10190c */
[-C--:B------:R-:W-:Y:S01]  /*3d70*/  ISETP.GE.AND P4, PT, R37, R0.reuse, PT ;  /* 0x000000002500720c */ /* 0x080fe20003f86270 */
[----:B------:R-:W-:Y:S02]  /*3d80*/  VIADD R37, R8, 0x180 ;  /* 0x0000018008257836 */ /* 0x000fe40000000000 */
[----:B------:R1:W-:Y:S01]  /*3d90*/  @!P5 STG.E desc[UR12][R2.64+0x200], R39 ;  /* 0x000200270200d986 */ /* 0x0003e2000c10190c */
[----:B------:R-:W-:-:S03]  /*3da0*/  ISETP.GE.AND P5, PT, R6, R0, PT ;  /* 0x000000000600720c */ /* 0x000fc60003fa6270 */
[----:B------:R1:W-:Y:S01]  /*3db0*/  @!P6 STG.E desc[UR12][R2.64+0x280], R29 ;  /* 0x0002801d0200e986 */ /* 0x0003e2000c10190c */
[-C--:B------:R-:W-:Y:S01]  /*3dc0*/  ISETP.GE.AND P6, PT, R37, R0.reuse, PT ;  /* 0x000000002500720c */ /* 0x080fe20003fc6270 */
[C---:B------:R-:W-:Y:S02]  /*3dd0*/  VIADD R37, R8.reuse, 0x1e0 ;  /* 0x000001e008257836 */ /* 0x040fe40000000000 */
[----:B------:R1:W-:Y:S01]  /*3de0*/  @!P1 STG.E desc[UR12][R2.64+0x380], R27 ;  /* 0x0003801b02009986 */ /* 0x0003e2000c10190c */
[-C--:B------:R-:W-:Y:S01]  /*3df0*/  ISETP.GE.AND P1, PT, R35, R0.reuse, PT ;  /* 0x000000002300720c */ /* 0x080fe20003f26270 */
[----:B------:R-:W-:Y:S02]  /*3e00*/  VIADD R35, R8, 0x200 ;  /* 0x0000020008237836 */ /* 0x000fe40000000000 */
[----:B------:R1:W-:Y:S01]  /*3e10*/  @!P0 STG.E desc[UR12][R2.64+0x300], R31 ;  /* 0x0003001f02008986 */ /* 0x0003e2000c10190c */
[----:B------:R-:W-:-:S03]  /*3e20*/  ISETP.GE.AND P0, PT, R43, R0, PT ;  /* 0x000000002b00720c */ /* 0x000fc60003f06270 */
        /* <DEDUP_REMOVED lines=8> */
[----:B------:R1:W-:Y:S04]  /*3eb0*/  @!P6 STG.E desc[UR12][R2.64+0x600], R15 ;  /* 0x0006000f0200e986 */ /* 0x0003e8000c10190c */
[----:B------:R1:W-:Y:S04]  /*3ec0*/  @!P0 STG.E desc[UR12][R2.64+0x680], R13 ;  /* 0x0006800d02008986 */ /* 0x0003e8000c10190c */
[----:B------:R1:W-:Y:S04]  /*3ed0*/  @!P1 STG.E desc[UR12][R2.64+0x700], R11 ;  /* 0x0007000b02009986 */ /* 0x0003e8000c10190c */
[----:B------:R1:W-:Y:S04]  /*3ee0*/  @!P2 STG.E desc[UR12][R2.64+0x780], R9 ;  /* 0x000780090200a986 */ /* 0x0003e8000c10190c */
[----:B------:R1:W-:Y:S04]  /*3ef0*/  @!P3 STG.E desc[UR12][R2.64+0x800], R7 ;  /* 0x000800070200b986 */ /* 0x0003e8000c10190c */
[----:B------:R1:W-:Y:S01]  /*3f00*/  @!P4 STG.E desc[UR12][R2.64+0x880], R5 ;  /* 0x000880050200c986 */ /* 0x0003e2000c10190c */
[----:B------:R-:W-:Y:S05]  /*3f10*/  @P5 EXIT ;  /* 0x000000000000594d */ /* 0x000fea0003800000 */
[----:B------:R-:W-:Y:S01]  /*3f20*/  STG.E desc[UR12][R2.64+0x900], R25 ;  /* 0x0009001902007986 */ /* 0x000fe2000c10190c */
[----:B------:R-:W-:Y:S05]  /*3f30*/  EXIT ;  /* 0x000000000000794d */ /* 0x000fea0003800000 */
.L_x_5:
[----:B------:R-:W-:Y:S01]  /*3f40*/  BSSY B1, `(.L_x_32) ;  /* 0x0000006000017945 */ /* 0x000fe20003800000 */
[----:B------:R-:W-:Y:S01]  /*3f50*/  PLOP3.LUT P0, PT, P0, PT, PT, 0x8, 0x80 ;  /* 0x000000000080781c */ /* 0x000fe2000070e170 */
[----:B------:R-:W-:-:S12]  /*3f60*/  IMAD.MOV.U32 R10, RZ, RZ, -0x1 ;  /* 0xffffffffff0a7424 */ /* 0x000fd800078e00ff */
[----:B------:R-:W-:Y:S05]  /*3f70*/  WARPSYNC.COLLECTIVE R10, `(.L_x_33) ;  /* 0x000000000a087348 */ /* 0x000fea0003c00000 */
[----:B------:R-:W-:Y:S01]  /*3f80*/  VOTE.ANY P0, P0 ;  /* 0x0000000000ff7806 */ /* 0x000fe20000000100 */
[----:B------:R-:W-:-:S12]  /*3f90*/  ENDCOLLECTIVE ;  /* 0x000000000000791b */ /* 0x000fd80003800000 */
.L_x_33:
[----:B------:R-:W-:Y:S05]  /*3fa0*/  BSYNC B1 ;  /* 0x0000000000017941 */ /* 0x000fea0003800000 */
.L_x_32:
[----:B------:R-:W-:Y:S05]  /*3fb0*/  BRA `(.L_x_34) ;  /* 0xffffffd000147947 */ /* 0x000fea000383ffff */
.L_x_7:
[----:B------:R-:W-:Y:S01]  /*3fc0*/  BSSY B1, `(.L_x_35) ;  /* 0x0000006000017945 */ /* 0x000fe20003800000 */
[----:B------:R-:W-:Y:S01]  /*3fd0*/  PLOP3.LUT P0, PT, P0, PT, PT, 0x8, 0x80 ;  /* 0x000000000080781c */ /* 0x000fe2000070e170 */
[----:B------:R-:W-:-:S12]  /*3fe0*/  IMAD.MOV.U32 R10, RZ, RZ, -0x1 ;  /* 0xffffffffff0a7424 */ /* 0x000fd800078e00ff */
[----:B------:R-:W-:Y:S05]  /*3ff0*/  WARPSYNC.COLLECTIVE R10, `(.L_x_36) ;  /* 0x000000000a087348 */ /* 0x000fea0003c00000 */
[----:B------:R-:W-:Y:S01]  /*4000*/  VOTE.ANY P0, P0 ;  /* 0x0000000000ff7806 */ /* 0x000fe20000000100 */
[----:B------:R-:W-:-:S12]  /*4010*/  ENDCOLLECTIVE ;  /* 0x000000000000791b */ /* 0x000fd80003800000 */
.L_x_36:
[----:B------:R-:W-:Y:S05]  /*4020*/  BSYNC B1 ;  /* 0x0000000000017941 */ /* 0x000fea0003800000 */
.L_x_35:
[----:B------:R-:W-:Y:S05]  /*4030*/  BRA `(.L_x_37) ;  /* 0xffffffd000187947 */ /* 0x000fea000383ffff */
.L_x_9:
[----:B------:R-:W0:Y:S01]  /*4040*/  S2R R8, SR_GEMASK ;  /* 0x0000000000087919 */ /* 0x000e220000003c00 */
[----:B------:R-:W-:Y:S01]  /*4050*/  BSSY B1, `(.L_x_38) ;  /* 0x0000006000017945 */ /* 0x000fe20003800000 */
[----:B------:R-:W-:Y:S01]  /*4060*/  PLOP3.LUT P2, PT, P0, PT, PT, 0x8, 0x80 ;  /* 0x000000000080781c */ /* 0x000fe2000074e170 */
[----:B------:R-:W-:-:S12]  /*4070*/  IMAD.MOV.U32 R10, RZ, RZ, -0x1 ;  /* 0xffffffffff0a7424 */ /* 0x000fd800078e00ff */
[----:B0-----:R-:W-:Y:S05]  /*4080*/  WARPSYNC.COLLECTIVE R10, `(.L_x_39) ;  /* 0x000000000a087348 */ /* 0x001fea0003c00000 */
[----:B------:R-:W-:Y:S01]  /*4090*/  VOTE.ANY R10, PT, P2 ;  /* 0x00000000000a7806 */ /* 0x000fe200010e0100 */
[----:B0-----:R-:W-:Y:S06]  /*40a0*/  ENDCOLLECTIVE ;  /* 0x000000000000791b */ /* 0x001fec0003800000 */
.L_x_39:
[----:B------:R-:W-:Y:S05]  /*40b0*/  BSYNC B1 ;  /* 0x0000000000017941 */ /* 0x000fea0003800000 */
.L_x_38:
[----:B------:R-:W-:Y:S01]  /*40c0*/  LOP3.LUT R10, R10, 0x80000000, R8, 0xec, !PT ;  /* 0x800000000a0a7812 */ /* 0x000fe200078eec08 */
[----:B------:R-:W-:Y:S01]  /*40d0*/  IMAD.MOV.U32 R14, RZ, RZ, 0x1 ;  /* 0x00000001ff0e7424 */ /* 0x000fe200078e00ff */
[----:B------:R-:W-:Y:S01]  /*40e0*/  ISETP.NE.AND P0, PT, R12, 0x65, PT ;  /* 0x000000650c00780c */ /* 0x000fe20003f05270 */
[C---:B------:R-:W-:Y:S02]  /*40f0*/  VIADD R38, R37.reuse, 0x2 ;  /* 0x0000000225267836 */ /* 0x040fe40000000000 */
[C---:B------:R-:W-:Y:S02]  /*4100*/  VIADD R11, R10.reuse, 0xffffffff ;  /* 0xffffffff0a0b7836 */ /* 0x040fe40000000000 */
[C---:B------:R-:W-:Y:S02]  /*4110*/  VIADD R19, R37.reuse, 0x4 ;  /* 0x0000000425137836 */ /* 0x040fe40000000000 */
[----:B------:R-:W-:Y:S01]  /*4120*/  VIADD R39, R37, 0x10 ;  /* 0x0000001025277836 */ /* 0x000fe20000000000 */
[----:B------:R-:W-:Y:S01]  /*4130*/  LOP3.LUT R11, R10, R11, RZ, 0xc, !PT ;  /* 0x0000000b0a0b7212 */ /* 0x000fe200078e0cff */
[----:B------:R-:W-:-:S03]  /*4140*/  IMAD.MOV.U32 R10, RZ, RZ, -0x1 ;  /* 0xffffffffff0a7424 */ /* 0x000fc600078e00ff */
[----:B------:R0:W1:Y:S04]  /*4150*/  POPC R15, R11 ;  /* 0x0000000b000f7309 */ /* 0x0000680000000000 */
[----:B01----:R-:W-:Y:S05]  /*4160*/  WARPSYNC.COLLECTIVE R10, `(.L_x_40) ;  /* 0x000000000a087348 */ /* 0x003fea0003c00000 */
[----:B-1----:R1:W2:Y:S02]  /*4170*/  SHFL.DOWN P2, R16, R13, R14, R15 ;  /* 0x0800000e0d107389 */ /* 0x0022a4000004000f */
[----:B012---:R-:W-:Y:S05]  /*4180*/  ENDCOLLECTIVE ;  /* 0x000000000000791b */ /* 0x007fea0003800000 */
.L_x_40:
[----:B------:R-:W-:Y:S01]  /*4190*/  IMAD.MOV.U32 R14, RZ, RZ, 0x2 ;  /* 0x00000002ff0e7424 */ /* 0x000fe200078e00ff */
[----:B------:R-:W-:-:S04]  /*41a0*/  ISETP.GE.AND P2, PT, R37, R15, PT ;  /* 0x0000000f2500720c */ /* 0x000fc80003f46270 */
[----:B------:R-:W-:-:S05]  /*41b0*/  SEL R16, R16, RZ, !P2 ;  /* 0x000000ff10107207 */ /* 0x000fca0005000000 */
[----:B------:R-:W-:-:S04]  /*41c0*/  IMAD.IADD R36, R16, 0x1, R13 ;  /* 0x0000000110247824 */ /* 0x000fc800078e020d */
[----:B------:R-:W-:-:S07]  /*41d0*/  IMAD.MOV.U32 R13, RZ, RZ, R36 ;  /* 0x000000ffff0d7224 */ /* 0x000fce00078e0024 */
[----:B------:R-:W-:Y:S05]  /*41e0*/  WARPSYNC.COLLECTIVE R10, `(.L_x_41) ;  /* 0x000000000a087348 */ /* 0x000fea0003c00000 */
[----:B------:R0:W1:Y:S02]  /*41f0*/  SHFL.DOWN P2, R16, R13, R14, R15 ;  /* 0x0800000e0d107389 */ /* 0x000064000004000f */
[----:B01----:R-:W-:Y:S05]  /*4200*/  ENDCOLLECTIVE ;  /* 0x000000000000791b */ /* 0x003fea0003800000 */
.L_x_41:
[----:B------:R-:W-:Y:S01]  /*4210*/  IMAD.MOV.U32 R14, RZ, RZ, 0x4 ;  /* 0x00000004ff0e7424 */ /* 0x000fe200078e00ff */
[----:B------:R-:W-:-:S04]  /*4220*/  ISETP.GT.AND P2, PT, R38, R15, PT ;  /* 0x0000000f2600720c */ /* 0x000fc80003f44270 */
[----:B------:R-:W-:-:S05]  /*4230*/  SEL R11, R16, RZ, !P2 ;  /* 0x000000ff100b7207 */ /* 0x000fca0005000000 */
[----:B------:R-:W-:Y:S02]  /*4240*/  IMAD.IADD R40, R36, 0x1, R11 ;  /* 0x0000000124287824 */ /* 0x000fe400078e020b */
[----:B------:R-:W-:Y:S02]  /*4250*/  VIADD R36, R37, 0x8 ;  /* 0x0000000825247836 */ /* 0x000fe40000000000 */
[----:B------:R-:W-:-:S07]  /*4260*/  IMAD.MOV.U32 R13, RZ, RZ, R40 ;  /* 0x000000ffff0d7224 */ /* 0x000fce00078e0028 */
[----:B------:R-:W-:Y:S05]  /*4270*/  WARPSYNC.COLLECTIVE R10, `(.L_x_42) ;  /* 0x000000000a087348 */ /* 0x000fea0003c00000 */
[----:B------:R0:W1:Y:S02]  /*4280*/  SHFL.DOWN P2, R16, R13, R14, R15 ;  /* 0x0800000e0d107389 */ /* 0x000064000004000f */
[----:B01----:R-:W-:Y:S05]  /*4290*/  ENDCOLLECTIVE ;  /* 0x000000000000791b */ /* 0x003fea0003800000 */
.L_x_42:
[----:B------:R-:W-:Y:S01]  /*42a0*/  IMAD.MOV.U32 R14, RZ, RZ, 0x8 ;  /* 0x00000008ff0e7424 */ /* 0x000fe200078e00ff */
[----:B------:R-:W-:-:S04]  /*42b0*/  ISETP.GT.AND P2, PT, R19, R15, PT ;  /* 0x0000000f1300720c */ /* 0x000fc80003f44270 */
[----:B------:R-:W-:-:S05]  /*42c0*/  SEL R11, R16, RZ, !P2 ;  /* 0x000000ff100b7207 */ /* 0x000fca0005000000 */
[----:B------:R-:W-:-:S04]  /*42d0*/  IMAD.IADD R42, R40, 0x1, R11 ;  /* 0x00000001282a7824 */ /* 0x000fc800078e020b */
[----:B------:R-:W-:-:S07]  /*42e0*/  IMAD.MOV.U32 R13, RZ, RZ, R42 ;  /* 0x000000ffff0d7224 */ /* 0x000fce00078e002a */
[----:B------:R-:W-:Y:S05]  /*42f0*/  WARPSYNC.COLLECTIVE R10, `(.L_x_43) ;  /* 0x000000000a087348 */ /* 0x000fea0003c00000 */
[----:B------:R0:W1:Y:S02]  /*4300*/  SHFL.DOWN P2, R16, R13, R14, R15 ;  /* 0x0800000e0d107389 */ /* 0x000064000004000f */
[----:B01----:R-:W-:Y:S05]  /*4310*/  ENDCOLLECTIVE ;  /* 0x000000000000791b */ /* 0x003fea0003800000 */
.L_x_43:
        /* <DEDUP_REMOVED lines=8> */
.L_x_44:
[----:B------:R-:W-:Y:S05]  /*43a0*/  WARPSYNC.COLLECTIVE R10, `(.L_x_45) ;  /* 0x000000000a087348 */ /* 0x000fea0003c00000 */
[----:B------:R-:W-:Y:S01]  /*43b0*/  VOTE.ALL P0, P0 ;  /* 0x0000000000ff7806 */ /* 0x000fe20000000000 */
[----:B------:R-:W-:-:S12]  /*43c0*/  ENDCOLLECTIVE ;  /* 0x000000000000791b */ /* 0x000fd80003800000 */
.L_x_45:
[----:B------:R-:W0:Y:S01]  /*43d0*/  LDC.64 R12, c[0x0][0x390] ;  /* 0x0000e400ff0c7b82 */ /* 0x000e220000000a00 */
[----:B------:R-:W-:-:S04]  /*43e0*/  ISETP.GT.AND P2, PT, R39, R15, PT ;  /* 0x0000000f2700720c */ /* 0x000fc80003f44270 */
[----:B------:R-:W-:-:S05]  /*43f0*/  SEL R16, R16, RZ, !P2 ;  /* 0x000000ff10107207 */ /* 0x000fca0005000000 */
[----:B------:R-:W-:Y:S01]  /*4400*/  IMAD.IADD R40, R41, 0x1, R16 ;  /* 0x0000000129287824 */ /* 0x000fe200078e0210 */
[----:B0-----:R-:W-:-:S05]  /*4410*/  IADD3 R42, P2, PT, R12, 0x100, RZ ;  /* 0x000001000c2a7810 */ /* 0x001fca0007f5e0ff */
[----:B------:R-:W-:Y:S01]  /*4420*/  IMAD.X R43, RZ, RZ, R13, P2 ;  /* 0x000000ffff2b7224 */ /* 0x000fe200010e060d */
[----:B------:R-:W-:Y:S07]  /*4430*/  BRA `(.L_x_46) ;  /* 0xffffffcc00b47947 */ /* 0x000fee000383ffff */
.L_x_11:
[----:B------:R-:W-:Y:S01]  /*4440*/  BSSY B1, `(.L_x_47) ;  /* 0x0000006000017945 */ /* 0x000fe20003800000 */
[----:B------:R-:W-:Y:S01]  /*4450*/  PLOP3.LUT P0, PT, P0, PT, PT, 0x8, 0x80 ;  /* 0x000000000080781c */ /* 0x000fe2000070e170 */
[----:B------:R-:W-:-:S12]  /*4460*/  IMAD.MOV.U32 R10, RZ, RZ, -0x1 ;  /* 0xffffffffff0a7424 */ /* 0x000fd800078e00ff */
[----:B------:R-:W-:Y:S05]  /*4470*/  WARPSYNC.COLLECTIVE R10, `(.L_x_48) ;  /* 0x000000000a087348 */ /* 0x000fea0003c00000 */
[----:B------:R-:W-:Y:S01]  /*4480*/  VOTE.ANY P0, P0 ;  /* 0x0000000000ff7806 */ /* 0x000fe20000000100 */
[----:B------:R-:W-:-:S12]  /*4490*/  ENDCOLLECTIVE ;  /* 0x000000000000791b */ /* 0x000fd80003800000 */
.L_x_48:
[----:B------:R-:W-:Y:S05]  /*44a0*/  BSYNC B1 ;  /* 0x0000000000017941 */ /* 0x000fea0003800000 */
.L_x_47:
[----:B------:R-:W-:Y:S05]  /*44b0*/  BRA `(.L_x_49) ;  /* 0xffffffcc00bc7947 */ /* 0x000fea000383ffff */
.L_x_13:
[----:B------:R-:W-:Y:S01]  /*44c0*/  BSSY B1, `(.L_x_50) ;  /* 0x0000006000017945 */ /* 0x000fe20003800000 */
[----:B------:R-:W-:Y:S01]  /*44d0*/  PLOP3.LUT P0, PT, P0, PT, PT, 0x8, 0x80 ;  /* 0x000000000080781c */ /* 0x000fe2000070e170 */
[----:B------:R-:W-:-:S12]  /*44e0*/  IMAD.MOV.U32 R10, RZ, RZ, -0x1 ;  /* 0xffffffffff0a7424 */ /* 0x000fd800078e00ff */
[----:B------:R-:W-:Y:S05]  /*44f0*/  WARPSYNC.COLLECTIVE R10, `(.L_x_51) ;  /* 0x000000000a087348 */ /* 0x000fea0003c00000 */
[----:B------:R-:W-:Y:S01]  /*4500*/  VOTE.ANY P0, P0 ;  /* 0x0000000000ff7806 */ /* 0x000fe20000000100 */
[----:B------:R-:W-:-:S12]  /*4510*/  ENDCOLLECTIVE ;  /* 0x000000000000791b */ /* 0x000fd80003800000 */
.L_x_51:
[----:B------:R-:W-:Y:S05]  /*4520*/  BSYNC B1 ;  /* 0x0000000000017941 */ /* 0x000fea0003800000 */
.L_x_50:
[----:B------:R-:W-:Y:S05]  /*4530*/  BRA `(.L_x_52) ;  /* 0xffffffcc00c07947 */ /* 0x000fea000383ffff */
.L_x_15:
[----:B------:R-:W-:Y:S01]  /*4540*/  BSSY B1, `(.L_x_53) ;  /* 0x0000006000017945 */ /* 0x000fe20003800000 */
[----:B------:R-:W-:Y:S01]  /*4550*/  PLOP3.LUT P2, PT, P0, PT, PT, 0x8, 0x80 ;  /* 0x000000000080781c */ /* 0x000fe2000074e170 */
[----:B------:R-:W-:-:S12]  /*4560*/  IMAD.MOV.U32 R10, RZ, RZ, -0x1 ;  /* 0xffffffffff0a7424 */ /* 0x000fd800078e00ff */
[----:B------:R-:W-:Y:S05]  /*4570*/  WARPSYNC.COLLECTIVE R10, `(.L_x_54) ;  /* 0x000000000a087348 */ /* 0x000fea0003c00000 */
[----:B------:R-:W-:Y:S01]  /*4580*/  VOTE.ANY R10, PT, P2 ;  /* 0x00000000000a7806 */ /* 0x000fe200010e0100 */
[----:B------:R-:W-:Y:S06]  /*4590*/  ENDCOLLECTIVE ;  /* 0x000000000000791b */ /* 0x000fec0003800000 */
.L_x_54:
[----:B------:R-:W-:Y:S05]  /*45a0*/  BSYNC B1 ;  /* 0x0000000000017941 */ /* 0x000fea0003800000 */
.L_x_53:
[----:B------:R-:W-:Y:S01]  /*45b0*/  LOP3.LUT R10, R10, 0x80000000, R8, 0xec, !PT ;  /* 0x800000000a0a7812 */ /* 0x000fe200078eec08 */
[----:B------:R-:W-:Y:S02]  /*45c0*/  IMAD.MOV.U32 R14, RZ, RZ, 0x1 ;  /* 0x00000001ff0e7424 */ /* 0x000fe400078e00ff */
[----:B------:R-:W-:Y:S02]  /*45d0*/  VIADD R18, R18, 0xffffffe0 ;  /* 0xffffffe012127836 */ /* 0x000fe40000000000 */
[----:B------:R-:W-:-:S05]  /*45e0*/  VIADD R15, R10, 0xffffffff ;  /* 0xffffffff0a0f7836 */ /* 0x000fca0000000000 */
[----:B------:R-:W-:Y:S01]  /*45f0*/  LOP3.LUT R15, R10, R15, RZ, 0xc, !PT ;  /* 0x0000000f0a0f7212 */ /* 0x000fe200078e0cff */
[----:B------:R-:W-:-:S05]  /*4600*/  IMAD.MOV.U32 R10, RZ, RZ, -0x1 ;  /* 0xffffffffff0a7424 */ /* 0x000fca00078e00ff */
[----:B------:R-:W0:Y:S02]  /*4610*/  POPC R15, R15 ;  /* 0x0000000f000f7309 */ /* 0x000e240000000000 */
[----:B0-----:R-:W-:Y:S05]  /*4620*/  WARPSYNC.COLLECTIVE R10, `(.L_x_55) ;  /* 0x000000000a087348 */ /* 0x001fea0003c00000 */
[----:B0-----:R0:W1:Y:S02]  /*4630*/  SHFL.DOWN P2, R16, R13, R14, R15 ;  /* 0x0800000e0d107389 */ /* 0x001064000004000f */
[----:B01----:R-:W-:Y:S05]  /*4640*/  ENDCOLLECTIVE ;  /* 0x000000000000791b */ /* 0x003fea0003800000 */
.L_x_55:
[----:B------:R-:W-:Y:S01]  /*4650*/  ISETP.GE.AND P0, PT, R37, R15, PT ;  /* 0x0000000f2500720c */ /* 0x000fe20003f06270 */
[----:B------:R-:W-:-:S03]  /*4660*/  IMAD.MOV.U32 R14, RZ, RZ, 0x2 ;  /* 0x00000002ff0e7424 */ /* 0x000fc600078e00ff */
[----:B------:R-:W-:Y:S02]  /*4670*/  SEL R16, R16, RZ, !P0 ;  /* 0x000000ff10107207 */ /* 0x000fe40004000000 */
[----:B------:R-:W-:-:S03]  /*4680*/  ISETP.GT.AND P0, PT, R38, R15, PT ;  /* 0x0000000f2600720c */ /* 0x000fc60003f04270 */
[----:B------:R-:W-:-:S04]  /*4690*/  IMAD.IADD R41, R16, 0x1, R13 ;  /* 0x0000000110297824 */ /* 0x000fc800078e020d */
[----:B------:R-:W-:-:S07]  /*46a0*/  IMAD.MOV.U32 R13, RZ, RZ, R41 ;  /* 0x000000ffff0d7224 */ /* 0x000fce00078e0029 */
[----:B------:R-:W-:Y:S05]  /*46b0*/  WARPSYNC.COLLECTIVE R10, `(.L_x_56) ;  /* 0x000000000a087348 */ /* 0x000fea0003c00000 */
[----:B------:R0:W1:Y:S02]  /*46c0*/  SHFL.DOWN P2, R16, R13, R14, R15 ;  /* 0x0800000e0d107389 */ /* 0x000064000004000f */
[----:B01----:R-:W-:Y:S05]  /*46d0*/  ENDCOLLECTIVE ;  /* 0x000000000000791b */ /* 0x003fea0003800000 */
.L_x_56:
[----:B------:R-:W-:Y:S01]  /*46e0*/  IMAD.MOV.U32 R14, RZ, RZ, 0x4 ;  /* 0x00000004ff0e7424 */ /* 0x000fe200078e00ff */
[----:B------:R-:W-:Y:S02]  /*46f0*/  SEL R16, R16, RZ, !P0 ;  /* 0x000000ff10107207 */ /* 0x000fe40004000000 */
[----:B------:R-:W-:-:S03]  /*4700*/  ISETP.GT.AND P0, PT, R19, R15, PT ;  /* 0x0000000f1300720c */ /* 0x000fc60003f04270 */
[----:B------:R-:W-:-:S04]  /*4710*/  IMAD.IADD R41, R41, 0x1, R16 ;  /* 0x0000000129297824 */ /* 0x000fc800078e0210 */
[----:B------:R-:W-:-:S07]  /*4720*/  IMAD.MOV.U32 R13, RZ, RZ, R41 ;  /* 0x000000ffff0d7224 */ /* 0x000fce00078e0029 */
[----:B------:R-:W-:Y:S05]  /*4730*/  WARPSYNC.COLLECTIVE R10, `(.L_x_57) ;  /* 0x000000000a087348 */ /* 0x000fea0003c00000 */
[----:B------:R0:W1:Y:S02]  /*4740*/  SHFL.DOWN P2, R16, R13, R14, R15 ;  /* 0x0800000e0d107389 */ /* 0x000064000004000f */
[----:B01----:R-:W-:Y:S05]  /*4750*/  ENDCOLLECTIVE ;  /* 0x000000000000791b */ /* 0x003fea0003800000 */
.L_x_57:
[----:B------:R-:W-:Y:S01]  /*4760*/  IMAD.MOV.U32 R14, RZ, RZ, 0x8 ;  /* 0x00000008ff0e7424 */ /* 0x000fe200078e00ff */
[----:B------:R-:W-:Y:S02]  /*4770*/  SEL R16, R16, RZ, !P0 ;  /* 0x000000ff10107207 */ /* 0x000fe40004000000 */
[----:B------:R-:W-:-:S03]  /*4780*/  ISETP.GT.AND P0, PT, R36, R15, PT ;  /* 0x0000000f2400720c */ /* 0x000fc60003f04270 */
[----:B------:R-:W-:-:S10]  /*4790*/  IMAD.IADD R13, R41, 0x1, R16 ;  /* 0x00000001290d7824 */ /* 0x000fd400078e0210 */
[----:B------:R-:W-:Y:S05]  /*47a0*/  WARPSYNC.COLLECTIVE R10, `(.L_x_58) ;  /* 0x000000000a087348 */ /* 0x000fea0003c00000 */
[----:B------:R0:W1:Y:S02]  /*47b0*/  SHFL.DOWN P2, R16, R13, R14, R15 ;  /* 0x0800000e0d107389 */ /* 0x000064000004000f */
[----:B01----:R-:W-:Y:S05]  /*47c0*/  ENDCOLLECTIVE ;  /* 0x000000000000791b */ /* 0x003fea0003800000 */
.L_x_58:
        /* <DEDUP_REMOVED lines=8> */
.L_x_59:
[----:B------:R-:W-:Y:S02]  /*4850*/  SEL R16, R16, RZ, !P0 ;  /* 0x000000ff10107207 */ /* 0x000fe40004000000 */
[----:B------:R-:W-:Y:S02]  /*4860*/  ISETP.NE.AND P0, PT, R12, 0x65, PT ;  /* 0x000000650c00780c */ /* 0x000fe40003f05270 */
[----:B------:R-:W-:-:S11]  /*4870*/  IADD3 R40, PT, PT, R41, R16, R40 ;  /* 0x0000001029287210 */ /* 0x000fd60007ffe028 */
[----:B------:R-:W-:Y:S05]  /*4880*/  WARPSYNC.COLLECTIVE R10, `(.L_x_60) ;  /* 0x000000000a087348 */ /* 0x000fea0003c00000 */
[----:B------:R-:W-:Y:S01]  /*4890*/  VOTE.ALL P0, P0 ;  /* 0x0000000000ff7806 */ /* 0x000fe20000000000 */
[----:B------:R-:W-:-:S12]  /*48a0*/  ENDCOLLECTIVE ;  /* 0x000000000000791b */ /* 0x000fd80003800000 */
.L_x_60:
[----:B------:R-:W-:Y:S05]  /*48b0*/  BRA `(.L_x_61) ;  /* 0xffffffcc00607947 */ /* 0x000fea000383ffff */
.L_x_20:
[----:B------:R-:W-:Y:S01]  /*48c0*/  BSSY B0, `(.L_x_62) ;  /* 0x0000006000007945 */ /* 0x000fe20003800000 */
[----:B------:R-:W-:Y:S01]  /*48d0*/  PLOP3.LUT P0, PT, P0, PT, PT, 0x8, 0x80 ;  /* 0x000000000080781c */ /* 0x000fe2000070e170 */
[----:B------:R-:W-:-:S12]  /*48e0*/  IMAD.MOV.U32 R10, RZ, RZ, -0x1 ;  /* 0xffffffffff0a7424 */ /* 0x000fd800078e00ff */
[----:B------:R-:W-:Y:S05]  /*48f0*/  WARPSYNC.COLLECTIVE R10, `(.L_x_63) ;  /* 0x000000000a087348 */ /* 0x000fea0003c00000 */
[----:B------:R-:W-:Y:S01]  /*4900*/  VOTE.ANY P0, P0 ;  /* 0x0000000000ff7806 */ /* 0x000fe20000000100 */
[----:B------:R-:W-:-:S12]  /*4910*/  ENDCOLLECTIVE ;  /* 0x000000000000791b */ /* 0x000fd80003800000 */
.L_x_63:
[----:B------:R-:W-:Y:S05]  /*4920*/  BSYNC B0 ;  /* 0x0000000000007941 */ /* 0x000fea0003800000 */
.L_x_62:
[----:B------:R-:W-:Y:S05]  /*4930*/  BRA `(.L_x_64) ;  /* 0xffffffe4006c7947 */ /* 0x000fea000383ffff */
.L_x_22:
[----:B------:R-:W-:Y:S01]  /*4940*/  BSSY B0, `(.L_x_65) ;  /* 0x0000006000007945 */ /* 0x000fe20003800000 */
[----:B------:R-:W-:Y:S01]  /*4950*/  PLOP3.LUT P0, PT, P0, PT, PT, 0x8, 0x80 ;  /* 0x000000000080781c */ /* 0x000fe2000070e170 */
[----:B------:R-:W-:-:S12]  /*4960*/  IMAD.MOV.U32 R10, RZ, RZ, -0x1 ;  /* 0xffffffffff0a7424 */ /* 0x000fd800078e00ff */
[----:B------:R-:W-:Y:S05]  /*4970*/  WARPSYNC.COLLECTIVE R10, `(.L_x_66) ;  /* 0x000000000a087348 */ /* 0x000fea0003c00000 */
[----:B------:R-:W-:Y:S01]  /*4980*/  VOTE.ANY P0, P0 ;  /* 0x0000000000ff7806 */ /* 0x000fe20000000100 */
[----:B------:R-:W-:-:S12]  /*4990*/  ENDCOLLECTIVE ;  /* 0x000000000000791b */ /* 0x000fd80003800000 */
.L_x_66:
[----:B------:R-:W-:Y:S05]  /*49a0*/  BSYNC B0 ;  /* 0x0000000000007941 */ /* 0x000fea0003800000 */
.L_x_65:
[----:B------:R-:W-:Y:S05]  /*49b0*/  BRA `(.L_x_67) ;  /* 0xffffffe400707947 */ /* 0x000fea000383ffff */
.L_x_24:
[----:B------:R-:W0:Y:S01]  /*49c0*/  S2R R19, SR_GEMASK ;  /* 0x0000000000137919 */ /* 0x000e220000003c00 */
[----:B------:R-:W-:Y:S01]  /*49d0*/  BSSY B0, `(.L_x_68) ;  /* 0x0000007000007945 */ /* 0x000fe20003800000 */
[----:B------:R-:W-:Y:S01]  /*49e0*/  ISETP.NE.AND P0, PT, R8, 0x65, PT ;  /* 0x000000650800780c */ /* 0x000fe20003f05270 */
[----:B------:R-:W-:Y:S01]  /*49f0*/  IMAD.MOV.U32 R10, RZ, RZ, -0x1 ;  /* 0xffffffffff0a7424 */ /* 0x000fe200078e00ff */
[----:B------:R-:W-:-:S13]  /*4a00*/  PLOP3.LUT P2, PT, P2, PT, PT, 0x8, 0x80 ;  /* 0x000000000080781c */ /* 0x000fda000174e170 */
[----:B0-----:R-:W-:Y:S05]  /*4a10*/  WARPSYNC.COLLECTIVE R10, `(.L_x_69) ;  /* 0x000000000a087348 */ /* 0x001fea0003c00000 */
[----:B------:R-:W-:Y:S01]  /*4a20*/  VOTE.ANY R10, PT, P2 ;  /* 0x00000000000a7806 */ /* 0x000fe200010e0100 */
[----:B0-----:R-:W-:Y:S06]  /*4a30*/  ENDCOLLECTIVE ;  /* 0x000000000000791b */ /* 0x001fec0003800000 */
.L_x_69:
[----:B------:R-:W-:Y:S05]  /*4a40*/  BSYNC B0 ;  /* 0x0000000000007941 */ /* 0x000fea0003800000 */
.L_x_68:
[----:B------:R-:W-:Y:S01]  /*4a50*/  LOP3.LUT R10, R10, 0x80000000, R19, 0xec, !PT ;  /* 0x800000000a0a7812 */ /* 0x000fe200078eec13 */
[----:B------:R-:W-:-:S04]  /*4a60*/  IMAD.MOV.U32 R14, RZ, RZ, 0x1 ;  /* 0x00000001ff0e7424 */ /* 0x000fc800078e00ff */
[----:B------:R-:W-:-:S05]  /*4a70*/  VIADD R13, R10, 0xffffffff ;  /* 0xffffffff0a0d7836 */ /* 0x000fca0000000000 */
[----:B------:R-:W-:Y:S01]  /*4a80*/  LOP3.LUT R8, R10, R13, RZ, 0xc, !PT ;  /* 0x0000000d0a087212 */ /* 0x000fe200078e0cff */
[----:B------:R-:W-:Y:S02]  /*4a90*/  IMAD.MOV.U32 R13, RZ, RZ, R9 ;  /* 0x000000ffff0d7224 */ /* 0x000fe400078e0009 */
[----:B------:R-:W-:Y:S01]  /*4aa0*/  IMAD.MOV.U32 R10, RZ, RZ, -0x1 ;  /* 0xffffffffff0a7424 */ /* 0x000fe200078e00ff */
[----:B------:R0:W1:Y:S02]  /*4ab0*/  POPC R15, R8 ;  /* 0x00000008000f7309 */ /* 0x0000640000000000 */
[----:B0-----:R-:W-:-:S07]  /*4ac0*/  VIADD R8, R39, 0x4 ;  /* 0x0000000427087836 */ /* 0x001fce0000000000 */
[----:B-1----:R-:W-:Y:S05]  /*4ad0*/  WARPSYNC.COLLECTIVE R10, `(.L_x_70) ;  /* 0x000000000a087348 */ /* 0x002fea0003c00000 */
[----:B-1----:R0:W1:Y:S02]  /*4ae0*/  SHFL.DOWN P2, R16, R13, R14, R15 ;  /* 0x0800000e0d107389 */ /* 0x002064000004000f */
[----:B01----:R-:W-:Y:S05]  /*4af0*/  ENDCOLLECTIVE ;  /* 0x000000000000791b */ /* 0x003fea0003800000 */
.L_x_70:
[----:B------:R-:W-:Y:S01]  /*4b00*/  IMAD.MOV.U32 R14, RZ, RZ, 0x2 ;  /* 0x00000002ff0e7424 */ /* 0x000fe200078e00ff */
[----:B------:R-:W-:-:S04]  /*4b10*/  ISETP.GE.AND P2, PT, R39, R15, PT ;  /* 0x0000000f2700720c */ /* 0x000fc80003f46270 */
[----:B------:R-:W-:Y:S01]  /*4b20*/  SEL R12, R16, RZ, !P2 ;  /* 0x000000ff100c7207 */ /* 0x000fe20005000000 */
[----:B------:R-:W-:-:S04]  /*4b30*/  VIADD R16, R39, 0x2 ;  /* 0x0000000227107836 */ /* 0x000fc80000000000 */
[----:B------:R-:W-:Y:S01]  /*4b40*/  IMAD.IADD R12, R12, 0x1, R9 ;  /* 0x000000010c0c7824 */ /* 0x000fe200078e0209 */
[----:B------:R-:W-:-:S03]  /*4b50*/  ISETP.GT.AND P3, PT, R16, R15, PT ;  /* 0x0000000f1000720c */ /* 0x000fc60003f64270 */
[----:B------:R-:W-:-:S10]  /*4b60*/  IMAD.MOV.U32 R13, RZ, RZ, R12 ;  /* 0x000000ffff0d7224 */ /* 0x000fd400078e000c */
[----:B------:R-:W-:Y:S05]  /*4b70*/  WARPSYNC.COLLECTIVE R10, `(.L_x_71) ;  /* 0x000000000a087348 */ /* 0x000fea0003c00000 */
[----:B------:R0:W1:Y:S02]  /*4b80*/  SHFL.DOWN P2, R16, R13, R14, R15 ;  /* 0x0800000e0d107389 */ /* 0x000064000004000f */
[----:B01----:R-:W-:Y:S05]  /*4b90*/  ENDCOLLECTIVE ;  /* 0x000000000000791b */ /* 0x003fea0003800000 */
.L_x_71:
[----:B------:R-:W-:Y:S01]  /*4ba0*/  IMAD.MOV.U32 R14, RZ, RZ, 0x4 ;  /* 0x00000004ff0e7424 */ /* 0x000fe200078e00ff */
[----:B------:R-:W-:Y:S02]  /*4bb0*/  SEL R9, R16, RZ, !P3 ;  /* 0x000000ff10097207 */ /* 0x000fe40005800000 */
[----:B------:R-:W-:Y:S01]  /*4bc0*/  ISETP.GT.AND P3, PT, R8, R15, PT ;  /* 0x0000000f0800720c */ /* 0x000fe20003f64270 */
[----:B------:R-:W-:Y:S02]  /*4bd0*/  VIADD R8, R39, 0x8 ;  /* 0x0000000827087836 */ /* 0x000fe40000000000 */
[----:B------:R-:W-:-:S04]  /*4be0*/  IMAD.IADD R38, R12, 0x1, R9 ;  /* 0x000000010c267824 */ /* 0x000fc800078e0209 */
[----:B------:R-:W-:-:S07]  /*4bf0*/  IMAD.MOV.U32 R13, RZ, RZ, R38 ;  /* 0x000000ffff0d7224 */ /* 0x000fce00078e0026 */
[----:B------:R-:W-:Y:S05]  /*4c00*/  WARPSYNC.COLLECTIVE R10, `(.L_x_72) ;  /* 0x000000000a087348 */ /* 0x000fea0003c00000 */
[----:B------:R0:W1:Y:S02]  /*4c10*/  SHFL.DOWN P2, R16, R13, R14, R15 ;  /* 0x0800000e0d107389 */ /* 0x000064000004000f */
[----:B01----:R-:W-:Y:S05]  /*4c20*/  ENDCOLLECTIVE ;  /* 0x000000000000791b */ /* 0x003fea0003800000 */
.L_x_72:
        /* <DEDUP_REMOVED lines=9> */
.L_x_73:
[----:B------:R-:W-:Y:S01]  /*4cc0*/  IMAD.MOV.U32 R14, RZ, RZ, 0x10 ;  /* 0x00000010ff0e7424 */ /* 0x000fe200078e00ff */
[----:B------:R-:W-:-:S05]  /*4cd0*/  SEL R9, R16, RZ, !P3 ;  /* 0x000000ff10097207 */ /* 0x000fca0005800000 */
[----:B------:R-:W-:-:S04]  /*4ce0*/  IMAD.IADD R42, R44, 0x1, R9 ;  /* 0x000000012c2a7824 */ /* 0x000fc800078e0209 */
[----:B------:R-:W-:-:S07]  /*4cf0*/  IMAD.MOV.U32 R13, RZ, RZ, R42 ;  /* 0x000000ffff0d7224 */ /* 0x000fce00078e002a */
[----:B------:R-:W-:Y:S05]  /*4d00*/  WARPSYNC.COLLECTIVE R10, `(.L_x_74) ;  /* 0x000000000a087348 */ /* 0x000fea0003c00000 */
[----:B------:R0:W1:Y:S02]  /*4d10*/  SHFL.DOWN P2, R16, R13, R14, R15 ;  /* 0x0800000e0d107389 */ /* 0x000064000004000f */
[----:B01----:R-:W-:Y:S05]  /*4d20*/  ENDCOLLECTIVE ;  /* 0x000000000000791b */ /* 0x003fea0003800000 */
.L_x_74:
[----:B------:R-:W-:Y:S05]  /*4d30*/  WARPSYNC.COLLECTIVE R10, `(.L_x_75) ;  /* 0x000000000a087348 */ /* 0x000fea0003c00000 */
[----:B------:R-:W-:Y:S01]  /*4d40*/  VOTE.ALL P0, P0 ;  /* 0x0000000000ff7806 */ /* 0x000fe20000000000 */
[----:B------:R-:W-:-:S12]  /*4d50*/  ENDCOLLECTIVE ;  /* 0x000000000000791b */ /* 0x000fd80003800000 */
.L_x_75:
[----:B------:R-:W-:-:S04]  /*4d60*/  ISETP.GT.AND P2, PT, R8, R15, PT ;  /* 0x0000000f0800720c */ /* 0x000fc80003f44270 */
[----:B------:R-:W-:-:S05]  /*4d70*/  SEL R9, R16, RZ, !P2 ;  /* 0x000000ff10097207 */ /* 0x000fca0005000000 */
[----:B------:R-:W-:Y:S02]  /*4d80*/  IMAD.IADD R12, R42, 0x1, R9 ;  /* 0x000000012a0c7824 */ /* 0x000fe400078e0209 */
[----:B------:R-:W0:Y:S02]  /*4d90*/  LDC.64 R8, c[0x0][0x390] ;  /* 0x0000e400ff087b82 */ /* 0x000e240000000a00 */
[----:B0-----:R-:W-:-:S05]  /*4da0*/  IADD3 R38, P2, PT, R8, 0x100, RZ ;  /* 0x0000010008267810 */ /* 0x001fca0007f5e0ff */
[----:B------:R-:W-:Y:S01]  /*4db0*/  IMAD.X R43, RZ, RZ, R9, P2 ;  /* 0x000000ffff2b7224 */ /* 0x000fe200010e0609 */
[----:B------:R-:W-:Y:S07]  /*4dc0*/  BRA `(.L_x_76) ;  /* 0xffffffe400087947 */ /* 0x000fee000383ffff */
.L_x_26:
[----:B------:R-:W-:Y:S01]  /*4dd0*/  BSSY B0, `(.L_x_77) ;  /* 0x0000006000007945 */ /* 0x000fe20003800000 */
[----:B------:R-:W-:Y:S01]  /*4de0*/  PLOP3.LUT P0, PT, P0, PT, PT, 0x8, 0x80 ;  /* 0x000000000080781c */ /* 0x000fe2000070e170 */
[----:B------:R-:W-:-:S12]  /*4df0*/  IMAD.MOV.U32 R10, RZ, RZ, -0x1 ;  /* 0xffffffffff0a7424 */ /* 0x000fd800078e00ff */
[----:B------:R-:W-:Y:S05]  /*4e00*/  WARPSYNC.COLLECTIVE R10, `(.L_x_78) ;  /* 0x000000000a087348 */ /* 0x000fea0003c00000 */
[----:B------:R-:W-:Y:S01]  /*4e10*/  VOTE.ANY P0, P0 ;  /* 0x0000000000ff7806 */ /* 0x000fe20000000100 */
[----:B------:R-:W-:-:S12]  /*4e20*/  ENDCOLLECTIVE ;  /* 0x000000000000791b */ /* 0x000fd80003800000 */
.L_x_78:
[----:B------:R-:W-:Y:S05]  /*4e30*/  BSYNC B0 ;  /* 0x0000000000007941 */ /* 0x000fea0003800000 */
.L_x_77:
[----:B------:R-:W-:Y:S05]  /*4e40*/  BRA `(.L_x_79) ;  /* 0xffffffe400187947 */ /* 0x000fea000383ffff */
.L_x_28:
[----:B------:R-:W-:Y:S01]  /*4e50*/  BSSY B0, `(.L_x_80) ;  /* 0x0000006000007945 */ /* 0x000fe20003800000 */
[----:B------:R-:W-:Y:S01]  /*4e60*/  PLOP3.LUT P0, PT, P0, PT, PT, 0x8, 0x80 ;  /* 0x000000000080781c */ /* 0x000fe2000070e170 */
[----:B------:R-:W-:-:S12]  /*4e70*/  IMAD.MOV.U32 R10, RZ, RZ, -0x1 ;  /* 0xffffffffff0a7424 */ /* 0x000fd800078e00ff */
[----:B------:R-:W-:Y:S05]  /*4e80*/  WARPSYNC.COLLECTIVE R10, `(.L_x_81) ;  /* 0x000000000a087348 */ /* 0x000fea0003c00000 */
[----:B------:R-:W-:Y:S01]  /*4e90*/  VOTE.ANY P0, P0 ;  /* 0x0000000000ff7806 */ /* 0x000fe20000000100 */
[----:B------:R-:W-:-:S12]  /*4ea0*/  ENDCOLLECTIVE ;  /* 0x000000000000791b */ /* 0x000fd80003800000 */
.L_x_81:
[----:B------:R-:W-:Y:S05]  /*4eb0*/  BSYNC B0 ;  /* 0x0000000000007941 */ /* 0x000fea0003800000 */
.L_x_80:
[----:B------:R-:W-:Y:S05]  /*4ec0*/  BRA `(.L_x_82) ;  /* 0xffffffe4001c7947 */ /* 0x000fea000383ffff */
.L_x_30:
[----:B------:R-:W-:Y:S01]  /*4ed0*/  BSSY B0, `(.L_x_83) ;  /* 0x0000006000007945 */ /* 0x000fe20003800000 */
[----:B------:R-:W-:Y:S01]  /*4ee0*/  PLOP3.LUT P2, PT, P0, PT, PT, 0x8, 0x80 ;  /* 0x000000000080781c */ /* 0x000fe2000074e170 */
[----:B------:R-:W-:-:S12]  /*4ef0*/  IMAD.MOV.U32 R10, RZ, RZ, -0x1 ;  /* 0xffffffffff0a7424 */ /* 0x000fd800078e00ff */
[----:B------:R-:W-:Y:S05]  /*4f00*/  WARPSYNC.COLLECTIVE R10, `(.L_x_84) ;  /* 0x000000000a087348 */ /* 0x000fea0003c00000 */
[----:B------:R-:W-:Y:S01]  /*4f10*/  VOTE.ANY R10, PT, P2 ;  /* 0x00000000000a7806 */ /* 0x000fe200010e0100 */
[----:B------:R-:W-:Y:S06]  /*4f20*/  ENDCOLLECTIVE ;  /* 0x000000000000791b */ /* 0x000fec0003800000 */
.L_x_84:
[----:B------:R-:W-:Y:S05]  /*4f30*/  BSYNC B0 ;  /* 0x0000000000007941 */ /* 0x000fea0003800000 */
.L_x_83:
[----:B------:R-:W-:Y:S01]  /*4f40*/  LOP3.LUT R10, R10, 0x80000000, R19, 0xec, !PT ;  /* 0x800000000a0a7812 */ /* 0x000fe200078eec13 */
[----:B------:R-:W-:Y:S02]  /*4f50*/  IMAD.MOV.U32 R14, RZ, RZ, 0x1 ;  /* 0x00000001ff0e7424 */ /* 0x000fe400078e00ff */
[----:B------:R-:W-:Y:S02]  /*4f60*/  VIADD R18, R18, 0xffffffe0 ;  /* 0xffffffe012127836 */ /* 0x000fe40000000000 */
[----:B------:R-:W-:-:S05]  /*4f70*/  VIADD R13, R10, 0xffffffff ;  /* 0xffffffff0a0d7836 */ /* 0x000fca0000000000 */
[----:B------:R-:W-:Y:S01]  /*4f80*/  LOP3.LUT R45, R10, R13, RZ, 0xc, !PT ;  /* 0x0000000d0a2d7212 */ /* 0x000fe200078e0cff */
[----:B------:R-:W-:Y:S02]  /*4f90*/  IMAD.MOV.U32 R13, RZ, RZ, R9 ;  /* 0x000000ffff0d7224 */ /* 0x000fe400078e0009 */
[----:B------:R-:W-:Y:S01]  /*4fa0*/  IMAD.MOV.U32 R10, RZ, RZ, -0x1 ;  /* 0xffffffffff0a7424 */ /* 0x000fe200078e00ff */
[----:B------:R0:W1:Y:S06]  /*4fb0*/  POPC R15, R45 ;  /* 0x0000002d000f7309 */ /* 0x00006c0000000000 */
[----:B01----:R-:W-:Y:S05]  /*4fc0*/  WARPSYNC.COLLECTIVE R10, `(.L_x_85) ;  /* 0x000000000a087348 */ /* 0x003fea0003c00000 */
[----:B-1----:R1:W2:Y:S02]  /*4fd0*/  SHFL.DOWN P2, R16, R13, R14, R15 ;  /* 0x0800000e0d107389 */ /* 0x0022a4000004000f */
[----:B012---:R-:W-:Y:S05]  /*4fe0*/  ENDCOLLECTIVE ;  /* 0x000000000000791b */ /* 0x007fea0003800000 */
.L_x_85:
[----:B------:R-:W-:Y:S01]  /*4ff0*/  ISETP.GE.AND P0, PT, R39, R15, PT ;  /* 0x0000000f2700720c */ /* 0x000fe20003f06270 */
[----:B------:R-:W-:-:S03]  /*5000*/  IMAD.MOV.U32 R14, RZ, RZ, 0x2 ;  /* 0x00000002ff0e7424 */ /* 0x000fc600078e00ff */
[----:B------:R-:W-:-:S05]  /*5010*/  SEL R16, R16, RZ, !P0 ;  /* 0x000000ff10107207 */ /* 0x000fca0004000000 */
[----:B------:R-:W-:Y:S02]  /*5020*/  IMAD.IADD R44, R16, 0x1, R9 ;  /* 0x00000001102c7824 */ /* 0x000fe400078e0209 */
[----:B------:R-:W-:Y:S02]  /*5030*/  VIADD R16, R39, 0x2 ;  /* 0x0000000227107836 */ /* 0x000fe40000000000 */
[----:B------:R-:W-:-:S03]  /*5040*/  IMAD.MOV.U32 R13, RZ, RZ, R44 ;  /* 0x000000ffff0d7224 */ /* 0x000fc600078e002c */
[----:B------:R-:W-:-:S13]  /*5050*/  ISETP.GT.AND P0, PT, R16, R15, PT ;  /* 0x0000000f1000720c */ /* 0x000fda0003f04270 */
[----:B------:R-:W-:Y:S05]  /*5060*/  WARPSYNC.COLLECTIVE R10, `(.L_x_86) ;  /* 0x000000000a087348 */ /* 0x000fea0003c00000 */
[----:B------:R0:W1:Y:S02]  /*5070*/  SHFL.DOWN P2, R16, R13, R14, R15 ;  /* 0x0800000e0d107389 */ /* 0x000064000004000f */
[----:B01----:R-:W-:Y:S05]  /*5080*/  ENDCOLLECTIVE ;  /* 0x000000000000791b */ /* 0x003fea0003800000 */
.L_x_86:
[----:B------:R-:W-:Y:S01]  /*5090*/  IMAD.MOV.U32 R14, RZ, RZ, 0x4 ;  /* 0x00000004ff0e7424 */ /* 0x000fe200078e00ff */
        /* <DEDUP_REMOVED lines=8> */
.L_x_87:
[----:B------:R-:W-:Y:S01]  /*5120*/  IMAD.MOV.U32 R14, RZ, RZ, 0x8 ;  /* 0x00000008ff0e7424 */ /* 0x000fe200078e00ff */
        /* <DEDUP_REMOVED lines=8> */
.L_x_88:
        /* <DEDUP_REMOVED lines=9> */
.L_x_89:
[----:B------:R-:W-:Y:S02]  /*5240*/  SEL R9, R16, RZ, !P0 ;  /* 0x000000ff10097207 */ /* 0x000fe40004000000 */
[----:B------:R-:W-:Y:S02]  /*5250*/  ISETP.NE.AND P0, PT, R8, 0x65, PT ;  /* 0x000000650800780c */ /* 0x000fe40003f05270 */
[----:B------:R-:W-:-:S11]  /*5260*/  IADD3 R12, PT, PT, R44, R9, R12 ;  /* 0x000000092c0c7210 */ /* 0x000fd60007ffe00c */
[----:B------:R-:W-:Y:S05]  /*5270*/  WARPSYNC.COLLECTIVE R10, `(.L_x_90) ;  /* 0x000000000a087348 */ /* 0x000fea0003c00000 */
[----:B------:R-:W-:Y:S01]  /*5280*/  VOTE.ALL P0, P0 ;  /* 0x0000000000ff7806 */ /* 0x000fe20000000000 */
[----:B------:R-:W-:-:S12]  /*5290*/  ENDCOLLECTIVE ;  /* 0x000000000000791b */ /* 0x000fd80003800000 */
.L_x_90:
[----:B------:R-:W-:Y:S05]  /*52a0*/  BRA `(.L_x_91) ;  /* 0xffffffe000b47947 */ /* 0x000fea000383ffff */
.L_x_92:
[----:B------:R-:W-:-:S00]  /*52b0*/  BRA `(.L_x_92) ;  /* 0xfffffffc00fc7947 */ /* 0x000fc0000383ffff */
[----:B------:R-:W-:-:S00]  /*52c0*/  NOP ;  /* 0x0000000000007918 */ /* 0x000fc00000000000 */
        /* <DEDUP_REMOVED lines=11> */
.L_x_433:


//--------------------- .text._ZN3cub18CUB_300001_SM_10006detail4scan16DeviceScanKernelINS2_10policy_hubIiiijN4cuda3std3__44plusIvEEE10Policy1000EPiSC_NS0_13ScanTileStateIiLb1EEES9_NS1_10InputValueIiSC_EEjiLb0EiEEvT0_T1_T2_iT3_T4_T5_ --------------------------
	.section	.text._ZN3cub18CUB_300001_SM_10006detail4scan16DeviceScanKernelINS2_10policy_hubIiiijN4cuda3std3__44plusIvEEE10Policy1000EPiSC_NS0_13ScanTileStateIiLb1EEES9_NS1_10InputValueIiSC_EEjiLb0EiEEvT0_T1_T2_iT3_T4_T5_,"ax",@progbits
	.align	128
        .global         _ZN3cub18CUB_300001_SM_10006detail4scan16DeviceScanKernelINS2_10policy_hubIiiijN4cuda3std3__44plusIvEEE10Policy1000EPiSC_NS0_13ScanTileStateIiLb1EEES9_NS1_10InputValueIiSC_EEjiLb0EiEEvT0_T1_T2_iT3_T4_T5_
        .type           _ZN3cub18CUB_300001_SM_10006detail4scan16DeviceScanKernelINS2_10policy_hubIiiijN4cuda3std3__44plusIvEEE10Policy1000EPiSC_NS0_13ScanTileStateIiLb1EEES9_NS1_10InputValueIiSC_EEjiLb0EiEEvT0_T1_T2_iT3_T4_T5_,@function
        .size           _ZN3cub18CUB_300001_SM_10006detail4scan16DeviceScanKernelINS2_10policy_hubIiiijN4cuda3std3__44plusIvEEE10Policy1000EPiSC_NS0_13ScanTileStateIiLb1EEES9_NS1_10InputValueIiSC_EEjiLb0EiEEvT0_T1_T2_iT3_T4_T5_,(.L_x_434 - _ZN3cub18CUB_300001_SM_10006detail4scan16DeviceScanKernelINS2_10policy_hubIiiijN4cuda3std3__44plusIvEEE10Policy1000EPiSC_NS0_13ScanTileStateIiLb1EEES9_NS1_10InputValueIiSC_EEjiLb0EiEEvT0_T1_T2_iT3_T4_T5_)
        .other          _ZN3cub18CUB_300001_SM_10006detail4scan16DeviceScanKernelINS2_10policy_hubIiiijN4cuda3std3__44plusIvEEE10Policy1000EPiSC_NS0_13ScanTileStateIiLb1EEES9_NS1_10InputValueIiSC_EEjiLb0EiEEvT0_T1_T2_iT3_T4_T5_,@"STO_CUDA_ENTRY STV_DEFAULT"
_ZN3cub18CUB_300001_SM_10006detail4scan16DeviceScanKernelINS2_10policy_hubIiiijN4cuda3std3__44plusIvEEE10Policy1000EPiSC_NS0_13ScanTileStateIiLb1EEES9_NS1_10InputValueIiSC_EEjiLb0EiEEvT0_T1_T2_iT3_T4_T5_:
.text._ZN3cub18CUB_300001_SM_10006detail4scan16DeviceScanKernelINS2_10policy_hubIiiijN4cuda3std3__44plusIvEEE10Policy1000EPiSC_NS0_13ScanTileStateIiLb1EEES9_NS1_10InputValueIiSC_EEjiLb0EiEEvT0_T1_T2_iT3_T4_T5_:
[----:B------:R-:W-:Y:S01]  /*0000*/  LDC R1, c[0x0][0x37c] ;  /* 0x0000df00ff017b82 */ /* 0x000fe20000000800 */
[----:B------:R-:W0:Y:S07]  /*0010*/  LDCU UR4, c[0x0][0x3a0] ;  /* 0x00007400ff0477ac */ /* 0x000e2e0008000800 */
[----:B------:R-:W1:Y:S01]  /*0020*/  LDC R38, c[0x0][0x398] ;  /* 0x0000e600ff267b82 */ /* 0x000e620000000800 */
[----:B------:R-:W2:Y:S01]  /*0030*/  LDCU.64 UR8, c[0x0][0x358] ;  /* 0x00006b00ff0877ac */ /* 0x000ea20008000a00 */
[----:B------:R-:W3:Y:S01]  /*0040*/  LDCU UR5, c[0x0][0x3b0] ;  /* 0x00007600ff0577ac */ /* 0x000ee20008000800 */
[----:B0-----:R-:W-:-:S06]  /*0050*/  UPRMT UR4, UR4, 0x7770, URZ ;  /* 0x0000777004047896 */ /* 0x001fcc00080000ff */
[----:B------:R-:W-:-:S13]  /*0060*/  ISETP.NE.AND P0, PT, RZ, UR4, PT ;  /* 0x00000004ff007c0c */ /* 0x000fda000bf05270 */
[----:B------:R-:W2:Y:S02]  /*0070*/  @P0 LDC.64 R2, c[0x0][0x3a8] ;  /* 0x0000ea00ff020b82 */ /* 0x000ea40000000a00 */
[----:B--2---:R0:W5:Y:S06]  /*0080*/  @P0 LDG.E R39, desc[UR8][R2.64] ;  /* 0x0000000802270981 */ /* 0x00416c000c1e1900 */
[----:B------:R-:W1:Y:S02]  /*0090*/  S2UR UR4, SR_CTAID.X ;  /* 0x00000000000479c3 */ /* 0x000e640000002500 */
[----:B-1----:R-:W-:-:S04]  /*00a0*/  VIADD R38, R38, UR4 ;  /* 0x0000000426267c36 */ /* 0x002fc80008000000 */
[----:B------:R-:W-:-:S05]  /*00b0*/  IMAD R5, R38, 0x2100, RZ ;  /* 0x0000210026057824 */ /* 0x000fca00078e02ff */
[----:B---3--:R-:W-:Y:S01]  /*00c0*/  IADD3 R0, PT, PT, -R5, UR5, RZ ;  /* 0x0000000505007c10 */ /* 0x008fe2000fffe1ff */
[----:B------:R-:W1:Y:S03]  /*00d0*/  @!P0 LDC R39, c[0x0][0x3a8] ;  /* 0x0000ea00ff278b82 */ /* 0x000e660000000800 */
[----:B------:R-:W-:-:S13]  /*00e0*/  ISETP.GE.U32.AND P0, PT, R0, 0x2101, PT ;  /* 0x000021010000780c */ /* 0x000fda0003f06070 */
[----:B0-----:R-:W-:Y:S05]  /*00f0*/  @!P0 BRA `(.L_x_93) ;  /* 0x0000001c00848947 */ /* 0x001fea0003800000 */
[----:B------:R-:W0:Y:S01]  /*0100*/  S2R R49, SR_TID.X ;  /* 0x0000000000317919 */ /* 0x000e220000002100 */
[----:B------:R-:W2:Y:S01]  /*0110*/  LDCU.64 UR4, c[0x0][0x380] ;  /* 0x00007000ff0477ac */ /* 0x000ea20008000a00 */
[C---:B0-----:R-:W-:Y:S02]  /*0120*/  LOP3.LUT R0, R49.reuse, 0x1f, RZ, 0xc0, !PT ;  /* 0x0000001f31007812 */ /* 0x041fe400078ec0ff */
[----:B------:R-:W-:-:S05]  /*0130*/  LOP3.LUT R3, R49, 0x3e0, RZ, 0xc0, !PT ;  /* 0x000003e031037812 */ /* 0x000fca00078ec0ff */
[----:B------:R-:W-:-:S05]  /*0140*/  IMAD R0, R3, 0x16, R0 ;  /* 0x0000001603007824 */ /* 0x000fca00078e0200 */
[----:B------:R-:W-:-:S05]  /*0150*/  IADD3 R0, P0, PT, R5, R0, RZ ;  /* 0x0000000005007210 */ /* 0x000fca0007f1e0ff */
[----:B------:R-:W-:Y:S02]  /*0160*/  IMAD.X R3, RZ, RZ, RZ, P0 ;  /* 0x000000ffff037224 */ /* 0x000fe400000e06ff */
[----:B------:R-:W-:-:S03]  /*0170*/  IMAD.SHL.U32 R45, R0, 0x4, RZ ;  /* 0x00000004002d7824 */ /* 0x000fc600078e00ff */
[----:B------:R-:W-:Y:S02]  /*0180*/  SHF.L.U64.HI R3, R0, 0x2, R3 ;  /* 0x0000000200037819 */ /* 0x000fe40000010203 */
[----:B--2---:R-:W-:-:S04]  /*0190*/  IADD3 R4, P0, PT, R45, UR4, RZ ;  /* 0x000000042d047c10 */ /* 0x004fc8000ff1e0ff */
[----:B------:R-:W-:-:S05]  /*01a0*/  IADD3.X R5, PT, PT, R3, UR5, RZ, P0, !PT ;  /* 0x0000000503057c10 */ /* 0x000fca00087fe4ff */
[----:B------:R-:W2:Y:S04]  /*01b0*/  LDG.E R7, desc[UR8][R4.64] ;  /* 0x0000000804077981 */ /* 0x000ea8000c1e1900 */
[----:B------:R-:W3:Y:S04]  /*01c0*/  LDG.E R9, desc[UR8][R4.64+0x80] ;  /* 0x0000800804097981 */ /* 0x000ee8000c1e1900 */
[----:B------:R-:W4:Y:S04]  /*01d0*/  LDG.E R11, desc[UR8][R4.64+0x100] ;  /* 0x00010008040b7981 */ /* 0x000f28000c1e1900 */
        /* <DEDUP_REMOVED lines=18> */
[----:B------:R-:W4:Y:S01]  /*0300*/  LDG.E R18, desc[UR8][R4.64+0xa80] ;  /* 0x000a800804127981 */ /* 0x000f22000c1e1900 */
[----:B------:R-:W0:Y:S01]  /*0310*/  S2UR UR5, SR_CgaCtaId ;  /* 0x00000000000579c3 */ /* 0x000e220000008800 */
[----:B------:R-:W-:Y:S01]  /*0320*/  SHF.R.U32.HI R40, RZ, 0x5, R49 ;  /* 0x00000005ff287819 */ /* 0x000fe20000011631 */
[----:B------:R-:W-:Y:S01]  /*0330*/  UMOV UR4, 0x400 ;  /* 0x0000040000047882 */ /* 0x000fe20000000000 */
[----:B------:R-:W1:Y:S01]  /*0340*/  S2R R47, SR_LANEID ;  /* 0x00000000002f7919 */ /* 0x000e620000000000 */
[----:B------:R-:W-:Y:S01]  /*0350*/  ISETP.NE.AND P0, PT, R38, RZ, PT ;  /* 0x000000ff2600720c */ /* 0x000fe20003f05270 */
        /* <DEDUP_REMOVED lines=28> */
[----:B------:R0:W1:Y:S04]  /*0520*/  LDS.64 R4, [R0] ;  /* 0x0000000000047984 */ /* 0x0000680000000a00 */
[----:B------:R0:W2:Y:S04]  /*0530*/  LDS.64 R6, [R0+0x8] ;  /* 0x0000080000067984 */ /* 0x0000a80000000a00 */
[----:B------:R0:W3:Y:S04]  /*0540*/  LDS.64 R8, [R0+0x10] ;  /* 0x0000100000087984 */ /* 0x0000e80000000a00 */
[----:B------:R0:W4:Y:S04]  /*0550*/  LDS.64 R10, [R0+0x18] ;  /* 0x00001800000a7984 */ /* 0x0001280000000a00 */
[----:B------:R0:W0:Y:S04]  /*0560*/  LDS.64 R12, [R0+0x20] ;  /* 0x00002000000c7984 */ /* 0x0000280000000a00 */
[----:B------:R0:W0:Y:S04]  /*0570*/  LDS.64 R14, [R0+0x28] ;  /* 0x00002800000e7984 */ /* 0x0000280000000a00 */
[----:B------:R0:W0:Y:S04]  /*0580*/  LDS.64 R28, [R0+0x30] ;  /* 0x00003000001c7984 */ /* 0x0000280000000a00 */
[----:B------:R0:W0:Y:S04]  /*0590*/  LDS.64 R30, [R0+0x38] ;  /* 0x00003800001e7984 */ /* 0x0000280000000a00 */
[----:B------:R0:W0:Y:S04]  /*05a0*/  LDS.64 R32, [R0+0x40] ;  /* 0x0000400000207984 */ /* 0x0000280000000a00 */
[----:B------:R0:W0:Y:S04]  /*05b0*/  LDS.64 R34, [R0+0x48] ;  /* 0x0000480000227984 */ /* 0x0000280000000a00 */
[----:B------:R0:W0:Y:S01]  /*05c0*/  LDS.64 R36, [R0+0x50] ;  /* 0x0000500000247984 */ /* 0x0000220000000a00 */
[----:B------:R-:W-:Y:S06]  /*05d0*/  BAR.SYNC.DEFER_BLOCKING 0x0 ;  /* 0x0000000000007b1d */ /* 0x000fec0000010000 */
[----:B-1----:R-:W-:Y:S05]  /*05e0*/  @P0 BRA `(.L_x_95) ;  /* 0x00000004001c0947 */ /* 0x002fea0003800000 */
[----:B0-2---:R-:W-:Y:S02]  /*05f0*/  IADD3 R16, PT, PT, R6, R5, R4 ;  /* 0x0000000506107210 */ /* 0x005fe40007ffe004 */
[C---:B------:R-:W-:Y:S02]  /*0600*/  ISETP.NE.AND P1, PT, R47.reuse, 0x1f, PT ;  /* 0x0000001f2f00780c */ /* 0x040fe40003f25270 */
[----:B---3--:R-:W-:Y:S02]  /*0610*/  IADD3 R16, PT, PT, R8, R7, R16 ;  /* 0x0000000708107210 */ /* 0x008fe40007ffe010 */
[----:B------:R-:W-:Y:S02]  /*0620*/  ISETP.NE.AND P2, PT, R47, RZ, PT ;  /* 0x000000ff2f00720c */ /* 0x000fe40003f45270 */
[----:B----4-:R-:W-:-:S04]  /*0630*/  IADD3 R16, PT, PT, R10, R9, R16 ;  /* 0x000000090a107210 */ /* 0x010fc80007ffe010 */
[----:B------:R-:W-:-:S03]  /*0640*/  IADD3 R16, PT, PT, R12, R11, R16 ;  /* 0x0000000b0c107210 */ /* 0x000fc60007ffe010 */
[----:B------:R-:W-:Y:S02]  /*0650*/  @!P1 LEA R43, R40, UR4, 0x2 ;  /* 0x00000004282b9c11 */ /* 0x000fe4000f8e10ff */
[----:B------:R-:W-:-:S04]  /*0660*/  IADD3 R16, PT, PT, R14, R13, R16 ;  /* 0x0000000d0e107210 */ /* 0x000fc80007ffe010 */
[----:B------:R-:W-:-:S04]  /*0670*/  IADD3 R16, PT, PT, R28, R15, R16 ;  /* 0x0000000f1c107210 */ /* 0x000fc80007ffe010 */
[----:B------:R-:W-:-:S04]  /*0680*/  IADD3 R16, PT, PT, R30, R29, R16 ;  /* 0x0000001d1e107210 */ /* 0x000fc80007ffe010 */
[----:B------:R-:W-:-:S04]  /*0690*/  IADD3 R16, PT, PT, R32, R31, R16 ;  /* 0x0000001f20107210 */ /* 0x000fc80007ffe010 */
[----:B------:R-:W-:-:S04]  /*06a0*/  IADD3 R16, PT, PT, R34, R33, R16 ;  /* 0x0000002122107210 */ /* 0x000fc80007ffe010 */
[----:B------:R-:W-:-:S05]  /*06b0*/  IADD3 R16, PT, PT, R36, R35, R16 ;  /* 0x0000002324107210 */ /* 0x000fca0007ffe010 */
[----:B------:R-:W-:-:S05]  /*06c0*/  IMAD.IADD R37, R37, 0x1, R16 ;  /* 0x0000000125257824 */ /* 0x000fca00078e0210 */
        /* <DEDUP_REMOVED lines=47> */
[----:B------:R-:W-:Y:S02]  /*09c0*/  SEL R16, R26, R16, !P1 ;  /* 0x000000101a107207 */ /* 0x000fe40004800000 */
[----:B------:R-:W-:Y:S02]  /*09d0*/  ISETP.NE.AND P1, PT, R49, RZ, PT ;  /* 0x000000ff3100720c */ /* 0x000fe40003f25270 */
[----:B------:R-:W-:Y:S02]  /*09e0*/  SEL R16, R16, RZ, P0 ;  /* 0x000000ff10107207 */ /* 0x000fe40000000000 */
[--C-:B-----5:R-:W-:Y:S02]  /*09f0*/  IADD3 R27, PT, PT, R26, R27, R39.reuse ;  /* 0x0000001b1a1b7210 */ /* 0x120fe40007ffe027 */
[----:B------:R-:W-:-:S07]  /*0a00*/  IADD3 R16, PT, PT, R16, R37, R39 ;  /* 0x0000002510107210 */ /* 0x000fce0007ffe027 */
[----:B------:R-:W-:Y:S05]  /*0a10*/  @P1 BRA `(.L_x_96) ;  /* 0x0000000c00f01947 */ /* 0x000fea0003800000 */
[----:B------:R-:W0:Y:S01]  /*0a20*/  LDC.64 R18, c[0x0][0x390] ;  /* 0x0000e400ff127b82 */ /* 0x000e220000000a00 */
[----:B------:R-:W-:-:S05]  /*0a30*/  IMAD.MOV.U32 R26, RZ, RZ, 0x65 ;  /* 0x00000065ff1a7424 */ /* 0x000fca00078e00ff */
[----:B0-----:R0:W-:Y:S01]  /*0a40*/  ST.E.64.STRONG.GPU desc[UR8][R18.64+0x100], R26 ;  /* 0x0001001a12007985 */ /* 0x0011e2000c10fb08 */
[----:B------:R-:W-:Y:S05]  /*0a50*/  BRA `(.L_x_96) ;  /* 0x0000000c00e07947 */ /* 0x000fea0003800000 */
.L_x_95:
        /* <DEDUP_REMOVED lines=20> */
[----:B-----5:R-:W0:Y:S02]  /*0ba0*/  SHFL.UP P0, R39, R24, 0x8, RZ ;  /* 0x0500000018277989 */ /* 0x020e2400000000ff */
        /* <DEDUP_REMOVED lines=16> */
[----:B------:R-:W-:Y:S02]  /*0cb0*/  SEL R17, R37, RZ, P2 ;  /* 0x000000ff25117207 */ /* 0x000fe40001000000 */
        /* <DEDUP_REMOVED lines=19> */
[----:B------:R-:W-:Y:S02]  /*0df0*/  ISETP.NE.AND P0, PT, R40, 0xa, PT ;  /* 0x0000000a2800780c */ /* 0x000fe40003f05270 */
[----:B------:R-:W-:Y:S02]  /*0e00*/  SEL R16, R24, R16, !P1 ;  /* 0x0000001018107207 */ /* 0x000fe40004800000 */
[----:B------:R-:W-:Y:S02]  /*0e10*/  ISETP.NE.AND P1, PT, R40, 0xb, PT ;  /* 0x0000000b2800780c */ /* 0x000fe40003f25270 */
[----:B------:R-:W-:Y:S02]  /*0e20*/  SEL R16, R25, R16, !P0 ;  /* 0x0000001019107207 */ /* 0x000fe40004000000 */
[----:B------:R-:W-:-:S02]  /*0e30*/  ISETP.GT.U32.AND P0, PT, R49, 0x1f, PT ;  /* 0x0000001f3100780c */ /* 0x000fc40003f04070 */
[----:B------:R-:W-:Y:S02]  /*0e40*/  SEL R16, R26, R16, !P1 ;  /* 0x000000101a107207 */ /* 0x000fe40004800000 */
[----:B------:R-:W-:-:S03]  /*0e50*/  ISETP.GE.U32.AND P1, PT, R49, 0x20, PT ;  /* 0x000000203100780c */ /* 0x000fc60003f26070 */
[----:B------:R-:W-:-:S05]  /*0e60*/  IMAD.IADD R16, R16, 0x1, R17 ;  /* 0x0000000110107824 */ /* 0x000fca00078e0211 */
[----:B------:R-:W-:Y:S01]  /*0e70*/  SEL R46, R37, R16, !P1 ;  /* 0x00000010252e7207 */ /* 0x000fe20004800000 */
[----:B------:R-:W-:Y:S06]  /*0e80*/  @P0 BRA `(.L_x_97) ;  /* 0x0000000800b00947 */ /* 0x000fec0003800000 */
[----:B------:R-:W0:Y:S01]  /*0e90*/  LDC.64 R16, c[0x0][0x390] ;  /* 0x0000e400ff107b82 */ /* 0x000e220000000a00 */
[----:B------:R-:W-:Y:S02]  /*0ea0*/  ISETP.NE.AND P1, PT, R49, RZ, PT ;  /* 0x000000ff3100720c */ /* 0x000fe40003f25270 */
[----:B------:R-:W-:-:S05]  /*0eb0*/  LOP3.LUT R21, RZ, R49, RZ, 0x33, !PT ;  /* 0x00000031ff157212 */ /* 0x000fca00078e33ff */
[----:B------:R-:W-:-:S06]  /*0ec0*/  IMAD.IADD R21, R38, 0x1, R21 ;  /* 0x0000000126157824 */ /* 0x000fcc00078e0215 */
        /* <DEDUP_REMOVED lines=11> */
.L_x_127:
[----:B------:R-:W-:Y:S05]  /*0f80*/  @!P0 BRA `(.L_x_99) ;  /* 0x0000000000748947 */ /* 0x000fea0003800000 */
[----:B------:R-:W-:-:S07]  /*0f90*/  IMAD.MOV.U32 R20, RZ, RZ, 0x3b8 ;  /* 0x000003b8ff147424 */ /* 0x000fce00078e00ff */
.L_x_101:
[----:B------:R-:W-:Y:S02]  /*0fa0*/  VIADD R23, R20, 0x1 ;  /* 0x0000000114177836 */ /* 0x000fe40000000000 */
[----:B------:R-:W-:Y:S02]  /*0fb0*/  IMAD R38, R38, 0x41a7, RZ ;  /* 0x000041a726267824 */ /* 0x000fe400078e02ff */
[----:B------:R-:W0:Y:S01]  /*0fc0*/  I2F.U32.RP R22, R23 ;  /* 0x0000001700167306 */ /* 0x000e220000209000 */
[----:B------:R-:W-:Y:S01]  /*0fd0*/  IMAD.MOV R37, RZ, RZ, -R23 ;  /* 0x000000ffff257224 */ /* 0x000fe200078e0a17 */
[----:B------:R-:W-:Y:S02]  /*0fe0*/  ISETP.NE.U32.AND P2, PT, R23, RZ, PT ;  /* 0x000000ff1700720c */ /* 0x000fe40003f45070 */
[----:B------:R-:W-:-:S04]  /*0ff0*/  LOP3.LUT R38, R38, 0x7fffffff, RZ, 0xc0, !PT ;  /* 0x7fffffff26267812 */ /* 0x000fc800078ec0ff */
[----:B0-----:R-:W0:Y:S02]  /*1000*/  MUFU.RCP R22, R22 ;  /* 0x0000001600167308 */ /* 0x001e240000001000 */
[----:B0-----:R-:W-:-:S06]  /*1010*/  VIADD R18, R22, 0xffffffe ;  /* 0x0ffffffe16127836 */ /* 0x001fcc0000000000 */
[----:B------:R0:W1:Y:S02]  /*1020*/  F2I.FTZ.U32.TRUNC.NTZ R19, R18 ;  /* 0x0000001200137305 */ /* 0x000064000021f000 */
[----:B0-----:R-:W-:Y:S02]  /*1030*/  IMAD.MOV.U32 R18, RZ, RZ, RZ ;  /* 0x000000ffff127224 */ /* 0x001fe400078e00ff */
[----:B-1----:R-:W-:-:S04]  /*1040*/  IMAD R37, R37, R19, RZ ;  /* 0x0000001325257224 */ /* 0x002fc800078e02ff */
[----:B------:R-:W-:-:S06]  /*1050*/  IMAD.HI.U32 R19, R19, R37, R18 ;  /* 0x0000002513137227 */ /* 0x000fcc00078e0012 */
[----:B------:R-:W-:-:S04]  /*1060*/  IMAD.HI.U32 R19, R19, R38, RZ ;  /* 0x0000002613137227 */ /* 0x000fc800078e00ff */
[----:B------:R-:W-:-:S04]  /*1070*/  IMAD.MOV R19, RZ, RZ, -R19 ;  /* 0x000000ffff137224 */ /* 0x000fc800078e0a13 */
[----:B------:R-:W-:-:S05]  /*1080*/  IMAD R22, R23, R19, R38 ;  /* 0x0000001317167224 */ /* 0x000fca00078e0226 */
[----:B------:R-:W-:-:S13]  /*1090*/  ISETP.GE.U32.AND P0, PT, R22, R23, PT ;  /* 0x000000171600720c */ /* 0x000fda0003f06070 */
[----:B------:R-:W-:-:S05]  /*10a0*/  @P0 IMAD.IADD R22, R22, 0x1, -R23 ;  /* 0x0000000116160824 */ /* 0x000fca00078e0a17 */
[----:B------:R-:W-:-:S13]  /*10b0*/  ISETP.GE.U32.AND P0, PT, R22, R23, PT ;  /* 0x000000171600720c */ /* 0x000fda0003f06070 */
[----:B------:R-:W-:Y:S01]  /*10c0*/  @P0 IMAD.IADD R22, R22, 0x1, -R23 ;  /* 0x0000000116160824 */ /* 0x000fe200078e0a17 */
[----:B------:R-:W-:-:S04]  /*10d0*/  @!P2 LOP3.LUT R22, RZ, R23, RZ, 0x33, !PT ;  /* 0x00000017ff16a212 */ /* 0x000fc800078e33ff */
[----:B------:R-:W-:Y:S05]  /*10e0*/  NANOSLEEP R22 ;  /* 0x000000160000735d */ /* 0x000fea0003800000 */
[----:B------:R-:W2:Y:S01]  /*10f0*/  LD.E.64.STRONG.GPU R40, desc[UR8][R16.64+0x100] ;  /* 0x0001000810287980 */ /* 0x000ea2000c10fb00 */
[----:B------:R-:W-:Y:S01]  /*1100*/  UMOV UR5, 0xffffffff ;  /* 0xffffffff00057882 */ /* 0x000fe20000000000 */
[----:B------:R-:W-:Y:S02]  /*1110*/  SHF.R.U32.HI R20, RZ, 0x1, R20 ;  /* 0x00000001ff147819 */ /* 0x000fe40000011614 */
[----:B--2---:R-:W-:Y:S01]  /*1120*/  ISETP.NE.AND P0, PT, R40, 0x63, PT ;  /* 0x000000632800780c */ /* 0x004fe20003f05270 */
[----:B------:R-:W-:-:S12]  /*1130*/  BRA.DIV UR5, `(.L_x_100) ;  /* 0x0000003205e87947 */ /* 0x000fd8000b800000 */
[----:B------:R-:W-:-:S13]  /*1140*/  VOTE.ANY P0, !P0 ;  /* 0x0000000000ff7806 */ /* 0x000fda0004000100 */
.L_x_130:
[----:B------:R-:W-:Y:S05]  /*1150*/  @P0 BRA `(.L_x_101) ;  /* 0xfffffffc00900947 */ /* 0x000fea000383ffff */
.L_x_99:
[----:B------:R-:W-:Y:S01]  /*1160*/  UMOV UR5, 0xffffffff ;  /* 0xffffffff00057882 */ /* 0x000fe20000000000 */
[----:B------:R-:W-:Y:S02]  /*1170*/  ISETP.NE.AND P0, PT, R40, 0x65, PT ;  /* 0x000000652800780c */ /* 0x000fe40003f05270 */
[----:B------:R-:W-:Y:S11]  /*1180*/  BRA.DIV UR5, `(.L_x_102) ;  /* 0x0000003205f47947 */ /* 0x000ff6000b800000 */
[----:B------:R-:W0:Y:S01]  /*1190*/  S2R R48, SR_GEMASK ;  /* 0x0000000000307919 */ /* 0x000e220000003c00 */
[----:B------:R-:W-:Y:S01]  /*11a0*/  VOTE.ANY R19, PT, !P0 ;  /* 0x0000000000137806 */ /* 0x000fe200040e0100 */
[C---:B------:R-:W-:Y:S01]  /*11b0*/  VIADD R22, R47.reuse, 0x2 ;  /* 0x000000022f167836 */ /* 0x040fe20000000000 */
[----:B------:R-:W1:Y:S01]  /*11c0*/  LDC.64 R42, c[0x0][0x390] ;  /* 0x0000e400ff2a7b82 */ /* 0x000e620000000a00 */
[C---:B------:R-:W-:Y:S02]  /*11d0*/  VIADD R23, R47.reuse, 0x4 ;  /* 0x000000042f177836 */ /* 0x040fe40000000000 */
[----:B------:R-:W-:Y:S01]  /*11e0*/  VIADD R26, R47, 0x8 ;  /* 0x000000082f1a7836 */ /* 0x000fe20000000000 */
[----:B-1----:R-:W-:Y:S02]  /*11f0*/  IADD3 R42, P3, PT, R42, 0x100, RZ ;  /* 0x000001002a2a7810 */ /* 0x002fe40007f7e0ff */
[----:B0-----:R-:W-:-:S03]  /*1200*/  LOP3.LUT R19, R19, 0x80000000, R48, 0xec, !PT ;  /* 0x8000000013137812 */ /* 0x001fc600078eec30 */
[----:B------:R-:W-:Y:S02]  /*1210*/  IMAD.X R43, RZ, RZ, R43, P3 ;  /* 0x000000ffff2b7224 */ /* 0x000fe400018e062b */
[----:B------:R-:W-:-:S05]  /*1220*/  VIADD R16, R19, 0xffffffff ;  /* 0xffffffff13107836 */ /* 0x000fca0000000000 */
[----:B------:R-:W-:-:S06]  /*1230*/  LOP3.LUT R16, R19, R16, RZ, 0xc, !PT ;  /* 0x0000001013107212 */ /* 0x000fcc00078e0cff */
[----:B------:R-:W0:Y:S02]  /*1240*/  POPC R16, R16 ;  /* 0x0000001000107309 */ /* 0x000e240000000000 */
[----:B0-----:R-:W0:Y:S01]  /*1250*/  SHFL.DOWN PT, R20, R41, 0x1, R16 ;  /* 0x0820000029147989 */ /* 0x001e2200000e0010 */
[----:B------:R-:W-:-:S04]  /*1260*/  ISETP.GE.AND P0, PT, R47, R16, PT ;  /* 0x000000102f00720c */ /* 0x000fc80003f06270 */
[----:B0-----:R-:W-:Y:S02]  /*1270*/  SEL R20, R20, RZ, !P0 ;  /* 0x000000ff14147207 */ /* 0x001fe40004000000 */
[----:B------:R-:W-:-:S03]  /*1280*/  ISETP.GT.AND P0, PT, R22, R16, PT ;  /* 0x000000101600720c */ /* 0x000fc60003f04270 */
[----:B------:R-:W-:-:S05]  /*1290*/  IMAD.IADD R37, R20, 0x1, R41 ;  /* 0x0000000114257824 */ /* 0x000fca00078e0229 */
[----:B------:R-:W0:Y:S02]  /*12a0*/  SHFL.DOWN PT, R20, R37, 0x2, R16 ;  /* 0x0840000025147989 */ /* 0x000e2400000e0010 */
[----:B0-----:R-:W-:Y:S02]  /*12b0*/  SEL R20, R20, RZ, !P0 ;  /* 0x000000ff14147207 */ /* 0x001fe40004000000 */
[----:B------:R-:W-:-:S03]  /*12c0*/  ISETP.GT.AND P0, PT, R23, R16, PT ;  /* 0x000000101700720c */ /* 0x000fc60003f04270 */
[----:B------:R-:W-:Y:S02]  /*12d0*/  IMAD.IADD R39, R37, 0x1, R20 ;  /* 0x0000000125277824 */ /* 0x000fe400078e0214 */
[----:B------:R-:W-:-:S03]  /*12e0*/  VIADD R37, R47, 0x10 ;  /* 0x000000102f257836 */ /* 0x000fc60000000000 */
[----:B------:R-:W0:Y:S02]  /*12f0*/  SHFL.DOWN PT, R20, R39, 0x4, R16 ;  /* 0x0880000027147989 */ /* 0x000e2400000e0010 */
[-C--:B------:R-:W-:Y:S02]  /*1300*/  ISETP.GT.AND P2, PT, R37, R16.reuse, PT ;  /* 0x000000102500720c */ /* 0x080fe40003f44270 */
        /* <DEDUP_REMOVED lines=9> */
[----:B0-----:R-:W-:-:S05]  /*13a0*/  SEL R20, R20, RZ, !P2 ;  /* 0x000000ff14147207 */ /* 0x001fca0005000000 */
[----:B------:R-:W-:-:S07]  /*13b0*/  IMAD.IADD R39, R41, 0x1, R20 ;  /* 0x0000000129277824 */ /* 0x000fce00078e0214 */
.L_x_139:
[----:B------:R-:W-:Y:S05]  /*13c0*/  @!P0 BRA `(.L_x_103) ;  /* 0x0000000400248947 */ /* 0x000fea0003800000 */
[----:B------:R-:W-:-:S07]  /*13d0*/  IMAD.MOV.U32 R44, RZ, RZ, 0x3b8 ;  /* 0x000003b8ff2c7424 */ /* 0x000fce00078e00ff */
.L_x_109:
        /* <DEDUP_REMOVED lines=10> */
.L_x_142:
[----:B------:R-:W-:Y:S05]  /*1480*/  @!P0 BRA `(.L_x_105) ;  /* 0x0000000000748947 */ /* 0x000fea0003800000 */
[----:B------:R-:W-:-:S07]  /*1490*/  IMAD.MOV.U32 R20, RZ, RZ, R44 ;  /* 0x000000ffff147224 */ /* 0x000fce00078e002c */
.L_x_107:
        /* <DEDUP_REMOVED lines=27> */
.L_x_145:
[----:B------:R-:W-:Y:S05]  /*1650*/  @P0 BRA `(.L_x_107) ;  /* 0xfffffffc00900947 */ /* 0x000fea000383ffff */
.L_x_105:
        /* <DEDUP_REMOVED lines=31> */
.L_x_154:
[----:B------:R-:W-:Y:S05]  /*1850*/  @P0 BRA `(.L_x_109) ;  /* 0xfffffff800e00947 */ /* 0x000fea000383ffff */
.L_x_103:
        /* <DEDUP_REMOVED lines=15> */
.L_x_97:
[----:B------:R-:W-:Y:S05]  /*1950*/  WARPSYNC.ALL ;  /* 0x0000000000007948 */ /* 0x000fea0003800000 */
[----:B------:R-:W0:Y:S08]  /*1960*/  S2UR UR6, SR_CgaCtaId ;  /* 0x00000000000679c3 */ /* 0x000e300000008800 */
[----:B------:R-:W-:Y:S01]  /*1970*/  BAR.SYNC.DEFER_BLOCKING 0x0 ;  /* 0x0000000000007b1d */ /* 0x000fe20000010000 */
[----:B------:R-:W-:-:S05]  /*1980*/  ISETP.NE.AND P0, PT, R49, RZ, PT ;  /* 0x000000ff3100720c */ /* 0x000fca0003f05270 */
[----:B------:R-:W-:Y:S02]  /*1990*/  UMOV UR5, 0x400 ;  /* 0x0000040000057882 */ /* 0x000fe40000000000 */
[----:B0-----:R-:W-:-:S09]  /*19a0*/  ULEA UR5, UR6, UR5, 0x18 ;  /* 0x0000000506057291 */ /* 0x001fd2000f8ec0ff */
[----:B------:R-:W0:Y:S02]  /*19b0*/  LDS R17, [UR5+0x4c] ;  /* 0x00004c05ff117984 */ /* 0x000e240008000800 */
[----:B0-----:R-:W-:-:S05]  /*19c0*/  SEL R17, R17, RZ, P0 ;  /* 0x000000ff11117207 */ /* 0x001fca0000000000 */
[----:B------:R-:W-:-:S07]  /*19d0*/  IMAD.IADD R16, R17, 0x1, R16 ;  /* 0x0000000111107824 */ /* 0x000fce00078e0210 */
.L_x_96:
[----:B------:R-:W-:Y:S05]  /*19e0*/  BSYNC.RECONVERGENT B0 ;  /* 0x0000000000007941 */ /* 0x000fea0003800200 */
.L_x_94:
[----:B------:R-:W-:Y:S01]  /*19f0*/  IMAD.IADD R17, R4, 0x1, R16 ;  /* 0x0000000104117824 */ /* 0x000fe200078e0210 */
[----:B------:R-:W-:Y:S03]  /*1a00*/  BAR.SYNC.DEFER_BLOCKING 0x0 ;  /* 0x0000000000007b1d */ /* 0x000fe60000010000 */
[----:B------:R-:W-:-:S03]  /*1a10*/  IMAD.IADD R4, R5, 0x1, R17 ;  /* 0x0000000105047824 */ /* 0x000fc600078e0211 */
[----:B------:R-:W2:Y:S01]  /*1a20*/  LDCU.64 UR6, c[0x0][0x388] ;  /* 0x00007100ff0677ac */ /* 0x000ea20008000a00 */
[----:B------:R-:W-:-:S04]  /*1a30*/  IMAD.IADD R5, R6, 0x1, R4 ;  /* 0x0000000106057824 */ /* 0x000fc800078e0204 */
[----:B------:R-:W-:-:S04]  /*1a40*/  IMAD.IADD R6, R7, 0x1, R5 ;  /* 0x0000000107067824 */ /* 0x000fc800078e0205 */
[----:B------:R-:W-:-:S04]  /*1a50*/  IMAD.IADD R7, R8, 0x1, R6 ;  /* 0x0000000108077824 */ /* 0x000fc800078e0206 */
[----:B------:R-:W-:-:S04]  /*1a60*/  IMAD.IADD R8, R9, 0x1, R7 ;  /* 0x0000000109087824 */ /* 0x000fc800078e0207 */
[----:B------:R-:W-:Y:S01]  /*1a70*/  IMAD.IADD R9, R10, 0x1, R8 ;  /* 0x000000010a097824 */ /* 0x000fe200078e0208 */
[----:B------:R-:W-:Y:S03]  /*1a80*/  STS.64 [R0], R16 ;  /* 0x0000001000007388 */ /* 0x000fe60000000a00 */
[----:B------:R-:W-:Y:S01]  /*1a90*/  IMAD.IADD R10, R11, 0x1, R9 ;  /* 0x000000010b0a7824 */ /* 0x000fe200078e0209 */
[----:B------:R2:W-:Y:S03]  /*1aa0*/  STS.64 [R0+0x8], R4 ;  /* 0x0000080400007388 */ /* 0x0005e60000000a00 */
[----:B------:R-:W-:Y:S01]  /*1ab0*/  IMAD.IADD R11, R12, 0x1, R10 ;  /* 0x000000010c0b7824 */ /* 0x000fe200078e020a */
[----:B------:R-:W-:Y:S03]  /*1ac0*/  STS.64 [R0+0x10], R6 ;  /* 0x0000100600007388 */ /* 0x000fe60000000a00 */
[----:B------:R-:W-:Y:S01]  /*1ad0*/  IMAD.IADD R12, R13, 0x1, R11 ;  /* 0x000000010d0c7824 */ /* 0x000fe200078e020b */
[----:B------:R-:W-:Y:S03]  /*1ae0*/  STS.64 [R0+0x18], R8 ;  /* 0x0000180800007388 */ /* 0x000fe60000000a00 */
[----:B------:R-:W-:Y:S01]  /*1af0*/  IMAD.IADD R13, R14, 0x1, R12 ;  /* 0x000000010e0d7824 */ /* 0x000fe200078e020c */
[----:B------:R-:W-:Y:S01]  /*1b00*/  STS.64 [R0+0x20], R10 ;  /* 0x0000200a00007388 */ /* 0x000fe20000000a00 */
[----:B--2---:R-:W-:-:S02]  /*1b10*/  IADD3 R4, P0, PT, R45, UR6, RZ ;  /* 0x000000062d047c10 */ /* 0x004fc4000ff1e0ff */
[----:B------:R-:W-:Y:S01]  /*1b20*/  IMAD.IADD R14, R15, 0x1, R13 ;  /* 0x000000010f0e7824 */ /* 0x000fe200078e020d */
[----:B------:R-:W-:Y:S01]  /*1b30*/  STS.64 [R0+0x28], R12 ;  /* 0x0000280c00007388 */ /* 0x000fe20000000a00 */
[----:B------:R-:W-:Y:S02]  /*1b40*/  IADD3.X R5, PT, PT, R3, UR7, RZ, P0, !PT ;  /* 0x0000000703057c10 */ /* 0x000fe400087fe4ff */
[----:B------:R-:W-:-:S04]  /*1b50*/  IMAD.IADD R15, R28, 0x1, R14 ;  /* 0x000000011c0f7824 */ /* 0x000fc800078e020e */
[----:B01----:R-:W-:Y:S01]  /*1b60*/  IMAD.IADD R18, R29, 0x1, R15 ;  /* 0x000000011d127824 */ /* 0x003fe200078e020f */
[----:B------:R-:W-:Y:S03]  /*1b70*/  STS.64 [R0+0x30], R14 ;  /* 0x0000300e00007388 */ /* 0x000fe60000000a00 */
[----:B------:R-:W-:-:S04]  /*1b80*/  IMAD.IADD R19, R30, 0x1, R18 ;  /* 0x000000011e137824 */ /* 0x000fc800078e0212 */
[----:B------:R-:W-:Y:S01]  /*1b90*/  IMAD.IADD R20, R31, 0x1, R19 ;  /* 0x000000011f147824 */ /* 0x000fe200078e0213 */
[----:B------:R-:W-:Y:S03]  /*1ba0*/  STS.64 [R0+0x38], R18 ;  /* 0x0000381200007388 */ /* 0x000fe60000000a00 */
[----:B------:R-:W-:-:S04]  /*1bb0*/  IMAD.IADD R21, R32, 0x1, R20 ;  /* 0x0000000120157824 */ /* 0x000fc800078e0214 */
[----:B------:R-:W-:Y:S01]  /*1bc0*/  IMAD.IADD R22, R33, 0x1, R21 ;  /* 0x0000000121167824 */ /* 0x000fe200078e0215 */
[----:B------:R-:W-:Y:S03]  /*1bd0*/  STS.64 [R0+0x40], R20 ;  /* 0x0000401400007388 */ /* 0x000fe60000000a00 */
[----:B------:R-:W-:-:S04]  /*1be0*/  IMAD.IADD R23, R34, 0x1, R22 ;  /* 0x0000000122177824 */ /* 0x000fc800078e0216 */
[----:B------:R-:W-:Y:S01]  /*1bf0*/  IMAD.IADD R24, R35, 0x1, R23 ;  /* 0x0000000123187824 */ /* 0x000fe200078e0217 */
[----:B------:R-:W-:Y:S03]  /*1c00*/  STS.64 [R0+0x48], R22 ;  /* 0x0000481600007388 */ /* 0x000fe60000000a00 */
[----:B------:R-:W-:-:S05]  /*1c10*/  IMAD.IADD R25, R36, 0x1, R24 ;  /* 0x0000000124197824 */ /* 0x000fca00078e0218 */
[----:B------:R-:W-:Y:S01]  /*1c20*/  STS.64 [R0+0x50], R24 ;  /* 0x0000501800007388 */ /* 0x000fe20000000a00 */
[----:B------:R-:W-:-:S03]  /*1c30*/  NOP ;  /* 0x0000000000007918 */ /* 0x000fc60000000000 */
[----:B------:R-:W0:Y:S04]  /*1c40*/  LDS R7, [R2] ;  /* 0x0000000002077984 */ /* 0x000e280000000800 */
[----:B------:R-:W1:Y:S04]  /*1c50*/  LDS R9, [R2+0x80] ;  /* 0x0000800002097984 */ /* 0x000e680000000800 */
        /* <DEDUP_REMOVED lines=43> */
.L_x_93:
[----:B------:R-:W-:-:S13]  /*1f10*/  ISETP.NE.AND P0, PT, R0, RZ, PT ;  /* 0x000000ff0000720c */ /* 0x000fda0003f05270 */
[----:B------:R-:W-:Y:S05]  /*1f20*/  @!P0 EXIT ;  /* 0x000000000000894d */ /* 0x000fea0003800000 */
[----:B------:R-:W0:Y:S02]  /*1f30*/  LDC.64 R2, c[0x0][0x380] ;  /* 0x0000e000ff027b82 */ /* 0x000e240000000a00 */
[----:B0-----:R-:W-:-:S05]  /*1f40*/  IMAD.WIDE.U32 R2, R5, 0x4, R2 ;  /* 0x0000000405027825 */ /* 0x001fca00078e0002 */
[----:B------:R0:W2:Y:S01]  /*1f50*/  LDG.E R4, desc[UR8][R2.64] ;  /* 0x0000000802047981 */ /* 0x0000a2000c1e1900 */
[----:B------:R-:W3:Y:S02]  /*1f60*/  S2R R13, SR_TID.X ;  /* 0x00000000000d7919 */ /* 0x000ee40000002100 */
[C---:B---3--:R-:W-:Y:S02]  /*1f70*/  LOP3.LUT R5, R13.reuse, 0x1f, RZ, 0xc0, !PT ;  /* 0x0000001f0d057812 */ /* 0x048fe400078ec0ff */
[----:B------:R-:W-:-:S05]  /*1f80*/  LOP3.LUT R6, R13, 0x3e0, RZ, 0xc0, !PT ;  /* 0x000003e00d067812 */ /* 0x000fca00078ec0ff */
[----:B------:R-:W-:-:S04]  /*1f90*/  IMAD R11, R6, 0x16, R5 ;  /* 0x00000016060b7824 */ /* 0x000fc800078e0205 */
[C---:B------:R-:W-:Y:S01]  /*1fa0*/  VIADD R5, R11.reuse, 0x20 ;  /* 0x000000200b057836 */ /* 0x040fe20000000000 */
[C---:B------:R-:W-:Y:S01]  /*1fb0*/  ISETP.GE.U32.AND P6, PT, R11.reuse, R0, PT ;  /* 0x000000000b00720c */ /* 0x040fe20003fc6070 */
[C---:B------:R-:W-:Y:S01]  /*1fc0*/  VIADD R9, R11.reuse, 0xa0 ;  /* 0x000000a00b097836 */ /* 0x040fe20000000000 */
[C---:B0-----:R-:W-:Y:S01]  /*1fd0*/  LEA R2, P1, R11.reuse, R2, 0x2 ;  /* 0x000000020b027211 */ /* 0x041fe200078210ff */
[----:B------:R-:W-:Y:S01]  /*1fe0*/  VIADD R7, R11, 0x80 ;  /* 0x000000800b077836 */ /* 0x000fe20000000000 */
[-C--:B------:R-:W-:Y:S01]  /*1ff0*/  ISETP.GE.U32.AND P5, PT, R5, R0.reuse, PT ;  /* 0x000000000500720c */ /* 0x080fe20003fa6070 */
[----:B------:R-:W-:Y:S01]  /*2000*/  VIADD R5, R11, 0xe0 ;  /* 0x000000e00b057836 */ /* 0x000fe20000000000 */
[-C--:B------:R-:W-:Y:S01]  /*2010*/  ISETP.GE.U32.AND P4, PT, R9, R0.reuse, PT ;  /* 0x000000000900720c */ /* 0x080fe20003f86070 */
[----:B------:R-:W-:Y:S01]  /*2020*/  IMAD.X R3, RZ, RZ, R3, P1 ;  /* 0x000000ffff037224 */ /* 0x000fe200008e0603 */
[-C--:B------:R-:W-:Y:S01]  /*2030*/  ISETP.GE.U32.AND P0, PT, R7, R0.reuse, PT ;  /* 0x000000000700720c */ /* 0x080fe20003f06070 */
[----:B------:R-:W-:Y:S01]  /*2040*/  VIADD R7, R11, 0x120 ;  /* 0x000001200b077836 */ /* 0x000fe20000000000 */
[----:B------:R-:W-:Y:S01]  /*2050*/  ISETP.GE.U32.AND P3, PT, R5, R0, PT ;  /* 0x000000000500720c */ /* 0x000fe20003f66070 */
[----:B------:R-:W-:-:S02]  /*2060*/  VIADD R5, R11, 0x200 ;  /* 0x000002000b057836 */ /* 0x000fc40000000000 */
[----:B------:R-:W-:Y:S01]  /*2070*/  VIADD R9, R11, 0x1c0 ;  /* 0x000001c00b097836 */ /* 0x000fe20000000000 */
[----:B------:R-:W-:-:S04]  /*2080*/  ISETP.GE.U32.AND P2, PT, R7, R0, PT ;  /* 0x000000000700720c */ /* 0x000fc80003f46070 */
[----:B------:R-:W-:Y:S01]  /*2090*/  ISETP.GE.U32.AND P1, PT, R9, R0, PT ;  /* 0x000000000900720c */ /* 0x000fe20003f26070 */
[C---:B------:R-:W-:Y:S02]  /*20a0*/  VIADD R7, R11.reuse, 0x260 ;  /* 0x000002600b077836 */ /* 0x040fe40000000000 */
[C---:B------:R-:W-:Y:S02]  /*20b0*/  VIADD R51, R11.reuse, 0x40 ;  /* 0x000000400b337836 */ /* 0x040fe40000000000 */
[C---:B------:R-:W-:Y:S02]  /*20c0*/  VIADD R50, R11.reuse, 0x60 ;  /* 0x000000600b327836 */ /* 0x040fe40000000000 */
[C---:B------:R-:W-:Y:S02]  /*20d0*/  VIADD R49, R11.reuse, 0xc0 ;  /* 0x000000c00b317836 */ /* 0x040fe40000000000 */
[C---:B------:R-:W-:Y:S02]  /*20e0*/  VIADD R48, R11.reuse, 0x100 ;  /* 0x000001000b307836 */ /* 0x040fe40000000000 */
[----:B------:R-:W-:-:S02]  /*20f0*/  VIADD R47, R11, 0x140 ;  /* 0x000001400b2f7836 */ /* 0x000fc40000000000 */
[C---:B------:R-:W-:Y:S02]  /*2100*/  VIADD R46, R11.reuse, 0x160 ;  /* 0x000001600b2e7836 */ /* 0x040fe40000000000 */
[C---:B------:R-:W-:Y:S02]  /*2110*/  VIADD R45, R11.reuse, 0x180 ;  /* 0x000001800b2d7836 */ /* 0x040fe40000000000 */
[C---:B------:R-:W-:Y:S02]  /*2120*/  VIADD R43, R11.reuse, 0x1a0 ;  /* 0x000001a00b2b7836 */ /* 0x040fe40000000000 */
[C---:B------:R-:W-:Y:S02]  /*2130*/  VIADD R42, R11.reuse, 0x1e0 ;  /* 0x000001e00b2a7836 */ /* 0x040fe40000000000 */
[C---:B------:R-:W-:Y:S02]  /*2140*/  VIADD R41, R11.reuse, 0x240 ;  /* 0x000002400b297836 */ /* 0x040fe40000000000 */
[----:B------:R-:W-:-:S02]  /*2150*/  VIADD R40, R11, 0x2a0 ;  /* 0x000002a00b287836 */ /* 0x000fc40000000000 */
[----:B--2---:R-:W-:Y:S02]  /*2160*/  IMAD.MOV.U32 R16, RZ, RZ, R4 ;  /* 0x000000ffff107224 */ /* 0x004fe400078e0004 */
[----:B------:R-:W2:Y:S01]  /*2170*/  @!P6 LDG.E R4, desc[UR8][R2.64] ;  /* 0x000000080204e981 */ /* 0x000ea2000c1e1900 */
[-C--:B------:R-:W-:Y:S01]  /*2180*/  ISETP.GE.U32.AND P6, PT, R5, R0.reuse, PT ;  /* 0x000000000500720c */ /* 0x080fe20003fc6070 */
[--C-:B------:R-:W-:Y:S02]  /*2190*/  IMAD.MOV.U32 R6, RZ, RZ, R16.reuse ;  /* 0x000000ffff067224 */ /* 0x100fe400078e0010 */
[----:B------:R-:W-:Y:S02]  /*21a0*/  VIADD R5, R11, 0x220 ;  /* 0x000002200b057836 */ /* 0x000fe40000000000 */
[----:B------:R-:W-:Y:S02]  /*21b0*/  IMAD.MOV.U32 R14, RZ, RZ, R16 ;  /* 0x000000ffff0e7224 */ /* 0x000fe400078e0010 */
[----:B------:R-:W3:Y:S01]  /*21c0*/  @!P5 LDG.E R6, desc[UR8][R2.64+0x80] ;  /* 0x000080080206d981 */ /* 0x000ee2000c1e1900 */
[----:B------:R-:W-:Y:S01]  /*21d0*/  ISETP.GE.U32.AND P5, PT, R5, R0, PT ;  /* 0x000000000500720c */ /* 0x000fe20003fa6070 */
[----:B------:R-:W-:-:S02]  /*21e0*/  VIADD R5, R11, 0x280 ;  /* 0x000002800b057836 */ /* 0x000fc40000000000 */
[----:B------:R-:W4:Y:S01]  /*21f0*/  @!P4 LDG.E R14, desc[UR8][R2.64+0x280] ;  /* 0x00028008020ec981 */ /* 0x000f22000c1e1900 */
[--C-:B------:R-:W-:Y:S02]  /*2200*/  IMAD.MOV.U32 R12, RZ, RZ, R16.reuse ;  /* 0x000000ffff0c7224 */ /* 0x100fe400078e0010 */
[-C--:B------:R-:W-:Y:S01]  /*2210*/  ISETP.GE.U32.AND P4, PT, R5, R0.reuse, PT ;  /* 0x000000000500720c */ /* 0x080fe20003f86070 */
[--C-:B------:R-:W-:Y:S02]  /*2220*/  IMAD.MOV.U32 R20, RZ, RZ, R16.reuse ;  /* 0x000000ffff147224 */ /* 0x100fe400078e0010 */
[--C-:B------:R-:W-:Y:S01]  /*2230*/  IMAD.MOV.U32 R24, RZ, RZ, R16.reuse ;  /* 0x000000ffff187224 */ /* 0x100fe200078e0010 */
[----:B------:R-:W4:Y:S01]  /*2240*/  @!P0 LDG.E R12, desc[UR8][R2.64+0x200] ;  /* 0x00020008020c8981 */ /* 0x000f22000c1e1900 */
[--C-:B------:R-:W-:Y:S02]  /*2250*/  IMAD.MOV.U32 R34, RZ, RZ, R16.reuse ;  /* 0x000000ffff227224 */ /* 0x100fe400078e0010 */
[----:B------:R-:W-:Y:S01]  /*2260*/  IMAD.MOV.U32 R5, RZ, RZ, R16 ;  /* 0x000000ffff057224 */ /* 0x000fe200078e0010 */
[----:B------:R-:W4:Y:S01]  /*2270*/  @!P3 LDG.E R20, desc[UR8][R2.64+0x380] ;  /* 0x000380080214b981 */ /* 0x000f22000c1e1900 */
[----:B------:R-:W-:-:S02]  /*2280*/  ISETP.GE.U32.AND P0, PT, R7, R0, PT ;  /* 0x000000000700720c */ /* 0x000fc40003f06070 */
[-C--:B------:R-:W-:Y:S01]  /*2290*/  ISETP.GE.U32.AND P3, PT, R51, R0.reuse, PT ;  /* 0x000000003300720c */ /* 0x080fe20003f66070 */
[----:B------:R-:W4:Y:S01]  /*22a0*/  @!P2 LDG.E R24, desc[UR8][R2.64+0x480] ;  /* 0x000480080218a981 */ /* 0x000f22000c1e1900 */
[----:B------:R-:W-:-:S03]  /*22b0*/  ISETP.GE.U32.AND P2, PT, R50, R0, PT ;  /* 0x000000003200720c */ /* 0x000fc60003f46070 */
[----:B------:R-:W4:Y:S01]  /*22c0*/  @!P1 LDG.E R34, desc[UR8][R2.64+0x700] ;  /* 0x0007000802229981 */ /* 0x000f22000c1e1900 */
[----:B------:R-:W-:-:S03]  /*22d0*/  ISETP.GE.U32.AND P1, PT, R49, R0, PT ;  /* 0x000000003100720c */ /* 0x000fc60003f26070 */
[----:B------:R-:W4:Y:S01]  /*22e0*/  @!P6 LDG.E R5, desc[UR8][R2.64+0x800] ;  /* 0x000800080205e981 */ /* 0x000f22000c1e1900 */
[----:B------:R-:W-:Y:S01]  /*22f0*/  ISETP.GE.U32.AND P6, PT, R48, R0, PT ;  /* 0x000000003000720c */ /* 0x000fe20003fc6070 */
[--C-:B------:R-:W-:Y:S02]  /*2300*/  IMAD.MOV.U32 R7, RZ, RZ, R16.reuse ;  /* 0x000000ffff077224 */ /* 0x100fe400078e0010 */
[--C-:B------:R-:W-:Y:S02]  /*2310*/  IMAD.MOV.U32 R9, RZ, RZ, R16.reuse ;  /* 0x000000ffff097224 */ /* 0x100fe400078e0010 */
[--C-:B------:R-:W-:Y:S02]  /*2320*/  IMAD.MOV.U32 R11, RZ, RZ, R16.reuse ;  /* 0x000000ffff0b7224 */ /* 0x100fe400078e0010 */
[--C-:B------:R-:W-:Y:S01]  /*2330*/  IMAD.MOV.U32 R8, RZ, RZ, R16.reuse ;  /* 0x000000ffff087224 */ /* 0x100fe200078e0010 */
[----:B------:R-:W4:Y:S01]  /*2340*/  @!P5 LDG.E R7, desc[UR8][R2.64+0x880] ;  /* 0x000880080207d981 */ /* 0x000f22000c1e1900 */
[----:B------:R-:W-:-:S02]  /*2350*/  IMAD.MOV.U32 R10, RZ, RZ, R16 ;  /* 0x000000ffff0a7224 */ /* 0x000fc400078e0010 */
[--C-:B------:R-:W-:Y:S01]  /*2360*/  IMAD.MOV.U32 R18, RZ, RZ, R16.reuse ;  /* 0x000000ffff127224 */ /* 0x100fe200078e0010 */
[----:B------:R-:W4:Y:S01]  /*2370*/  @!P0 LDG.E R9, desc[UR8][R2.64+0x980] ;  /* 0x0009800802098981 */ /* 0x000f22000c1e1900 */
[----:B------:R-:W-:Y:S01]  /*2380*/  IMAD.MOV.U32 R22, RZ, RZ, R16 ;  /* 0x000000ffff167224 */ /* 0x000fe200078e0010 */
[-C--:B------:R-:W-:Y:S02]  /*2390*/  ISETP.GE.U32.AND P5, PT, R47, R0.reuse, PT ;  /* 0x000000002f00720c */ /* 0x080fe40003fa6070 */
[----:B------:R-:W4:Y:S01]  /*23a0*/  @!P4 LDG.E R11, desc[UR8][R2.64+0xa00] ;  /* 0x000a0008020bc981 */ /* 0x000f22000c1e1900 */
[-C--:B------:R-:W-:Y:S02]  /*23b0*/  ISETP.GE.U32.AND P0, PT, R46, R0.reuse, PT ;  /* 0x000000002e00720c */ /* 0x080fe40003f06070 */
[-C--:B------:R-:W-:Y:S01]  /*23c0*/  ISETP.GE.U32.AND P4, PT, R45, R0.reuse, PT ;  /* 0x000000002d00720c */ /* 0x080fe20003f86070 */
[----:B------:R-:W4:Y:S01]  /*23d0*/  @!P3 LDG.E R8, desc[UR8][R2.64+0x100] ;  /* 0x000100080208b981 */ /* 0x000f22000c1e1900 */
[----:B------:R-:W-:-:S03]  /*23e0*/  ISETP.GE.U32.AND P3, PT, R43, R0, PT ;  /* 0x000000002b00720c */ /* 0x000fc60003f66070 */
        /* <DEDUP_REMOVED lines=12> */
[----:B------:R-:W-:Y:S01]  /*24b0*/  IMAD.MOV.U32 R17, RZ, RZ, R16 ;  /* 0x000000ffff117224 */ /* 0x000fe200078e0010 */
[----:B------:R-:W4:Y:S04]  /*24c0*/  @!P0 LDG.E R28, desc[UR8][R2.64+0x580] ;  /* 0x00058008021c8981 */ /* 0x000f28000c1e1900 */
[----:B------:R-:W4:Y:S04]  /*24d0*/  @!P4 LDG.E R30, desc[UR8][R2.64+0x600] ;  /* 0x00060008021ec981 */ /* 0x000f28000c1e1900 */
[----:B------:R-:W4:Y:S04]  /*24e0*/  @!P3 LDG.E R32, desc[UR8][R2.64+0x680] ;  /* 0x000680080220b981 */ /* 0x000f28000c1e1900 */
[----:B------:R-:W4:Y:S04]  /*24f0*/  @!P2 LDG.E R52, desc[UR8][R2.64+0x780] ;  /* 0x000780080234a981 */ /* 0x000f28000c1e1900 */
[----:B------:R-:W4:Y:S04]  /*2500*/  @!P1 LDG.E R17, desc[UR8][R2.64+0x900] ;  /* 0x0009000802119981 */ /* 0x000f28000c1e1900 */
[----:B------:R-:W4:Y:S01]  /*2510*/  @!P6 LDG.E R16, desc[UR8][R2.64+0xa80] ;  /* 0x000a80080210e981 */ /* 0x000f22000c1e1900 */
[----:B------:R-:W0:Y:S01]  /*2520*/  S2R R36, SR_LANEID ;  /* 0x0000000000247919 */ /* 0x000e220000000000 */
[----:B------:R-:W1:Y:S01]  /*2530*/  S2UR UR5, SR_CgaCtaId ;  /* 0x00000000000579c3 */ /* 0x000e620000008800 */
[----:B------:R-:W-:Y:S01]  /*2540*/  SHF.R.U32.HI R44, RZ, 0x5, R13 ;  /* 0x00000005ff2c7819 */ /* 0x000fe2000001160d */
[----:B------:R-:W-:Y:S01]  /*2550*/  UMOV UR4, 0x400 ;  /* 0x0000040000047882 */ /* 0x000fe20000000000 */
[----:B------:R-:W-:Y:S01]  /*2560*/  ISETP.NE.AND P0, PT, R38, RZ, PT ;  /* 0x000000ff2600720c */ /* 0x000fe20003f05270 */
[----:B-1----:R-:W-:-:S02]  /*2570*/  ULEA UR4, UR5, UR4, 0x18 ;  /* 0x0000000405047291 */ /* 0x002fc4000f8ec0ff */
[----:B0-----:R-:W-:-:S05]  /*2580*/  IMAD R37, R44, 0x2c0, R36 ;  /* 0x000002c02c257824 */ /* 0x001fca00078e0224 */
        /* <DEDUP_REMOVED lines=39> */
[----:B------:R-:W-:Y:S02]  /*2800*/  ISETP.NE.AND P1, PT, R36, 0x1f, PT ;  /* 0x0000001f2400780c */ /* 0x000fe40003f25270 */
[----:B---3--:R-:W-:Y:S02]  /*2810*/  IADD3 R16, PT, PT, R6, R5, R16 ;  /* 0x0000000506107210 */ /* 0x008fe40007ffe010 */
[----:B------:R-:W-:Y:S02]  /*2820*/  ISETP.NE.AND P2, PT, R44, 0xb, PT ;  /* 0x0000000b2c00780c */ /* 0x000fe40003f45270 */
        /* <DEDUP_REMOVED lines=20> */
[----:B------:R-:W-:Y:S01]  /*2970*/  ISETP.NE.AND P0, PT, R44, 0x2, PT ;  /* 0x000000022c00780c */ /* 0x000fe20003f05270 */
[----:B------:R-:W0:Y:S02]  /*2980*/  S2R R53, SR_TID.X ;  /* 0x0000000000357919 */ /* 0x000e240000002100 */
[----:B------:R-:W-:Y:S01]  /*2990*/  IMAD.IADD R35, R38, 0x1, -R35 ;  /* 0x0000000126237824 */ /* 0x000fe200078e0a23 */
[----:B------:R-:W-:Y:S01]  /*29a0*/  @!P1 STS [R52+0x10], R38 ;  /* 0x0000102634009388 */ /* 0x000fe20000000800 */
[----:B------:R-:W-:Y:S01]  /*29b0*/  BAR.SYNC.DEFER_BLOCKING 0x0 ;  /* 0x0000000000007b1d */ /* 0x000fe20000010000 */
[----:B------:R-:W-:-:S05]  /*29c0*/  ISETP.NE.AND P1, PT, R44, 0x9, PT ;  /* 0x000000092c00780c */ /* 0x000fca0003f25270 */
[----:B------:R-:W1:Y:S04]  /*29d0*/  LDS.128 R16, [UR4+0x10] ;  /* 0x00001004ff107984 */ /* 0x000e680008000c00 */
[----:B------:R-:W2:Y:S04]  /*29e0*/  LDS.128 R20, [UR4+0x20] ;  /* 0x00002004ff147984 */ /* 0x000ea80008000c00 */
[----:B------:R-:W3:Y:S01]  /*29f0*/  LDS.128 R24, [UR4+0x30] ;  /* 0x00003004ff187984 */ /* 0x000ee20008000c00 */
[----:B-1----:R-:W-:-:S04]  /*2a00*/  IMAD.IADD R17, R16, 0x1, R17 ;  /* 0x0000000110117824 */ /* 0x002fc800078e0211 */
[----:B------:R-:W-:Y:S01]  /*2a10*/  IMAD.IADD R18, R18, 0x1, R17 ;  /* 0x0000000112127824 */ /* 0x000fe200078e0211 */
[----:B------:R-:W-:Y:S02]  /*2a20*/  SEL R16, R17, R16, !P0 ;  /* 0x0000001011107207 */ /* 0x000fe40004000000 */
[----:B------:R-:W-:Y:S01]  /*2a30*/  ISETP.NE.AND P0, PT, R44, 0x3, PT ;  /* 0x000000032c00780c */ /* 0x000fe20003f05270 */
[----:B------:R-:W-:-:S03]  /*2a40*/  IMAD.IADD R19, R19, 0x1, R18 ;  /* 0x0000000113137824 */ /* 0x000fc600078e0212 */
[----:B------:R-:W-:Y:S01]  /*2a50*/  SEL R16, R18, R16, !P0 ;  /* 0x0000001012107207 */ /* 0x000fe20004000000 */
[----:B--2---:R-:W-:Y:S01]  /*2a60*/  IMAD.IADD R20, R19, 0x1, R20 ;  /* 0x0000000113147824 */ /* 0x004fe200078e0214 */
        /* <DEDUP_REMOVED lines=8> */
[----:B---3--:R-:W-:Y:S01]  /*2af0*/  IMAD.IADD R24, R23, 0x1, R24 ;  /* 0x0000000117187824 */ /* 0x008fe200078e0218 */
[----:B------:R-:W-:Y:S02]  /*2b00*/  SEL R16, R21, R16, !P0 ;  /* 0x0000001015107207 */ /* 0x000fe40004000000 */
[----:B------:R-:W-:Y:S01]  /*2b10*/  ISETP.NE.AND P0, PT, R44, 0x7, PT ;  /* 0x000000072c00780c */ /* 0x000fe20003f05270 */
[----:B------:R-:W-:-:S03]  /*2b20*/  IMAD.IADD R25, R25, 0x1, R24 ;  /* 0x0000000119197824 */ /* 0x000fc600078e0218 */
[----:B------:R-:W-:Y:S02]  /*2b30*/  SEL R16, R22, R16, !P0 ;  /* 0x0000001016107207 */ /* 0x000fe40004000000 */
[----:B------:R-:W-:-:S04]  /*2b40*/  ISETP.NE.AND P0, PT, R44, 0x8, PT ;  /* 0x000000082c00780c */ /* 0x000fc80003f05270 */
[----:B------:R-:W-:Y:S02]  /*2b50*/  SEL R16, R23, R16, !P0 ;  /* 0x0000001017107207 */ /* 0x000fe40004000000 */
[----:B------:R-:W-:Y:S02]  /*2b60*/  ISETP.NE.AND P0, PT, R44, 0xa, PT ;  /* 0x0000000a2c00780c */ /* 0x000fe40003f05270 */
[----:B------:R-:W-:Y:S02]  /*2b70*/  SEL R16, R24, R16, !P1 ;  /* 0x0000001018107207 */ /* 0x000fe40004800000 */
[----:B------:R-:W-:Y:S02]  /*2b80*/  ISETP.NE.AND P1, PT, R36, RZ, PT ;  /* 0x000000ff2400720c */ /* 0x000fe40003f25270 */
[----:B------:R-:W-:Y:S01]  /*2b90*/  SEL R16, R25, R16, !P0 ;  /* 0x0000001019107207 */ /* 0x000fe20004000000 */
[----:B------:R-:W-:Y:S01]  /*2ba0*/  @!P2 IMAD.IADD R16, R26, 0x1, R25 ;  /* 0x000000011a10a824 */ /* 0x000fe200078e0219 */
[----:B0-----:R-:W-:-:S02]  /*2bb0*/  ISETP.GE.U32.AND P0, PT, R53, 0x20, PT ;  /* 0x000000203500780c */ /* 0x001fc40003f06070 */
[----:B------:R-:W-:Y:S02]  /*2bc0*/  SEL R35, R35, RZ, P1 ;  /* 0x000000ff23237207 */ /* 0x000fe40000800000 */
[----:B------:R-:W-:-:S04]  /*2bd0*/  SEL R16, R16, RZ, P0 ;  /* 0x000000ff10107207 */ /* 0x000fc80000000000 */
[----:B-----5:R-:W-:Y:S01]  /*2be0*/  IADD3 R16, PT, PT, R16, R35, R39 ;  /* 0x0000002310107210 */ /* 0x020fe20007ffe027 */
[----:B------:R-:W-:Y:S06]  /*2bf0*/  BRA `(.L_x_111) ;  /* 0x0000000c00f87947 */ /* 0x000fec0003800000 */
.L_x_110:
[----:B0-2---:R-:W-:Y:S02]  /*2c00*/  IADD3 R16, PT, PT, R4, R3, R2 ;  /* 0x0000000304107210 */ /* 0x005fe40007ffe002 */
[----:B------:R-:W-:Y:S02]  /*2c10*/  ISETP.NE.AND P1, PT, R36, 0x1f, PT ;  /* 0x0000001f2400780c */ /* 0x000fe40003f25270 */
        /* <DEDUP_REMOVED lines=22> */
[C---:B------:R-:W-:Y:S01]  /*2d80*/  ISETP.NE.AND P0, PT, R44.reuse, 0x2, PT ;  /* 0x000000022c00780c */ /* 0x040fe20003f05270 */
[----:B------:R-:W0:Y:S03]  /*2d90*/  S2R R39, SR_TID.X ;  /* 0x0000000000277919 */ /* 0x000e260000002100 */
[----:B------:R1:W-:Y:S01]  /*2da0*/  @!P1 STS [R53+0x10], R52 ;  /* 0x0000103435009388 */ /* 0x0003e20000000800 */
[----:B------:R-:W-:Y:S01]  /*2db0*/  BAR.SYNC.DEFER_BLOCKING 0x0 ;  /* 0x0000000000007b1d */ /* 0x000fe20000010000 */
[----:B------:R-:W-:Y:S01]  /*2dc0*/  ISETP.NE.AND P1, PT, R44, 0x9, PT ;  /* 0x000000092c00780c */ /* 0x000fe20003f25270 */
[----:B-1----:R-:W-:-:S04]  /*2dd0*/  IMAD.IADD R52, R52, 0x1, -R35 ;  /* 0x0000000134347824 */ /* 0x002fc800078e0a23 */
[----:B------:R-:W1:Y:S04]  /*2de0*/  LDS.128 R16, [UR4+0x10] ;  /* 0x00001004ff107984 */ /* 0x000e680008000c00 */
[----:B------:R-:W2:Y:S04]  /*2df0*/  LDS.128 R20, [UR4+0x20] ;  /* 0x00002004ff147984 */ /* 0x000ea80008000c00 */
[----:B------:R-:W3:Y:S01]  /*2e00*/  LDS.128 R24, [UR4+0x30] ;  /* 0x00003004ff187984 */ /* 0x000ee20008000c00 */
[----:B-1----:R-:W-:-:S04]  /*2e10*/  IMAD.IADD R17, R16, 0x1, R17 ;  /* 0x0000000110117824 */ /* 0x002fc800078e0211 */
[----:B------:R-:W-:Y:S01]  /*2e20*/  IMAD.IADD R18, R18, 0x1, R17 ;  /* 0x0000000112127824 */ /* 0x000fe200078e0211 */
[----:B------:R-:W-:Y:S02]  /*2e30*/  SEL R16, R17, R16, !P0 ;  /* 0x0000001011107207 */ /* 0x000fe40004000000 */
[----:B------:R-:W-:Y:S01]  /*2e40*/  ISETP.NE.AND P0, PT, R44, 0x3, PT ;  /* 0x000000032c00780c */ /* 0x000fe20003f05270 */
[----:B------:R-:W-:Y:S01]  /*2e50*/  IMAD.IADD R19, R19, 0x1, R18 ;  /* 0x0000000113137824 */ /* 0x000fe200078e0212 */
[----:B------:R-:W-:Y:S02]  /*2e60*/  SEL R17, R52, RZ, P2 ;  /* 0x000000ff34117207 */ /* 0x000fe40001000000 */
        /* <DEDUP_REMOVED lines=23> */
[----:B0-----:R-:W-:-:S02]  /*2fe0*/  ISETP.GT.U32.AND P0, PT, R39, 0x1f, PT ;  /* 0x0000001f2700780c */ /* 0x001fc40003f04070 */
        /* <DEDUP_REMOVED lines=20> */
.L_x_157:
[----:B------:R-:W-:Y:S05]  /*3130*/  @!P0 BRA `(.L_x_114) ;  /* 0x0000000000748947 */ /* 0x000fea0003800000 */
[----:B------:R-:W-:-:S07]  /*3140*/  IMAD.MOV.U32 R20, RZ, RZ, 0x3b8 ;  /* 0x000003b8ff147424 */ /* 0x000fce00078e00ff */
.L_x_116:
        /* <DEDUP_REMOVED lines=27> */
.L_x_160:
[----:B------:R-:W-:Y:S05]  /*3300*/  @P0 BRA `(.L_x_116) ;  /* 0xfffffffc00900947 */ /* 0x000fea000383ffff */
.L_x_114:
[----:B------:R-:W-:Y:S01]  /*3310*/  UMOV UR5, 0xffffffff ;  /* 0xffffffff00057882 */ /* 0x000fe20000000000 */
[----:B------:R-:W-:Y:S02]  /*3320*/  ISETP.NE.AND P0, PT, R24, 0x65, PT ;  /* 0x000000651800780c */ /* 0x000fe40003f05270 */
[----:B------:R-:W-:Y:S11]  /*3330*/  BRA.DIV UR5, `(.L_x_117) ;  /* 0x0000001a05f47947 */ /* 0x000ff6000b800000 */
[----:B------:R-:W0:Y:S01]  /*3340*/  S2R R53, SR_GEMASK ;  /* 0x0000000000357919 */ /* 0x000e220000003c00 */
[----:B------:R-:W-:Y:S01]  /*3350*/  VOTE.ANY R19, PT, !P0 ;  /* 0x0000000000137806 */ /* 0x000fe200040e0100 */
[----:B------:R-:W-:-:S03]  /*3360*/  VIADD R17, R36, 0x2 ;  /* 0x0000000224117836 */ /* 0x000fc60000000000 */
[----:B0-----:R-:W-:-:S05]  /*3370*/  LOP3.LUT R19, R19, 0x80000000, R53, 0xec, !PT ;  /* 0x8000000013137812 */ /* 0x001fca00078eec35 */
[----:B------:R-:W-:-:S05]  /*3380*/  VIADD R16, R19, 0xffffffff ;  /* 0xffffffff13107836 */ /* 0x000fca0000000000 */
[----:B------:R-:W-:Y:S01]  /*3390*/  LOP3.LUT R16, R19, R16, RZ, 0xc, !PT ;  /* 0x0000001013107212 */ /* 0x000fe200078e0cff */
[----:B------:R-:W-:-:S03]  /*33a0*/  VIADD R19, R36, 0x10 ;  /* 0x0000001024137836 */ /* 0x000fc60000000000 */
[----:B------:R-:W0:Y:S02]  /*33b0*/  POPC R44, R16 ;  /* 0x00000010002c7309 */ /* 0x000e240000000000 */
[----:B0-----:R-:W0:Y:S01]  /*33c0*/  SHFL.DOWN PT, R20, R25, 0x1, R44 ;  /* 0x0820000019147989 */ /* 0x001e2200000e002c */
[-C--:B------:R-:W-:Y:S02]  /*33d0*/  ISETP.GE.AND P0, PT, R36, R44.reuse, PT ;  /* 0x0000002c2400720c */ /* 0x080fe40003f06270 */
[-C--:B------:R-:W-:Y:S02]  /*33e0*/  ISETP.GT.AND P2, PT, R19, R44.reuse, PT ;  /* 0x0000002c1300720c */ /* 0x080fe40003f44270 */
[----:B0-----:R-:W-:Y:S02]  /*33f0*/  SEL R20, R20, RZ, !P0 ;  /* 0x000000ff14147207 */ /* 0x001fe40004000000 */
[----:B------:R-:W-:Y:S01]  /*3400*/  ISETP.GT.AND P0, PT, R17, R44, PT ;  /* 0x0000002c1100720c */ /* 0x000fe20003f04270 */
[----:B------:R-:W-:-:S02]  /*3410*/  VIADD R17, R36, 0x4 ;  /* 0x0000000424117836 */ /* 0x000fc40000000000 */
        /* <DEDUP_REMOVED lines=8> */
[----:B------:R-:W-:Y:S02]  /*34a0*/  ISETP.GT.AND P0, PT, R17, R44, PT ;  /* 0x0000002c1100720c */ /* 0x000fe40003f04270 */
[----:B------:R-:W0:Y:S01]  /*34b0*/  LDC.64 R16, c[0x0][0x390] ;  /* 0x0000e400ff107b82 */ /* 0x000e220000000a00 */
[----:B------:R-:W-:-:S05]  /*34c0*/  IMAD.IADD R25, R39, 0x1, R20 ;  /* 0x0000000127197824 */ /* 0x000fca00078e0214 */
[----:B------:R-:W1:Y:S01]  /*34d0*/  SHFL.DOWN PT, R20, R25, 0x8, R44 ;  /* 0x0900000019147989 */ /* 0x000e6200000e002c */
[----:B0-----:R-:W-:-:S05]  /*34e0*/  IADD3 R35, P3, PT, R16, 0x100, RZ ;  /* 0x0000010010237810 */ /* 0x001fca0007f7e0ff */
[----:B------:R-:W-:Y:S01]  /*34f0*/  IMAD.X R39, RZ, RZ, R17, P3 ;  /* 0x000000ffff277224 */ /* 0x000fe200018e0611 */
[----:B-1----:R-:W-:Y:S02]  /*3500*/  SEL R20, R20, RZ, !P0 ;  /* 0x000000ff14147207 */ /* 0x002fe40004000000 */
[----:B------:R-:W-:-:S03]  /*3510*/  ISETP.NE.AND P0, PT, R24, 0x65, PT ;  /* 0x000000651800780c */ /* 0x000fc60003f05270 */
[----:B------:R-:W-:-:S05]  /*3520*/  IMAD.IADD R26, R25, 0x1, R20 ;  /* 0x00000001191a7824 */ /* 0x000fca00078e0214 */
[----:B------:R-:W0:Y:S05]  /*3530*/  SHFL.DOWN PT, R20, R26, 0x10, R44 ;  /* 0x0a0000001a147989 */ /* 0x000e2a00000e002c */
[----:B------:R-:W-:Y:S02]  /*3540*/  VOTE.ALL P0, P0 ;  /* 0x0000000000ff7806 */ /* 0x000fe40000000000 */
[----:B0-----:R-:W-:-:S05]  /*3550*/  SEL R19, R20, RZ, !P2 ;  /* 0x000000ff14137207 */ /* 0x001fca0005000000 */
[----:B------:R-:W-:-:S07]  /*3560*/  IMAD.IADD R26, R26, 0x1, R19 ;  /* 0x000000011a1a7824 */ /* 0x000fce00078e0213 */
.L_x_169:
[----:B------:R-:W-:Y:S05]  /*3570*/  @!P0 BRA `(.L_x_118) ;  /* 0x0000000400348947 */ /* 0x000fea0003800000 */
[----:B------:R-:W-:-:S07]  /*3580*/  IMAD.MOV.U32 R44, RZ, RZ, 0x3b8 ;  /* 0x000003b8ff2c7424 */ /* 0x000fce00078e00ff */
.L_x_124:
        /* <DEDUP_REMOVED lines=10> */
.L_x_172:
[----:B------:R-:W-:Y:S05]  /*3630*/  @!P0 BRA `(.L_x_120) ;  /* 0x0000000000748947 */ /* 0x000fea0003800000 */
[----:B------:R-:W-:-:S07]  /*3640*/  IMAD.MOV.U32 R20, RZ, RZ, R44 ;  /* 0x000000ffff147224 */ /* 0x000fce00078e002c */
.L_x_122:
        /* <DEDUP_REMOVED lines=8> */
[----:B------:R-:W0:Y:S02]  /*36d0*/  F2I.FTZ.U32.TRUNC.NTZ R19, R19 ;  /* 0x0000001300137305 */ /* 0x000e24000021f000 */
[----:B0-----:R-:W-:Y:S02]  /*36e0*/  IMAD R25, R18, R19, RZ ;  /* 0x0000001312197224 */ /* 0x001fe400078e02ff */
[----:B------:R-:W-:-:S04]  /*36f0*/  IMAD.MOV.U32 R18, RZ, RZ, RZ ;  /* 0x000000ffff127224 */ /* 0x000fc800078e00ff */
        /* <DEDUP_REMOVED lines=16> */
.L_x_175:
[----:B------:R-:W-:Y:S05]  /*3800*/  @P0 BRA `(.L_x_122) ;  /* 0xfffffffc00900947 */ /* 0x000fea000383ffff */
.L_x_120:
[----:B------:R-:W-:Y:S01]  /*3810*/  UMOV UR5, 0xffffffff ;  /* 0xffffffff00057882 */ /* 0x000fe20000000000 */
[----:B------:R-:W-:Y:S02]  /*3820*/  ISETP.NE.AND P0, PT, R24, 0x65, PT ;  /* 0x000000651800780c */ /* 0x000fe40003f05270 */
[----:B------:R-:W-:Y:S11]  /*3830*/  BRA.DIV UR5, `(.L_x_123) ;  /* 0x0000001a05fc7947 */ /* 0x000ff6000b800000 */
[----:B------:R-:W-:Y:S01]  /*3840*/  VOTE.ANY R19, PT, !P0 ;  /* 0x0000000000137806 */ /* 0x000fe200040e0100 */
[----:B------:R-:W-:Y:S02]  /*3850*/  VIADD R17, R36, 0x2 ;  /* 0x0000000224117836 */ /* 0x000fe40000000000 */
[----:B------:R-:W-:Y:S01]  /*3860*/  VIADD R21, R21, 0xffffffe0 ;  /* 0xffffffe015157836 */ /* 0x000fe20000000000 */
[----:B------:R-:W-:-:S05]  /*3870*/  LOP3.LUT R19, R19, 0x80000000, R53, 0xec, !PT ;  /* 0x8000000013137812 */ /* 0x000fca00078eec35 */
[----:B------:R-:W-:-:S05]  /*3880*/  VIADD R16, R19, 0xffffffff ;  /* 0xffffffff13107836 */ /* 0x000fca0000000000 */
[----:B------:R-:W-:-:S06]  /*3890*/  LOP3.LUT R16, R19, R16, RZ, 0xc, !PT ;  /* 0x0000001013107212 */ /* 0x000fcc00078e0cff */
        /* <DEDUP_REMOVED lines=16> */
[----:B------:R-:W-:-:S03]  /*39a0*/  IMAD.IADD R25, R25, 0x1, R20 ;  /* 0x0000000119197824 */ /* 0x000fc600078e0214 */
[----:B------:R-:W-:Y:S02]  /*39b0*/  ISETP.GT.AND P2, PT, R17, R16, PT ;  /* 0x000000101100720c */ /* 0x000fe40003f44270 */
        /* <DEDUP_REMOVED lines=8> */
.L_x_184:
[----:B------:R-:W-:Y:S05]  /*3a40*/  @P0 BRA `(.L_x_124) ;  /* 0xfffffff800d00947 */ /* 0x000fea000383ffff */
.L_x_118:
        /* <DEDUP_REMOVED lines=15> */
.L_x_112:
[----:B------:R-:W-:Y:S05]  /*3b40*/  WARPSYNC.ALL ;  /* 0x0000000000007948 */ /* 0x000fea0003800000 */
[----:B------:R-:W0:Y:S08]  /*3b50*/  S2UR UR5, SR_CgaCtaId ;  /* 0x00000000000579c3 */ /* 0x000e300000008800 */
[----:B------:R-:W-:Y:S06]  /*3b60*/  BAR.SYNC.DEFER_BLOCKING 0x0 ;  /* 0x0000000000007b1d */ /* 0x000fec0000010000 */
[----:B------:R-:W-:Y:S01]  /*3b70*/  UMOV UR4, 0x400 ;  /* 0x0000040000047882 */ /* 0x000fe20000000000 */
[----:B-1----:R-:W1:Y:S01]  /*3b80*/  S2R R17, SR_TID.X ;  /* 0x0000000000117919 */ /* 0x002e620000002100 */
[----:B0-----:R-:W-:-:S09]  /*3b90*/  ULEA UR4, UR5, UR4, 0x18 ;  /* 0x0000000405047291 */ /* 0x001fd2000f8ec0ff */
[----:B------:R-:W0:Y:S01]  /*3ba0*/  LDS R16, [UR4+0x4c] ;  /* 0x00004c04ff107984 */ /* 0x000e220008000800 */
[----:B-1----:R-:W-:-:S04]  /*3bb0*/  ISETP.NE.AND P0, PT, R17, RZ, PT ;  /* 0x000000ff1100720c */ /* 0x002fc80003f05270 */
[----:B0-----:R-:W-:-:S05]  /*3bc0*/  SEL R16, R16, RZ, P0 ;  /* 0x000000ff10107207 */ /* 0x001fca0000000000 */
[----:B------:R-:W-:-:S07]  /*3bd0*/  IMAD.IADD R16, R16, 0x1, R19 ;  /* 0x0000000110107824 */ /* 0x000fce00078e0213 */
.L_x_111:
[----:B------:R-:W-:Y:S01]  /*3be0*/  IMAD.IADD R17, R2, 0x1, R16 ;  /* 0x0000000102117824 */ /* 0x000fe200078e0210 */
[----:B------:R-:W0:Y:S01]  /*3bf0*/  S2R R20, SR_LANEID ;  /* 0x0000000000147919 */ /* 0x000e220000000000 */
[----:B------:R-:W1:Y:S01]  /*3c00*/  S2UR UR5, SR_CTAID.X ;  /* 0x00000000000579c3 */ /* 0x000e620000002500 */
[----:B------:R-:W2:Y:S01]  /*3c10*/  LDCU.64 UR6, c[0x0][0x388] ;  /* 0x00007100ff0677ac */ /* 0x000ea20008000a00 */
[----:B------:R-:W-:Y:S01]  /*3c20*/  IMAD.IADD R2, R3, 0x1, R17 ;  /* 0x0000000103027824 */ /* 0x000fe200078e0211 */
[----:B------:R-:W3:Y:S03]  /*3c30*/  S2R R21, SR_TID.X ;  /* 0x0000000000157919 */ /* 0x000ee60000002100 */
[----:B------:R-:W-:Y:S01]  /*3c40*/  IMAD.IADD R3, R4, 0x1, R2 ;  /* 0x0000000104037824 */ /* 0x000fe200078e0202 */
[----:B------:R-:W4:Y:S03]  /*3c50*/  S2R R26, SR_TID.X ;  /* 0x00000000001a7919 */ /* 0x000f260000002100 */
[----:B------:R-:W-:-:S04]  /*3c60*/  IMAD.IADD R4, R5, 0x1, R3 ;  /* 0x0000000105047824 */ /* 0x000fc800078e0203 */
[----:B------:R-:W-:-:S04]  /*3c70*/  IMAD.IADD R5, R6, 0x1, R4 ;  /* 0x0000000106057824 */ /* 0x000fc800078e0204 */
[----:B------:R-:W-:-:S04]  /*3c80*/  IMAD.IADD R6, R7, 0x1, R5 ;  /* 0x0000000107067824 */ /* 0x000fc800078e0205 */
[----:B------:R-:W-:-:S04]  /*3c90*/  IMAD.IADD R7, R8, 0x1, R6 ;  /* 0x0000000108077824 */ /* 0x000fc800078e0206 */
[----:B------:R-:W-:-:S04]  /*3ca0*/  IMAD.IADD R8, R9, 0x1, R7 ;  /* 0x0000000109087824 */ /* 0x000fc800078e0207 */
[----:B------:R-:W-:Y:S02]  /*3cb0*/  IMAD.IADD R9, R10, 0x1, R8 ;  /* 0x000000010a097824 */ /* 0x000fe400078e0208 */
[----:B0-----:R-:W-:Y:S01]  /*3cc0*/  IMAD R24, R20, 0x54, R37 ;  /* 0x0000005414187824 */ /* 0x001fe200078e0225 */
[----:B------:R-:W-:Y:S01]  /*3cd0*/  BAR.SYNC.DEFER_BLOCKING 0x0 ;  /* 0x0000000000007b1d */ /* 0x000fe20000010000 */
[----:B------:R-:W-:Y:S01]  /*3ce0*/  IMAD.IADD R10, R11, 0x1, R9 ;  /* 0x000000010b0a7824 */ /* 0x000fe200078e0209 */
[----:B---3--:R-:W-:-:S03]  /*3cf0*/  ISETP.NE.AND P0, PT, R21, RZ, PT ;  /* 0x000000ff1500720c */ /* 0x008fc60003f05270 */
        /* <DEDUP_REMOVED lines=13> */
[----:B------:R-:W-:Y:S03]  /*3dd0*/  STS.64 [R24+0x20], R8 ;  /* 0x0000200818007388 */ /* 0x000fe60000000a00 */
[----:B------:R-:W-:Y:S01]  /*3de0*/  IMAD.IADD R22, R33, 0x1, R21 ;  /* 0x0000000121167824 */ /* 0x000fe200078e0215 */
[----:B0-----:R-:W1:Y:S01]  /*3df0*/  LDC R2, c[0x0][0x398] ;  /* 0x0000e600ff027b82 */ /* 0x001e620000000800 */
[----:B------:R-:W-:Y:S02]  /*3e00*/  STS.64 [R24+0x28], R10 ;  /* 0x0000280a18007388 */ /* 0x000fe40000000a00 */
[----:B------:R-:W-:-:S02]  /*3e10*/  IMAD.IADD R23, R34, 0x1, R22 ;  /* 0x0000000122177824 */ /* 0x000fc400078e0216 */
[----:B------:R4:W-:Y:S04]  /*3e20*/  STS.64 [R24+0x30], R12 ;  /* 0x0000300c18007388 */ /* 0x0009e80000000a00 */
[----:B------:R-:W-:Y:S04]  /*3e30*/  STS.64 [R24+0x38], R14 ;  /* 0x0000380e18007388 */ /* 0x000fe80000000a00 */
[----:B------:R-:W-:Y:S04]  /*3e40*/  STS.64 [R24+0x40], R18 ;  /* 0x0000401218007388 */ /* 0x000fe80000000a00 */
[----:B------:R-:W-:Y:S01]  /*3e50*/  STS.64 [R24+0x48], R20 ;  /* 0x0000481418007388 */ /* 0x000fe20000000a00 */
[----:B----4-:R-:W-:-:S02]  /*3e60*/  LOP3.LUT R12, R26, 0x1f, RZ, 0xc0, !PT ;  /* 0x0000001f1a0c7812 */ /* 0x010fc400078ec0ff */
[----:B------:R-:W-:Y:S01]  /*3e70*/  LOP3.LUT R26, R26, 0x3e0, RZ, 0xc0, !PT ;  /* 0x000003e01a1a7812 */ /* 0x000fe200078ec0ff */
[----:B------:R-:W-:Y:S01]  /*3e80*/  STS.64 [R24+0x50], R22 ;  /* 0x0000501618007388 */ /* 0x000fe20000000a00 */
[----:B------:R-:W-:-:S03]  /*3e90*/  NOP ;  /* 0x0000000000007918 */ /* 0x000fc60000000000 */
[----:B------:R-:W-:Y:S01]  /*3ea0*/  LDS R16, [R37] ;  /* 0x0000000025107984 */ /* 0x000fe20000000800 */
[----:B-1----:R-:W-:Y:S02]  /*3eb0*/  VIADD R2, R2, UR5 ;  /* 0x0000000502027c36 */ /* 0x002fe40008000000 */
[----:B------:R-:W-:Y:S01]  /*3ec0*/  IMAD R26, R26, 0x16, R12 ;  /* 0x000000161a1a7824 */ /* 0x000fe200078e020c */
        /* <DEDUP_REMOVED lines=20> */
[----:B------:R0:W-:Y:S04]  /*4010*/  LDS R23, [R37+0xa80] ;  /* 0x000a800025177984 */ /* 0x0001e80000000800 */
[----:B------:R1:W-:Y:S01]  /*4020*/  @!P0 STS [UR4+0x8400], R0 ;  /* 0x00840000ff008988 */ /* 0x0003e20008000804 */
[----:B------:R-:W-:Y:S01]  /*4030*/  BAR.SYNC.DEFER_BLOCKING 0x0 ;  /* 0x0000000000007b1d */ /* 0x000fe20000010000 */
[----:B0-----:R-:W-:-:S02]  /*4040*/  VIADD R37, R26, 0x20 ;  /* 0x000000201a257836 */ /* 0x001fc40000000000 */
[----:B-1----:R-:W-:-:S03]  /*4050*/  IMAD R0, R2, 0x2100, RZ ;  /* 0x0000210002007824 */ /* 0x002fc600078e02ff */
[----:B------:R-:W0:Y:S02]  /*4060*/  S2R R3, SR_TID.X ;  /* 0x0000000000037919 */ /* 0x000e240000002100 */
[----:B------:R-:W-:-:S04]  /*4070*/  IADD3 R0, P0, PT, R0, R26, RZ ;  /* 0x0000001a00007210 */ /* 0x000fc80007f1e0ff */
[----:B--2---:R-:W-:Y:S01]  /*4080*/  LEA R2, P1, R0, UR6, 0x2 ;  /* 0x0000000600027c11 */ /* 0x004fe2000f8210ff */
[----:B------:R-:W1:Y:S01]  /*4090*/  LDS R4, [UR4+0x8400] ;  /* 0x00840004ff047984 */ /* 0x000e620008000800 */
[C---:B0-----:R-:W-:Y:S02]  /*40a0*/  LOP3.LUT R12, R3.reuse, 0x3e0, RZ, 0xc0, !PT ;  /* 0x000003e0030c7812 */ /* 0x041fe400078ec0ff */
[----:B------:R-:W-:-:S05]  /*40b0*/  LOP3.LUT R3, R3, 0x1f, RZ, 0xc0, !PT ;  /* 0x0000001f03037812 */ /* 0x000fca00078ec0ff */
[----:B------:R-:W-:Y:S02]  /*40c0*/  IMAD R12, R12, 0x16, R3 ;  /* 0x000000160c0c7824 */ /* 0x000fe400078e0203 */
[----:B------:R-:W-:-:S05]  /*40d0*/  IMAD.X R3, RZ, RZ, RZ, P0 ;  /* 0x000000ffff037224 */ /* 0x000fca00000e06ff */
[----:B------:R-:W-:Y:S02]  /*40e0*/  LEA.HI.X R3, R0, UR7, R3, 0x2, P1 ;  /* 0x0000000700037c11 */ /* 0x000fe400088f1403 */
[-C--:B-1----:R-:W-:Y:S02]  /*40f0*/  ISETP.GE.AND P6, PT, R26, R4.reuse, PT ;  /* 0x000000041a00720c */ /* 0x082fe40003fc6270 */
[-C--:B------:R-:W-:Y:S01]  /*4100*/  ISETP.GE.AND P5, PT, R37, R4.reuse, PT ;  /* 0x000000042500720c */ /* 0x080fe20003fa6270 */
[C---:B------:R-:W-:Y:S01]  /*4110*/  VIADD R37, R12.reuse, 0x80 ;  /* 0x000000800c257836 */ /* 0x040fe20000000000 */
[-C--:B------:R-:W-:Y:S01]  /*4120*/  ISETP.GE.AND P0, PT, R51, R4.reuse, PT ;  /* 0x000000043300720c */ /* 0x080fe20003f06270 */
[----:B------:R-:W-:Y:S01]  /*4130*/  VIADD R51, R12, 0xa0 ;  /* 0x000000a00c337836 */ /* 0x000fe20000000000 */
[-C--:B------:R-:W-:Y:S02]  /*4140*/  ISETP.GE.AND P4, PT, R50, R4.reuse, PT ;  /* 0x000000043200720c */ /* 0x080fe40003f86270 */
[-C--:B------:R-:W-:Y:S01]  /*4150*/  ISETP.GE.AND P3, PT, R37, R4.reuse, PT ;  /* 0x000000042500720c */ /* 0x080fe20003f66270 */
[----:B------:R-:W-:Y:S01]  /*4160*/  VIADD R37, R12, 0xe0 ;  /* 0x000000e00c257836 */ /* 0x000fe20000000000 */
[----:B------:R-:W-:-:S02]  /*4170*/  ISETP.GE.AND P2, PT, R51, R4, PT ;  /* 0x000000043300720c */ /* 0x000fc40003f46270 */
[-C--:B------:R-:W-:Y:S01]  /*4180*/  ISETP.GE.AND P1, PT, R49, R4.reuse, PT ;  /* 0x000000043100720c */ /* 0x080fe20003f26270 */
[----:B------:R-:W-:Y:S01]  /*4190*/  @!P6 STG.E desc[UR8][R2.64], R16 ;  /* 0x000000100200e986 */ /* 0x000fe2000c101908 */
[-C--:B------:R-:W-:Y:S01]  /*41a0*/  ISETP.GE.AND P6, PT, R37, R4.reuse, PT ;  /* 0x000000042500720c */ /* 0x080fe20003fc6270 */
[----:B------:R-:W-:Y:S02]  /*41b0*/  VIADD R37, R12, 0x120 ;  /* 0x000001200c257836 */ /* 0x000fe40000000000 */
[----:B------:R-:W-:Y:S01]  /*41c0*/  @!P5 STG.E desc[UR8][R2.64+0x80], R8 ;  /* 0x000080080200d986 */ /* 0x000fe2000c101908 */
[----:B------:R-:W-:-:S03]  /*41d0*/  ISETP.GE.AND P5, PT, R48, R4, PT ;  /* 0x000000043000720c */ /* 0x000fc60003fa6270 */
[----:B------:R-:W-:Y:S01]  /*41e0*/  @!P0 STG.E desc[UR8][R2.64+0x100], R10 ;  /* 0x0001000a02008986 */ /* 0x000fe2000c101908 */
[-C--:B------:R-:W-:Y:S01]  /*41f0*/  ISETP.GE.AND P0, PT, R37, R4.reuse, PT ;  /* 0x000000042500720c */ /* 0x080fe20003f06270 */
[----:B------:R-:W-:Y:S02]  /*4200*/  VIADD R37, R12, 0x1c0 ;  /* 0x000001c00c257836 */ /* 0x000fe40000000000 */
[----:B------:R-:W-:Y:S01]  /*4210*/  @!P4 STG.E desc[UR8][R2.64+0x180], R6 ;  /* 0x000180060200c986 */ /* 0x000fe2000c101908 */
[----:B------:R-:W-:-:S03]  /*4220*/  ISETP.GE.AND P4, PT, R47, R4, PT ;  /* 0x000000042f00720c */ /* 0x000fc60003f86270 */
[----:B------:R-:W-:Y:S01]  /*4230*/  @!P3 STG.E desc[UR8][R2.64+0x200], R53 ;  /* 0x000200350200b986 */ /* 0x000fe2000c101908 */
[----:B------:R-:W-:-:S03]  /*4240*/  ISETP.GE.AND P3, PT, R46, R4, PT ;  /* 0x000000042e00720c */ /* 0x000fc60003f66270 */
[----:B------:R-:W-:Y:S01]  /*4250*/  @!P2 STG.E desc[UR8][R2.64+0x280], R39 ;  /* 0x000280270200a986 */ /* 0x000fe2000c101908 */
[----:B------:R-:W-:-:S03]  /*4260*/  ISETP.GE.AND P2, PT, R45, R4, PT ;  /* 0x000000042d00720c */ /* 0x000fc60003f46270 */
[----:B------:R0:W-:Y:S01]  /*4270*/  @!P1 STG.E desc[UR8][R2.64+0x300], R33 ;  /* 0x0003002102009986 */ /* 0x0001e2000c101908 */
[-C--:B------:R-:W-:Y:S01]  /*4280*/  ISETP.GE.AND P1, PT, R43, R4.reuse, PT ;  /* 0x000000042b00720c */ /* 0x080fe20003f26270 */
[C---:B------:R-:W-:Y:S02]  /*4290*/  VIADD R43, R12.reuse, 0x220 ;  /* 0x000002200c2b7836 */ /* 0x040fe40000000000 */
[----:B------:R-:W-:Y:S01]  /*42a0*/  @!P6 STG.E desc[UR8][R2.64+0x380], R35 ;  /* 0x000380230200e986 */ /* 0x000fe2000c101908 */
[-C--:B------:R-:W-:Y:S01]  /*42b0*/  ISETP.GE.AND P6, PT, R37, R4.reuse, PT ;  /* 0x000000042500720c */ /* 0x080fe20003fc6270 */
[----:B------:R-:W-:Y:S02]  /*42c0*/  VIADD R37, R12, 0x200 ;  /* 0x000002000c257836 */ /* 0x000fe40000000000 */
[----:B------:R1:W-:Y:S01]  /*42d0*/  @!P5 STG.E desc[UR8][R2.64+0x400], R31 ;  /* 0x0004001f0200d986 */ /* 0x0003e2000c101908 */
[----:B------:R-:W-:Y:S01]  /*42e0*/  ISETP.GE.AND P5, PT, R42, R4, PT ;  /* 0x000000042a00720c */ /* 0x000fe20003fa6270 */
[----:B0-----:R-:W-:-:S02]  /*42f0*/  VIADD R33, R12, 0x260 ;  /* 0x000002600c217836 */ /* 0x001fc40000000000 */
[----:B------:R0:W-:Y:S01]  /*4300*/  @!P0 STG.E desc[UR8][R2.64+0x480], R25 ;  /* 0x0004801902008986 */ /* 0x0001e2000c101908 */
[----:B------:R-:W-:-:S03]  /*4310*/  ISETP.GE.AND P0, PT, R37, R4, PT ;  /* 0x000000042500720c */ /* 0x000fc60003f06270 */
[----:B------:R0:W-:Y:S01]  /*4320*/  @!P4 STG.E desc[UR8][R2.64+0x500], R27 ;  /* 0x0005001b0200c986 */ /* 0x0001e2000c101908 */
[-C--:B------:R-:W-:Y:S01]  /*4330*/  ISETP.GE.AND P4, PT, R43, R4.reuse, PT ;  /* 0x000000042b00720c */ /* 0x080fe20003f86270 */
[----:B-1----:R-:W-:Y:S02]  /*4340*/  VIADD R31, R12, 0x280 ;  /* 0x000002800c1f7836 */ /* 0x002fe40000000000 */
        /* <DEDUP_REMOVED lines=17> */
.L_x_98:
[----:B------:R-:W-:Y:S01]  /*4460*/  BSSY B1, `(.L_x_125) ;  /* 0x0000006000017945 */ /* 0x000fe20003800000 */
[----:B------:R-:W-:Y:S01]  /*4470*/  PLOP3.LUT P0, PT, P0, PT, PT, 0x8, 0x80 ;  /* 0x000000000080781c */ /* 0x000fe2000070e170 */
[----:B------:R-:W-:-:S12]  /*4480*/  IMAD.MOV.U32 R19, RZ, RZ, -0x1 ;  /* 0xffffffffff137424 */ /* 0x000fd800078e00ff */
[----:B------:R-:W-:Y:S05]  /*4490*/  WARPSYNC.COLLECTIVE R19, `(.L_x_126) ;  /* 0x0000000013087348 */ /* 0x000fea0003c00000 */
[----:B------:R-:W-:Y:S01]  /*44a0*/  VOTE.ANY P0, P0 ;  /* 0x0000000000ff7806 */ /* 0x000fe20000000100 */
[----:B------:R-:W-:-:S12]  /*44b0*/  ENDCOLLECTIVE ;  /* 0x000000000000791b */ /* 0x000fd80003800000 */
.L_x_126:
[----:B------:R-:W-:Y:S05]  /*44c0*/  BSYNC B1 ;  /* 0x0000000000017941 */ /* 0x000fea0003800000 */
.L_x_125:
[----:B------:R-:W-:Y:S05]  /*44d0*/  BRA `(.L_x_127) ;  /* 0xffffffc800a87947 */ /* 0x000fea000383ffff */
.L_x_100:
[----:B------:R-:W-:Y:S01]  /*44e0*/  BSSY B1, `(.L_x_128) ;  /* 0x0000006000017945 */ /* 0x000fe20003800000 */
[----:B------:R-:W-:Y:S01]  /*44f0*/  PLOP3.LUT P0, PT, P0, PT, PT, 0x8, 0x80 ;  /* 0x000000000080781c */ /* 0x000fe2000070e170 */
[----:B------:R-:W-:-:S12]  /*4500*/  IMAD.MOV.U32 R19, RZ, RZ, -0x1 ;  /* 0xffffffffff137424 */ /* 0x000fd800078e00ff */
[----:B------:R-:W-:Y:S05]  /*4510*/  WARPSYNC.COLLECTIVE R19, `(.L_x_129) ;  /* 0x0000000013087348 */ /* 0x000fea0003c00000 */
[----:B------:R-:W-:Y:S01]  /*4520*/  VOTE.ANY P0, P0 ;  /* 0x0000000000ff7806 */ /* 0x000fe20000000100 */
[----:B------:R-:W-:-:S12]  /*4530*/  ENDCOLLECTIVE ;  /* 0x000000000000791b */ /* 0x000fd80003800000 */
.L_x_129:
[----:B------:R-:W-:Y:S05]  /*4540*/  BSYNC B1 ;  /* 0x0000000000017941 */ /* 0x000fea0003800000 */
.L_x_128:
[----:B------:R-:W-:Y:S05]  /*4550*/  BRA `(.L_x_130) ;  /* 0xffffffc800fc7947 */ /* 0x000fea000383ffff */
.L_x_102:
[----:B------:R-:W0:Y:S01]  /*4560*/  S2R R48, SR_GEMASK ;  /* 0x0000000000307919 */ /* 0x000e220000003c00 */
[----:B------:R-:W-:Y:S01]  /*4570*/  BSSY B1, `(.L_x_131) ;  /* 0x0000006000017945 */ /* 0x000fe20003800000 */
[----:B------:R-:W-:Y:S01]  /*4580*/  PLOP3.LUT P0, PT, P0, PT, PT, 0x8, 0x80 ;  /* 0x000000000080781c */ /* 0x000fe2000070e170 */
[----:B------:R-:W-:-:S12]  /*4590*/  IMAD.MOV.U32 R19, RZ, RZ, -0x1 ;  /* 0xffffffffff137424 */ /* 0x000fd800078e00ff */
[----:B0-----:R-:W-:Y:S05]  /*45a0*/  WARPSYNC.COLLECTIVE R19, `(.L_x_132) ;  /* 0x0000000013087348 */ /* 0x001fea0003c00000 */
[----:B------:R-:W-:Y:S01]  /*45b0*/  VOTE.ANY R19, PT, P0 ;  /* 0x0000000000137806 */ /* 0x000fe200000e0100 */
[----:B0-----:R-:W-:Y:S06]  /*45c0*/  ENDCOLLECTIVE ;  /* 0x000000000000791b */ /* 0x001fec0003800000 */
.L_x_132:
[----:B------:R-:W-:Y:S05]  /*45d0*/  BSYNC B1 ;  /* 0x0000000000017941 */ /* 0x000fea0003800000 */
.L_x_131:
[----:B------:R-:W-:Y:S01]  /*45e0*/  LOP3.LUT R19, R19, 0x80000000, R48, 0xec, !PT ;  /* 0x8000000013137812 */ /* 0x000fe200078eec30 */
[----:B------:R-:W-:Y:S01]  /*45f0*/  IMAD.MOV.U32 R18, RZ, RZ, R41 ;  /* 0x000000ffff127224 */ /* 0x000fe200078e0029 */
[----:B------:R-:W0:Y:S01]  /*4600*/  LDC.64 R42, c[0x0][0x390] ;  /* 0x0000e400ff2a7b82 */ /* 0x000e220000000a00 */
[----:B------:R-:W-:Y:S02]  /*4610*/  IMAD.MOV.U32 R17, RZ, RZ, 0x1 ;  /* 0x00000001ff117424 */ /* 0x000fe400078e00ff */
[----:B------:R-:W-:Y:S02]  /*4620*/  VIADD R16, R19, 0xffffffff ;  /* 0xffffffff13107836 */ /* 0x000fe40000000000 */
[C---:B------:R-:W-:Y:S02]  /*4630*/  VIADD R23, R47.reuse, 0x4 ;  /* 0x000000042f177836 */ /* 0x040fe40000000000 */
[----:B------:R-:W-:Y:S01]  /*4640*/  VIADD R26, R47, 0x8 ;  /* 0x000000082f1a7836 */ /* 0x000fe20000000000 */
[----:B------:R-:W-:Y:S01]  /*4650*/  LOP3.LUT R22, R19, R16, RZ, 0xc, !PT ;  /* 0x0000001013167212 */ /* 0x000fe200078e0cff */
[----:B------:R-:W-:-:S03]  /*4660*/  IMAD.MOV.U32 R19, RZ, RZ, -0x1 ;  /* 0xffffffffff137424 */ /* 0x000fc600078e00ff */
[----:B------:R1:W2:Y:S02]  /*4670*/  POPC R16, R22 ;  /* 0x0000001600107309 */ /* 0x0002a40000000000 */
[----:B-1----:R-:W-:Y:S01]  /*4680*/  VIADD R22, R47, 0x2 ;  /* 0x000000022f167836 */ /* 0x002fe20000000000 */
[----:B0-2---:R-:W-:-:S13]  /*4690*/  IADD3 R42, P3, PT, R42, 0x100, RZ ;  /* 0x000001002a2a7810 */ /* 0x005fda0007f7e0ff */
[----:B------:R-:W-:Y:S05]  /*46a0*/  WARPSYNC.COLLECTIVE R19, `(.L_x_133) ;  /* 0x0000000013087348 */ /* 0x000fea0003c00000 */
[----:B------:R0:W1:Y:S02]  /*46b0*/  SHFL.DOWN P2, R20, R18, R17, R16 ;  /* 0x0800001112147389 */ /* 0x0000640000040010 */
[----:B01----:R-:W-:Y:S05]  /*46c0*/  ENDCOLLECTIVE ;  /* 0x000000000000791b */ /* 0x003fea0003800000 */
.L_x_133:
[-C--:B------:R-:W-:Y:S01]  /*46d0*/  ISETP.GE.AND P0, PT, R47, R16.reuse, PT ;  /* 0x000000102f00720c */ /* 0x080fe20003f06270 */
[----:B------:R-:W-:Y:S02]  /*46e0*/  IMAD.X R43, RZ, RZ, R43, P3 ;  /* 0x000000ffff2b7224 */ /* 0x000fe400018e062b */
        /* <DEDUP_REMOVED lines=8> */
.L_x_134:
[----:B------:R-:W-:Y:S01]  /*4770*/  IMAD.MOV.U32 R17, RZ, RZ, 0x4 ;  /* 0x00000004ff117424 */ /* 0x000fe200078e00ff */
[----:B------:R-:W-:Y:S02]  /*4780*/  SEL R20, R20, RZ, !P0 ;  /* 0x000000ff14147207 */ /* 0x000fe40004000000 */
[----:B------:R-:W-:-:S03]  /*4790*/  ISETP.GT.AND P0, PT, R23, R16, PT ;  /* 0x000000101700720c */ /* 0x000fc60003f04270 */
[----:B------:R-:W-:Y:S02]  /*47a0*/  IMAD.IADD R39, R37, 0x1, R20 ;  /* 0x0000000125277824 */ /* 0x000fe400078e0214 */
[----:B------:R-:W-:Y:S02]  /*47b0*/  VIADD R37, R47, 0x10 ;  /* 0x000000102f257836 */ /* 0x000fe40000000000 */
[----:B------:R-:W-:-:S07]  /*47c0*/  IMAD.MOV.U32 R18, RZ, RZ, R39 ;  /* 0x000000ffff127224 */ /* 0x000fce00078e0027 */
[----:B------:R-:W-:Y:S05]  /*47d0*/  WARPSYNC.COLLECTIVE R19, `(.L_x_135) ;  /* 0x0000000013087348 */ /* 0x000fea0003c00000 */
[----:B------:R0:W1:Y:S02]  /*47e0*/  SHFL.DOWN P2, R20, R18, R17, R16 ;  /* 0x0800001112147389 */ /* 0x0000640000040010 */
[----:B01----:R-:W-:Y:S05]  /*47f0*/  ENDCOLLECTIVE ;  /* 0x000000000000791b */ /* 0x003fea0003800000 */
.L_x_135:
        /* <DEDUP_REMOVED lines=8> */
.L_x_136:
[----:B------:R-:W-:Y:S01]  /*4880*/  IMAD.MOV.U32 R17, RZ, RZ, 0x10 ;  /* 0x00000010ff117424 */ /* 0x000fe200078e00ff */
[----:B------:R-:W-:Y:S02]  /*4890*/  SEL R20, R20, RZ, !P0 ;  /* 0x000000ff14147207 */ /* 0x000fe40004000000 */
[----:B------:R-:W-:-:S03]  /*48a0*/  ISETP.NE.AND P0, PT, R40, 0x65, PT ;  /* 0x000000652800780c */ /* 0x000fc60003f05270 */
[----:B------:R-:W-:-:S04]  /*48b0*/  IMAD.IADD R41, R51, 0x1, R20 ;  /* 0x0000000133297824 */ /* 0x000fc800078e0214 */
[----:B------:R-:W-:-:S07]  /*48c0*/  IMAD.MOV.U32 R18, RZ, RZ, R41 ;  /* 0x000000ffff127224 */ /* 0x000fce00078e0029 */
[----:B------:R-:W-:Y:S05]  /*48d0*/  WARPSYNC.COLLECTIVE R19, `(.L_x_137) ;  /* 0x0000000013087348 */ /* 0x000fea0003c00000 */
[----:B------:R0:W1:Y:S02]  /*48e0*/  SHFL.DOWN P2, R20, R18, R17, R16 ;  /* 0x0800001112147389 */ /* 0x0000640000040010 */
[----:B01----:R-:W-:Y:S05]  /*48f0*/  ENDCOLLECTIVE ;  /* 0x000000000000791b */ /* 0x003fea0003800000 */
.L_x_137:
[----:B------:R-:W-:Y:S05]  /*4900*/  WARPSYNC.COLLECTIVE R19, `(.L_x_138) ;  /* 0x0000000013087348 */ /* 0x000fea0003c00000 */
[----:B------:R-:W-:Y:S01]  /*4910*/  VOTE.ALL P0, P0 ;  /* 0x0000000000ff7806 */ /* 0x000fe20000000000 */
[----:B------:R-:W-:-:S12]  /*4920*/  ENDCOLLECTIVE ;  /* 0x000000000000791b */ /* 0x000fd80003800000 */
.L_x_138:
[----:B------:R-:W-:-:S04]  /*4930*/  ISETP.GT.AND P2, PT, R37, R16, PT ;  /* 0x000000102500720c */ /* 0x000fc80003f44270 */
[----:B------:R-:W-:-:S05]  /*4940*/  SEL R20, R20, RZ, !P2 ;  /* 0x000000ff14147207 */ /* 0x000fca0005000000 */
[----:B------:R-:W-:Y:S01]  /*4950*/  IMAD.IADD R39, R41, 0x1, R20 ;  /* 0x0000000129277824 */ /* 0x000fe200078e0214 */
[----:B------:R-:W-:Y:S06]  /*4960*/  BRA `(.L_x_139) ;  /* 0xffffffc800947947 */ /* 0x000fec000383ffff */
.L_x_104:
[----:B------:R-:W-:Y:S01]  /*4970*/  BSSY B1, `(.L_x_140) ;  /* 0x0000006000017945 */ /* 0x000fe20003800000 */
[----:B------:R-:W-:Y:S01]  /*4980*/  PLOP3.LUT P0, PT, P0, PT, PT, 0x8, 0x80 ;  /* 0x000000000080781c */ /* 0x000fe2000070e170 */
[----:B------:R-:W-:-:S12]  /*4990*/  IMAD.MOV.U32 R19, RZ, RZ, -0x1 ;  /* 0xffffffffff137424 */ /* 0x000fd800078e00ff */
[----:B------:R-:W-:Y:S05]  /*49a0*/  WARPSYNC.COLLECTIVE R19, `(.L_x_141) ;  /* 0x0000000013087348 */ /* 0x000fea0003c00000 */
[----:B------:R-:W-:Y:S01]  /*49b0*/  VOTE.ANY P0, P0 ;  /* 0x0000000000ff7806 */ /* 0x000fe20000000100 */
[----:B------:R-:W-:-:S12]  /*49c0*/  ENDCOLLECTIVE ;  /* 0x000000000000791b */ /* 0x000fd80003800000 */
.L_x_141:
[----:B------:R-:W-:Y:S05]  /*49d0*/  BSYNC B1 ;  /* 0x0000000000017941 */ /* 0x000fea0003800000 */
.L_x_140:
[----:B------:R-:W-:Y:S05]  /*49e0*/  BRA `(.L_x_142) ;  /* 0xffffffc800a47947 */ /* 0x000fea000383ffff */
.L_x_106:
[----:B------:R-:W-:Y:S01]  /*49f0*/  BSSY B1, `(.L_x_143) ;  /* 0x0000006000017945 */ /* 0x000fe20003800000 */
[----:B------:R-:W-:Y:S01]  /*4a00*/  PLOP3.LUT P0, PT, P0, PT, PT, 0x8, 0x80 ;  /* 0x000000000080781c */ /* 0x000fe2000070e170 */
[----:B------:R-:W-:-:S12]  /*4a10*/  IMAD.MOV.U32 R19, RZ, RZ, -0x1 ;  /* 0xffffffffff137424 */ /* 0x000fd800078e00ff */
[----:B------:R-:W-:Y:S05]  /*4a20*/  WARPSYNC.COLLECTIVE R19, `(.L_x_144) ;  /* 0x0000000013087348 */ /* 0x000fea0003c00000 */
[----:B------:R-:W-:Y:S01]  /*4a30*/  VOTE.ANY P0, P0 ;  /* 0x0000000000ff7806 */ /* 0x000fe20000000100 */
[----:B------:R-:W-:-:S12]  /*4a40*/  ENDCOLLECTIVE ;  /* 0x000000000000791b */ /* 0x000fd80003800000 */
.L_x_144:
[----:B------:R-:W-:Y:S05]  /*4a50*/  BSYNC B1 ;  /* 0x0000000000017941 */ /* 0x000fea0003800000 */
.L_x_143:
[----:B------:R-:W-:Y:S05]  /*4a60*/  BRA `(.L_x_145) ;  /* 0xffffffc800f87947 */ /* 0x000fea000383ffff */
.L_x_108:
[----:B------:R-:W-:Y:S01]  /*4a70*/  BSSY B1, `(.L_x_146) ;  /* 0x0000006000017945 */ /* 0x000fe20003800000 */
[----:B------:R-:W-:Y:S01]  /*4a80*/  PLOP3.LUT P0, PT, P0, PT, PT, 0x8, 0x80 ;  /* 0x000000000080781c */ /* 0x000fe2000070e170 */
[----:B------:R-:W-:-:S12]  /*4a90*/  IMAD.MOV.U32 R19, RZ, RZ, -0x1 ;  /* 0xffffffffff137424 */ /* 0x000fd800078e00ff */
[----:B------:R-:W-:Y:S05]  /*4aa0*/  WARPSYNC.COLLECTIVE R19, `(.L_x_147) ;  /* 0x0000000013087348 */ /* 0x000fea0003c00000 */
[----:B------:R-:W-:Y:S01]  /*4ab0*/  VOTE.ANY R19, PT, P0 ;  /* 0x0000000000137806 */ /* 0x000fe200000e0100 */
[----:B------:R-:W-:Y:S06]  /*4ac0*/  ENDCOLLECTIVE ;  /* 0x000000000000791b */ /* 0x000fec0003800000 */
.L_x_147:
[----:B------:R-:W-:Y:S05]  /*4ad0*/  BSYNC B1 ;  /* 0x0000000000017941 */ /* 0x000fea0003800000 */
.L_x_146:
[----:B------:R-:W-:Y:S01]  /*4ae0*/  LOP3.LUT R19, R19, 0x80000000, R48, 0xec, !PT ;  /* 0x8000000013137812 */ /* 0x000fe200078eec30 */
[----:B------:R-:W-:Y:S02]  /*4af0*/  IMAD.MOV.U32 R18, RZ, RZ, R41 ;  /* 0x000000ffff127224 */ /* 0x000fe400078e0029 */
[----:B------:R-:W-:Y:S02]  /*4b00*/  IMAD.MOV.U32 R17, RZ, RZ, 0x1 ;  /* 0x00000001ff117424 */ /* 0x000fe400078e00ff */
[----:B------:R-:W-:Y:S02]  /*4b10*/  VIADD R16, R19, 0xffffffff ;  /* 0xffffffff13107836 */ /* 0x000fe40000000000 */
[----:B------:R-:W-:-:S03]  /*4b20*/  VIADD R21, R21, 0xffffffe0 ;  /* 0xffffffe015157836 */ /* 0x000fc60000000000 */
[----:B------:R-:W-:Y:S01]  /*4b30*/  LOP3.LUT R50, R19, R16, RZ, 0xc, !PT ;  /* 0x0000001013327212 */ /* 0x000fe200078e0cff */
[----:B------:R-:W-:-:S03]  /*4b40*/  IMAD.MOV.U32 R19, RZ, RZ, -0x1 ;  /* 0xffffffffff137424 */ /* 0x000fc600078e00ff */
[----:B------:R0:W1:Y:S04]  /*4b50*/  POPC R16, R50 ;  /* 0x0000003200107309 */ /* 0x0000680000000000 */
[----:B01----:R-:W-:Y:S05]  /*4b60*/  WARPSYNC.COLLECTIVE R19, `(.L_x_148) ;  /* 0x0000000013087348 */ /* 0x003fea0003c00000 */
[----:B-1----:R1:W2:Y:S02]  /*4b70*/  SHFL.DOWN P2, R20, R18, R17, R16 ;  /* 0x0800001112147389 */ /* 0x0022a40000040010 */
[----:B012---:R-:W-:Y:S05]  /*4b80*/  ENDCOLLECTIVE ;  /* 0x000000000000791b */ /* 0x007fea0003800000 */
.L_x_148:
        /* <DEDUP_REMOVED lines=9> */
.L_x_149:
        /* <DEDUP_REMOVED lines=8> */
.L_x_150:
        /* <DEDUP_REMOVED lines=8> */
.L_x_151:
        /* <DEDUP_REMOVED lines=8> */
.L_x_152:
[----:B------:R-:W-:Y:S05]  /*4da0*/  WARPSYNC.COLLECTIVE R19, `(.L_x_153) ;  /* 0x0000000013087348 */ /* 0x000fea0003c00000 */
[----:B------:R-:W-:Y:S01]  /*4db0*/  VOTE.ALL P0, P0 ;  /* 0x0000000000ff7806 */ /* 0x000fe20000000000 */
[----:B------:R-:W-:-:S12]  /*4dc0*/  ENDCOLLECTIVE ;  /* 0x000000000000791b */ /* 0x000fd80003800000 */
.L_x_153:
[----:B------:R-:W-:-:S04]  /*4dd0*/  ISETP.GT.AND P2, PT, R37, R16, PT ;  /* 0x000000102500720c */ /* 0x000fc80003f44270 */
[----:B------:R-:W-:-:S04]  /*4de0*/  SEL R20, R20, RZ, !P2 ;  /* 0x000000ff14147207 */ /* 0x000fc80005000000 */
[----:B------:R-:W-:Y:S01]  /*4df0*/  IADD3 R39, PT, PT, R50, R20, R39 ;  /* 0x0000001432277210 */ /* 0x000fe20007ffe027 */
[----:B------:R-:W-:Y:S06]  /*4e00*/  BRA `(.L_x_154) ;  /* 0xffffffc800907947 */ /* 0x000fec000383ffff */
.L_x_113:
[----:B------:R-:W-:Y:S01]  /*4e10*/  BSSY B0, `(.L_x_155) ;  /* 0x0000006000007945 */ /* 0x000fe20003800000 */
[----:B------:R-:W-:Y:S01]  /*4e20*/  PLOP3.LUT P0, PT, P0, PT, PT, 0x8, 0x80 ;  /* 0x000000000080781c */ /* 0x000fe2000070e170 */
[----:B------:R-:W-:-:S12]  /*4e30*/  IMAD.MOV.U32 R19, RZ, RZ, -0x1 ;  /* 0xffffffffff137424 */ /* 0x000fd800078e00ff */
[----:B------:R-:W-:Y:S05]  /*4e40*/  WARPSYNC.COLLECTIVE R19, `(.L_x_156) ;  /* 0x0000000013087348 */ /* 0x000fea0003c00000 */
[----:B------:R-:W-:Y:S01]  /*4e50*/  VOTE.ANY P0, P0 ;  /* 0x0000000000ff7806 */ /* 0x000fe20000000100 */
[----:B------:R-:W-:-:S12]  /*4e60*/  ENDCOLLECTIVE ;  /* 0x000000000000791b */ /* 0x000fd80003800000 */
.L_x_156:
[----:B------:R-:W-:Y:S05]  /*4e70*/  BSYNC B0 ;  /* 0x0000000000007941 */ /* 0x000fea0003800000 */
.L_x_155:
[----:B------:R-:W-:Y:S05]  /*4e80*/  BRA `(.L_x_157) ;  /* 0xffffffe000a87947 */ /* 0x000fea000383ffff */
.L_x_115:
[----:B------:R-:W-:Y:S01]  /*4e90*/  BSSY B0, `(.L_x_158) ;  /* 0x0000006000007945 */ /* 0x000fe20003800000 */
[----:B------:R-:W-:Y:S01]  /*4ea0*/  PLOP3.LUT P0, PT, P0, PT, PT, 0x8, 0x80 ;  /* 0x000000000080781c */ /* 0x000fe2000070e170 */
[----:B------:R-:W-:-:S12]  /*4eb0*/  IMAD.MOV.U32 R19, RZ, RZ, -0x1 ;  /* 0xffffffffff137424 */ /* 0x000fd800078e00ff */
[----:B------:R-:W-:Y:S05]  /*4ec0*/  WARPSYNC.COLLECTIVE R19, `(.L_x_159) ;  /* 0x0000000013087348 */ /* 0x000fea0003c00000 */
[----:B------:R-:W-:Y:S01]  /*4ed0*/  VOTE.ANY P0, P0 ;  /* 0x0000000000ff7806 */ /* 0x000fe20000000100 */
[----:B------:R-:W-:-:S12]  /*4ee0*/  ENDCOLLECTIVE ;  /* 0x000000000000791b */ /* 0x000fd80003800000 */
.L_x_159:
[----:B------:R-:W-:Y:S05]  /*4ef0*/  BSYNC B0 ;  /* 0x0000000000007941 */ /* 0x000fea0003800000 */
.L_x_158:
[----:B------:R-:W-:Y:S05]  /*4f00*/  BRA `(.L_x_160) ;  /* 0xffffffe000fc7947 */ /* 0x000fea000383ffff */
.L_x_117:
[----:B------:R-:W0:Y:S01]  /*4f10*/  S2R R53, SR_GEMASK ;  /* 0x0000000000357919 */ /* 0x000e220000003c00 */
[----:B------:R-:W-:Y:S01]  /*4f20*/  BSSY B0, `(.L_x_161) ;  /* 0x0000006000007945 */ /* 0x000fe20003800000 */
[----:B------:R-:W-:Y:S01]  /*4f30*/  PLOP3.LUT P0, PT, P0, PT, PT, 0x8, 0x80 ;  /* 0x000000000080781c */ /* 0x000fe2000070e170 */
[----:B------:R-:W-:-:S12]  /*4f40*/  IMAD.MOV.U32 R19, RZ, RZ, -0x1 ;  /* 0xffffffffff137424 */ /* 0x000fd800078e00ff */
[----:B0-----:R-:W-:Y:S05]  /*4f50*/  WARPSYNC.COLLECTIVE R19, `(.L_x_162) ;  /* 0x0000000013087348 */ /* 0x001fea0003c00000 */
[----:B------:R-:W-:Y:S01]  /*4f60*/  VOTE.ANY R19, PT, P0 ;  /* 0x0000000000137806 */ /* 0x000fe200000e0100 */
[----:B0-----:R-:W-:Y:S06]  /*4f70*/  ENDCOLLECTIVE ;  /* 0x000000000000791b */ /* 0x001fec0003800000 */
.L_x_162:
[----:B------:R-:W-:Y:S05]  /*4f80*/  BSYNC B0 ;  /* 0x0000000000007941 */ /* 0x000fea0003800000 */
.L_x_161:
[----:B------:R-:W-:Y:S01]  /*4f90*/  LOP3.LUT R19, R19, 0x80000000, R53, 0xec, !PT ;  /* 0x8000000013137812 */ /* 0x000fe200078eec35 */
[----:B------:R-:W-:Y:S02]  /*4fa0*/  IMAD.MOV.U32 R18, RZ, RZ, R25 ;  /* 0x000000ffff127224 */ /* 0x000fe400078e0019 */
[----:B------:R-:W-:Y:S02]  /*4fb0*/  IMAD.MOV.U32 R17, RZ, RZ, 0x1 ;  /* 0x00000001ff117424 */ /* 0x000fe400078e00ff */
[----:B------:R-:W-:-:S05]  /*4fc0*/  VIADD R16, R19, 0xffffffff ;  /* 0xffffffff13107836 */ /* 0x000fca0000000000 */
[----:B------:R-:W-:Y:S01]  /*4fd0*/  LOP3.LUT R44, R19, R16, RZ, 0xc, !PT ;  /* 0x00000010132c7212 */ /* 0x000fe200078e0cff */
[----:B------:R-:W-:-:S05]  /*4fe0*/  IMAD.MOV.U32 R19, RZ, RZ, -0x1 ;  /* 0xffffffffff137424 */ /* 0x000fca00078e00ff */
[----:B------:R-:W0:Y:S02]  /*4ff0*/  POPC R44, R44 ;  /* 0x0000002c002c7309 */ /* 0x000e240000000000 */
[----:B0-----:R-:W-:Y:S01]  /*5000*/  IMAD.MOV.U32 R16, RZ, RZ, R44 ;  /* 0x000000ffff107224 */ /* 0x001fe200078e002c */
[----:B------:R-:W-:-:S13]  /*5010*/  ISETP.GE.AND P0, PT, R36, R44, PT ;  /* 0x0000002c2400720c */ /* 0x000fda0003f06270 */
[----:B------:R-:W-:Y:S05]  /*5020*/  WARPSYNC.COLLECTIVE R19, `(.L_x_163) ;  /* 0x0000000013087348 */ /* 0x000fea0003c00000 */
[----:B------:R0:W1:Y:S02]  /*5030*/  SHFL.DOWN P2, R20, R18, R17, R16 ;  /* 0x0800001112147389 */ /* 0x0000640000040010 */
[----:B01----:R-:W-:Y:S05]  /*5040*/  ENDCOLLECTIVE ;  /* 0x000000000000791b */ /* 0x003fea0003800000 */
.L_x_163:
[----:B------:R-:W-:Y:S01]  /*5050*/  IMAD.MOV.U32 R17, RZ, RZ, 0x2 ;  /* 0x00000002ff117424 */ /* 0x000fe200078e00ff */
[----:B------:R-:W-:-:S05]  /*5060*/  SEL R20, R20, RZ, !P0 ;  /* 0x000000ff14147207 */ /* 0x000fca0004000000 */
[----:B------:R-:W-:Y:S02]  /*5070*/  IMAD.IADD R35, R20, 0x1, R25 ;  /* 0x0000000114237824 */ /* 0x000fe400078e0219 */
[----:B------:R-:W-:Y:S02]  /*5080*/  VIADD R25, R36, 0x2 ;  /* 0x0000000224197836 */ /* 0x000fe40000000000 */
[----:B------:R-:W-:-:S03]  /*5090*/  IMAD.MOV.U32 R18, RZ, RZ, R35 ;  /* 0x000000ffff127224 */ /* 0x000fc600078e0023 */
[----:B------:R-:W-:Y:S01]  /*50a0*/  ISETP.GT.AND P0, PT, R25, R44, PT ;  /* 0x0000002c1900720c */ /* 0x000fe20003f04270 */
[----:B------:R-:W-:-:S12]  /*50b0*/  VIADD R25, R36, 0x4 ;  /* 0x0000000424197836 */ /* 0x000fd80000000000 */
[----:B------:R-:W-:Y:S05]  /*50c0*/  WARPSYNC.COLLECTIVE R19, `(.L_x_164) ;  /* 0x0000000013087348 */ /* 0x000fea0003c00000 */
[----:B------:R0:W1:Y:S02]  /*50d0*/  SHFL.DOWN P2, R20, R18, R17, R16 ;  /* 0x0800001112147389 */ /* 0x0000640000040010 */
[----:B01----:R-:W-:Y:S05]  /*50e0*/  ENDCOLLECTIVE ;  /* 0x000000000000791b */ /* 0x003fea0003800000 */
.L_x_164:
        /* <DEDUP_REMOVED lines=9> */
.L_x_165:
        /* <DEDUP_REMOVED lines=8> */
.L_x_166:
[----:B------:R-:W-:Y:S01]  /*5200*/  IMAD.MOV.U32 R17, RZ, RZ, 0x10 ;  /* 0x00000010ff117424 */ /* 0x000fe200078e00ff */
[----:B------:R-:W-:Y:S02]  /*5210*/  SEL R20, R20, RZ, !P0 ;  /* 0x000000ff14147207 */ /* 0x000fe40004000000 */
[----:B------:R-:W-:-:S03]  /*5220*/  ISETP.NE.AND P0, PT, R24, 0x65, PT ;  /* 0x000000651800780c */ /* 0x000fc60003f05270 */
[----:B------:R-:W-:Y:S02]  /*5230*/  IMAD.IADD R26, R25, 0x1, R20 ;  /* 0x00000001191a7824 */ /* 0x000fe400078e0214 */
[----:B------:R-:W-:Y:S02]  /*5240*/  VIADD R25, R36, 0x10 ;  /* 0x0000001024197836 */ /* 0x000fe40000000000 */
[----:B------:R-:W-:-:S03]  /*5250*/  IMAD.MOV.U32 R18, RZ, RZ, R26 ;  /* 0x000000ffff127224 */ /* 0x000fc600078e001a */
[----:B------:R-:W-:-:S13]  /*5260*/  ISETP.GT.AND P3, PT, R25, R44, PT ;  /* 0x0000002c1900720c */ /* 0x000fda0003f64270 */
[----:B------:R-:W-:Y:S05]  /*5270*/  WARPSYNC.COLLECTIVE R19, `(.L_x_167) ;  /* 0x0000000013087348 */ /* 0x000fea0003c00000 */
[----:B------:R0:W1:Y:S02]  /*5280*/  SHFL.DOWN P2, R20, R18, R17, R16 ;  /* 0x0800001112147389 */ /* 0x0000640000040010 */
[----:B01----:R-:W-:Y:S05]  /*5290*/  ENDCOLLECTIVE ;  /* 0x000000000000791b */ /* 0x003fea0003800000 */
.L_x_167:
[----:B------:R-:W-:Y:S05]  /*52a0*/  WARPSYNC.COLLECTIVE R19, `(.L_x_168) ;  /* 0x0000000013087348 */ /* 0x000fea0003c00000 */
[----:B------:R-:W-:Y:S01]  /*52b0*/  VOTE.ALL P0, P0 ;  /* 0x0000000000ff7806 */ /* 0x000fe20000000000 */
[----:B------:R-:W-:-:S12]  /*52c0*/  ENDCOLLECTIVE ;  /* 0x000000000000791b */ /* 0x000fd80003800000 */
.L_x_168:
[----:B------:R-:W0:Y:S01]  /*52d0*/  LDC.64 R16, c[0x0][0x390] ;  /* 0x0000e400ff107b82 */ /* 0x000e220000000a00 */
[----:B------:R-:W-:-:S05]  /*52e0*/  SEL R25, R20, RZ, !P3 ;  /* 0x000000ff14197207 */ /* 0x000fca0005800000 */
[----:B------:R-:W-:Y:S01]  /*52f0*/  IMAD.IADD R26, R26, 0x1, R25 ;  /* 0x000000011a1a7824 */ /* 0x000fe200078e0219 */
[----:B0-----:R-:W-:-:S05]  /*5300*/  IADD3 R35, P2, PT, R16, 0x100, RZ ;  /* 0x0000010010237810 */ /* 0x001fca0007f5e0ff */
[----:B------:R-:W-:Y:S01]  /*5310*/  IMAD.X R39, RZ, RZ, R17, P2 ;  /* 0x000000ffff277224 */ /* 0x000fe200010e0611 */
[----:B------:R-:W-:Y:S07]  /*5320*/  BRA `(.L_x_169) ;  /* 0xffffffe000907947 */ /* 0x000fee000383ffff */
.L_x_119:
[----:B------:R-:W-:Y:S01]  /*5330*/  BSSY B0, `(.L_x_170) ;  /* 0x0000006000007945 */ /* 0x000fe20003800000 */
[----:B------:R-:W-:Y:S01]  /*5340*/  PLOP3.LUT P0, PT, P0, PT, PT, 0x8, 0x80 ;  /* 0x000000000080781c */ /* 0x000fe2000070e170 */
[----:B------:R-:W-:-:S12]  /*5350*/  IMAD.MOV.U32 R19, RZ, RZ, -0x1 ;  /* 0xffffffffff137424 */ /* 0x000fd800078e00ff */
[----:B------:R-:W-:Y:S05]  /*5360*/  WARPSYNC.COLLECTIVE R19, `(.L_x_171) ;  /* 0x0000000013087348 */ /* 0x000fea0003c00000 */
[----:B------:R-:W-:Y:S01]  /*5370*/  VOTE.ANY P0, P0 ;  /* 0x0000000000ff7806 */ /* 0x000fe20000000100 */
[----:B------:R-:W-:-:S12]  /*5380*/  ENDCOLLECTIVE ;  /* 0x000000000000791b */ /* 0x000fd80003800000 */
.L_x_171:
[----:B------:R-:W-:Y:S05]  /*5390*/  BSYNC B0 ;  /* 0x0000000000007941 */ /* 0x000fea0003800000 */
.L_x_170:
[----:B------:R-:W-:Y:S05]  /*53a0*/  BRA `(.L_x_172) ;  /* 0xffffffe000a07947 */ /* 0x000fea000383ffff */
.L_x_121:
[----:B------:R-:W-:Y:S01]  /*53b0*/  BSSY B0, `(.L_x_173) ;  /* 0x0000006000007945 */ /* 0x000fe20003800000 */
[----:B------:R-:W-:Y:S01]  /*53c0*/  PLOP3.LUT P0, PT, P0, PT, PT, 0x8, 0x80 ;  /* 0x000000000080781c */ /* 0x000fe2000070e170 */
[----:B------:R-:W-:-:S12]  /*53d0*/  IMAD.MOV.U32 R19, RZ, RZ, -0x1 ;  /* 0xffffffffff137424 */ /* 0x000fd800078e00ff */
[----:B------:R-:W-:Y:S05]  /*53e0*/  WARPSYNC.COLLECTIVE R19, `(.L_x_174) ;  /* 0x0000000013087348 */ /* 0x000fea0003c00000 */
[----:B------:R-:W-:Y:S01]  /*53f0*/  VOTE.ANY P0, P0 ;  /* 0x0000000000ff7806 */ /* 0x000fe20000000100 */
[----:B------:R-:W-:-:S12]  /*5400*/  ENDCOLLECTIVE ;  /* 0x000000000000791b */ /* 0x000fd80003800000 */
.L_x_174:
[----:B------:R-:W-:Y:S05]  /*5410*/  BSYNC B0 ;  /* 0x0000000000007941 */ /* 0x000fea0003800000 */
.L_x_173:
[----:B------:R-:W-:Y:S05]  /*5420*/  BRA `(.L_x_175) ;  /* 0xffffffe000f47947 */ /* 0x000fea000383ffff */
.L_x_123:
[----:B------:R-:W-:Y:S01]  /*5430*/  BSSY B0, `(.L_x_176) ;  /* 0x0000006000007945 */ /* 0x000fe20003800000 */
[----:B------:R-:W-:Y:S01]  /*5440*/  PLOP3.LUT P0, PT, P0, PT, PT, 0x8, 0x80 ;  /* 0x000000000080781c */ /* 0x000fe2000070e170 */
[----:B------:R-:W-:-:S12]  /*5450*/  IMAD.MOV.U32 R19, RZ, RZ, -0x1 ;  /* 0xffffffffff137424 */ /* 0x000fd800078e00ff */
[----:B------:R-:W-:Y:S05]  /*5460*/  WARPSYNC.COLLECTIVE R19, `(.L_x_177) ;  /* 0x0000000013087348 */ /* 0x000fea0003c00000 */
[----:B------:R-:W-:Y:S01]  /*5470*/  VOTE.ANY R19, PT, P0 ;  /* 0x0000000000137806 */ /* 0x000fe200000e0100 */
[----:B------:R-:W-:Y:S06]  /*5480*/  ENDCOLLECTIVE ;  /* 0x000000000000791b */ /* 0x000fec0003800000 */
.L_x_177:
[----:B------:R-:W-:Y:S05]  /*5490*/  BSYNC B0 ;  /* 0x0000000000007941 */ /* 0x000fea0003800000 */
.L_x_176:
[----:B------:R-:W-:Y:S01]  /*54a0*/  LOP3.LUT R19, R19, 0x80000000, R53, 0xec, !PT ;  /* 0x8000000013137812 */ /* 0x000fe200078eec35 */
[----:B------:R-:W-:Y:S02]  /*54b0*/  IMAD.MOV.U32 R18, RZ, RZ, R25 ;  /* 0x000000ffff127224 */ /* 0x000fe400078e0019 */
[----:B------:R-:W-:Y:S02]  /*54c0*/  IMAD.MOV.U32 R17, RZ, RZ, 0x1 ;  /* 0x00000001ff117424 */ /* 0x000fe400078e00ff */
[----:B------:R-:W-:Y:S02]  /*54d0*/  VIADD R16, R19, 0xffffffff ;  /* 0xffffffff13107836 */ /* 0x000fe40000000000 */
[----:B------:R-:W-:-:S03]  /*54e0*/  VIADD R21, R21, 0xffffffe0 ;  /* 0xffffffe015157836 */ /* 0x000fc60000000000 */
[----:B------:R-:W-:Y:S01]  /*54f0*/  LOP3.LUT R16, R19, R16, RZ, 0xc, !PT ;  /* 0x0000001013107212 */ /* 0x000fe200078e0cff */
[----:B------:R-:W-:-:S05]  /*5500*/  IMAD.MOV.U32 R19, RZ, RZ, -0x1 ;  /* 0xffffffffff137424 */ /* 0x000fca00078e00ff */
[----:B------:R-:W0:Y:S02]  /*5510*/  POPC R16, R16 ;  /* 0x0000001000107309 */ /* 0x000e240000000000 */
[----:B0-----:R-:W-:Y:S05]  /*5520*/  WARPSYNC.COLLECTIVE R19, `(.L_x_178) ;  /* 0x0000000013087348 */ /* 0x001fea0003c00000 */
[----:B0-----:R0:W1:Y:S02]  /*5530*/  SHFL.DOWN P2, R20, R18, R17, R16 ;  /* 0x0800001112147389 */ /* 0x0010640000040010 */
[----:B01----:R-:W-:Y:S05]  /*5540*/  ENDCOLLECTIVE ;  /* 0x000000000000791b */ /* 0x003fea0003800000 */
.L_x_178:
        /* <DEDUP_REMOVED lines=10> */
.L_x_179:
        /* <DEDUP_REMOVED lines=9> */
.L_x_180:
        /* <DEDUP_REMOVED lines=9> */
.L_x_181:
[----:B------:R-:W-:Y:S01]  /*5710*/  IMAD.MOV.U32 R17, RZ, RZ, 0x10 ;  /* 0x00000010ff117424 */ /* 0x000fe200078e00ff */
[----:B------:R-:W-:-:S05]  /*5720*/  SEL R20, R20, RZ, !P0 ;  /* 0x000000ff14147207 */ /* 0x000fca0004000000 */
[----:B------:R-:W-:-:S04]  /*5730*/  IMAD.IADD R25, R25, 0x1, R20 ;  /* 0x0000000119197824 */ /* 0x000fc800078e0214 */
[----:B------:R-:W-:-:S07]  /*5740*/  IMAD.MOV.U32 R18, RZ, RZ, R25 ;  /* 0x000000ffff127224 */ /* 0x000fce00078e0019 */
[----:B------:R-:W-:Y:S05]  /*5750*/  WARPSYNC.COLLECTIVE R19, `(.L_x_182) ;  /* 0x0000000013087348 */ /* 0x000fea0003c00000 */
[----:B------:R0:W1:Y:S02]  /*5760*/  SHFL.DOWN P2, R20, R18, R17, R16 ;  /* 0x0800001112147389 */ /* 0x0000640000040010 */
[----:B01----:R-:W-:Y:S05]  /*5770*/  ENDCOLLECTIVE ;  /* 0x000000000000791b */ /* 0x003fea0003800000 */
.L_x_182:
[----:B------:R-:W-:-:S05]  /*5780*/  VIADD R17, R36, 0x10 ;  /* 0x0000001024117836 */ /* 0x000fca0000000000 */
[----:B------:R-:W-:-:S04]  /*5790*/  ISETP.GT.AND P0, PT, R17, R16, PT ;  /* 0x000000101100720c */ /* 0x000fc80003f04270 */
[----:B------:R-:W-:Y:S02]  /*57a0*/  SEL R20, R20, RZ, !P0 ;  /* 0x000000ff14147207 */ /* 0x000fe40004000000 */
[----:B------:R-:W-:Y:S02]  /*57b0*/  ISETP.NE.AND P0, PT, R24, 0x65, PT ;  /* 0x000000651800780c */ /* 0x000fe40003f05270 */
[----:B------:R-:W-:-:S11]  /*57c0*/  IADD3 R26, PT, PT, R25, R20, R26 ;  /* 0x00000014191a7210 */ /* 0x000fd60007ffe01a */
[----:B------:R-:W-:Y:S05]  /*57d0*/  WARPSYNC.COLLECTIVE R19, `(.L_x_183) ;  /* 0x0000000013087348 */ /* 0x000fea0003c00000 */
[----:B------:R-:W-:Y:S01]  /*57e0*/  VOTE.ALL P0, P0 ;  /* 0x0000000000ff7806 */ /* 0x000fe20000000000 */
[----:B------:R-:W-:-:S12]  /*57f0*/  ENDCOLLECTIVE ;  /* 0x000000000000791b */ /* 0x000fd80003800000 */
.L_x_183:
[----:B------:R-:W-:Y:S05]  /*5800*/  BRA `(.L_x_184) ;  /* 0xffffffe0008c7947 */ /* 0x000fea000383ffff */
.L_x_185:
        /* <DEDUP_REMOVED lines=15> */
.L_x_434:


//--------------------- .text._ZN3cub18CUB_300001_SM_10006detail4scan20DeviceScanInitKernelINS0_13ScanTileStateIiLb1EEEEEvT_i --------------------------
	.section	.text._ZN3cub18CUB_300001_SM_10006detail4scan20DeviceScanInitKernelINS0_13ScanTileStateIiLb1EEEEEvT_i,"ax",@progbits
	.align	128
        .global         _ZN3cub18CUB_300001_SM_10006detail4scan20DeviceScanInitKernelINS0_13ScanTileStateIiLb1EEEEEvT_i
        .type           _ZN3cub18CUB_300001_SM_10006detail4scan20DeviceScanInitKernelINS0_13ScanTileStateIiLb1EEEEEvT_i,@function
        .size           _ZN3cub18CUB_300001_SM_10006detail4scan20DeviceScanInitKernelINS0_13ScanTileStateIiLb1EEEEEvT_i,(.L_x_435 - _ZN3cub18CUB_300001_SM_10006detail4scan20DeviceScanInitKernelINS0_13ScanTileStateIiLb1EEEEEvT_i)
        .other          _ZN3cub18CUB_300001_SM_10006detail4scan20DeviceScanInitKernelINS0_13ScanTileStateIiLb1EEEEEvT_i,@"STO_CUDA_ENTRY STV_DEFAULT"
_ZN3cub18CUB_300001_SM_10006detail4scan20DeviceScanInitKernelINS0_13ScanTileStateIiLb1EEEEEvT_i:
.text._ZN3cub18CUB_300001_SM_10006detail4scan20DeviceScanInitKernelINS0_13ScanTileStateIiLb1EEEEEvT_i:
[----:B------:R-:W-:Y:S01]  /*0000*/  LDC R1, c[0x0][0x37c] ;  /* 0x0000df00ff017b82 */ /* 0x000fe20000000800 */
[----:B------:R-:W0:Y:S07]  /*0010*/  S2R R0, SR_TID.X ;  /* 0x0000000000007919 */ /* 0x000e2e0000002100 */
[----:B------:R-:W1:Y:S01]  /*0020*/  S2UR UR6, SR_CTAID.X ;  /* 0x00000000000679c3 */ /* 0x000e620000002500 */
[----:B------:R-:W2:Y:S07]  /*0030*/  LDCU UR4, c[0x0][0x388] ;  /* 0x00007100ff0477ac */ /* 0x000eae0008000800 */
[----:B------:R-:W1:Y:S01]  /*0040*/  LDC R5, c[0x0][0x360] ;  /* 0x0000d800ff057b82 */ /* 0x000e620000000800 */
[----:B0-----:R-:W-:Y:S01]  /*0050*/  ISETP.GT.U32.AND P0, PT, R0, 0x1f, PT ;  /* 0x0000001f0000780c */ /* 0x001fe20003f04070 */
[----:B-1----:R-:W-:-:S03]  /*0060*/  IMAD R5, R5, UR6, R0 ;  /* 0x0000000605057c24 */ /* 0x002fc6000f8e0200 */
[----:B------:R-:W-:Y:S02]  /*0070*/  ISETP.NE.OR P0, PT, RZ, UR6, P0 ;  /* 0x00000006ff007c0c */ /* 0x000fe40008705670 */
[----:B--2---:R-:W-:Y:S01]  /*0080*/  ISETP.GE.AND P1, PT, R5, UR4, PT ;  /* 0x0000000405007c0c */ /* 0x004fe2000bf26270 */
[----:B------:R-:W0:-:S12]  /*0090*/  LDCU.64 UR4, c[0x0][0x358] ;  /* 0x00006b00ff0477ac */ /* 0x000e180008000a00 */
[----:B------:R-:W1:Y:S01]  /*00a0*/  @!P1 LDC.64 R2, c[0x0][0x380] ;  /* 0x0000e000ff029b82 */ /* 0x000e620000000a00 */
[----:B------:R-:W-:Y:S01]  /*00b0*/  @!P1 MOV R4, 0x63 ;  /* 0x0000006300049802 */ /* 0x000fe20000000f00 */
[----:B-1----:R-:W-:-:S04]  /*00c0*/  @!P1 IMAD.WIDE R2, R5, 0x8, R2 ;  /* 0x0000000805029825 */ /* 0x002fc800078e0202 */
[----:B------:R-:W-:-:S05]  /*00d0*/  HFMA2 R5, -RZ, RZ, 0, 0 ;  /* 0x00000000ff057431 */ /* 0x000fca00000001ff */
[----:B0-----:R0:W-:Y:S01]  /*00e0*/  @!P1 STG.E.64 desc[UR4][R2.64+0x100], R4 ;  /* 0x0001000402009986 */ /* 0x0011e2000c101b04 */
[----:B------:R-:W-:Y:S05]  /*00f0*/  @P0 EXIT ;  /* 0x000000000000094d */ /* 0x000fea0003800000 */
[----:B0-----:R-:W0:Y:S02]  /*0100*/  LDC.64 R2, c[0x0][0x380] ;  /* 0x0000e000ff027b82 */ /* 0x001e240000000a00 */
[----:B0-----:R-:W-:-:S05]  /*0110*/  IMAD.WIDE.U32 R2, R0, 0x8, R2 ;  /* 0x0000000800027825 */ /* 0x001fca00078e0002 */
[----:B------:R-:W-:Y:S01]  /*0120*/  STG.E.64 desc[UR4][R2.64], RZ ;  /* 0x000000ff02007986 */ /* 0x000fe2000c101b04 */
[----:B------:R-:W-:Y:S05]  /*0130*/  EXIT ;  /* 0x000000000000794d */ /* 0x000fea0003800000 */
.L_x_186:
        /* <DEDUP_REMOVED lines=12> */
.L_x_435:


//--------------------- .text._ZN3cub18CUB_300001_SM_10006detail11EmptyKernelIvEEvv --------------------------
	.section	.text._ZN3cub18CUB_300001_SM_10006detail11EmptyKernelIvEEvv,"ax",@progbits
	.align	128
        .global         _ZN3cub18CUB_300001_SM_10006detail11EmptyKernelIvEEvv
        .type           _ZN3cub18CUB_300001_SM_10006detail11EmptyKernelIvEEvv,@function
        .size           _ZN3cub18CUB_300001_SM_10006detail11EmptyKernelIvEEvv,(.L_x_436 - _ZN3cub18CUB_300001_SM_10006detail11EmptyKernelIvEEvv)
        .other          _ZN3cub18CUB_300001_SM_10006detail11EmptyKernelIvEEvv,@"STO_CUDA_ENTRY STV_DEFAULT"
_ZN3cub18CUB_300001_SM_10006detail11EmptyKernelIvEEvv:
.text._ZN3cub18CUB_300001_SM_10006detail11EmptyKernelIvEEvv:
[----:B------:R-:W-:Y:S01]  /*0000*/  LDC R1, c[0x0][0x37c] ;  /* 0x0000df00ff017b82 */ /* 0x000fe20000000800 */
[----:B------:R-:W-:Y:S05]  /*0010*/  EXIT ;  /* 0x000000000000794d */ /* 0x000fea0003800000 */
.L_x_187:
        /* <DEDUP_REMOVED lines=14> */
.L_x_436:


//--------------------- .text._Z24block_spgemm_1d_half_mmaPKiS0_PK6__halfS0_S0_PS1_PiS5_S4_S1_S1_ --------------------------
	.section	.text._Z24block_spgemm_1d_half_mmaPKiS0_PK6__halfS0_S0_PS1_PiS5_S4_S1_S1_,"ax",@progbits
	.align	128
        .global         _Z24block_spgemm_1d_half_mmaPKiS0_PK6__halfS0_S0_PS1_PiS5_S4_S1_S1_
        .type           _Z24block_spgemm_1d_half_mmaPKiS0_PK6__halfS0_S0_PS1_PiS5_S4_S1_S1_,@function
        .size           _Z24block_spgemm_1d_half_mmaPKiS0_PK6__halfS0_S0_PS1_PiS5_S4_S1_S1_,(.L_x_437 - _Z24block_spgemm_1d_half_mmaPKiS0_PK6__halfS0_S0_PS1_PiS5_S4_S1_S1_)
        .other          _Z24block_spgemm_1d_half_mmaPKiS0_PK6__halfS0_S0_PS1_PiS5_S4_S1_S1_,@"STO_CUDA_ENTRY STV_DEFAULT"
_Z24block_spgemm_1d_half_mmaPKiS0_PK6__halfS0_S0_PS1_PiS5_S4_S1_S1_:
.text._Z24block_spgemm_1d_half_mmaPKiS0_PK6__halfS0_S0_PS1_PiS5_S4_S1_S1_:
[----:B------:R-:W0:Y:S01]  /*0000*/  LDC R1, c[0x0][0x37c] ;  /* 0x0000df00ff017b82 */ /* 0x000e220000000800 */
[----:B------:R-:W1:Y:S07]  /*0010*/  S2R R6, SR_TID.X ;  /* 0x0000000000067919 */ /* 0x000e6e0000002100 */
[----:B------:R-:W2:Y:S01]  /*0020*/  LDC.64 R20, c[0x0][0x380] ;  /* 0x0000e000ff147b82 */ /* 0x000ea20000000a00 */
[----:B------:R-:W3:Y:S01]  /*0030*/  LDCU.64 UR8, c[0x0][0x358] ;  /* 0x00006b00ff0877ac */ /* 0x000ee20008000a00 */
[----:B0-----:R-:W-:Y:S01]  /*0040*/  VIADD R1, R1, 0xfffffcf0 ;  /* 0xfffffcf001017836 */ /* 0x001fe20000000000 */
[----:B-1----:R-:W-:-:S05]  /*0050*/  SHF.R.U32.HI R0, RZ, 0x5, R6 ;  /* 0x00000005ff007819 */ /* 0x002fca0000011606 */
[----:B------:R-:W-:-:S04]  /*0060*/  IMAD.SHL.U32 R2, R0, 0x2, RZ ;  /* 0x0000000200027824 */ /* 0x000fc800078e00ff */
[----:B--2---:R-:W-:-:S05]  /*0070*/  IMAD.WIDE.U32 R20, R2, 0x4, R20 ;  /* 0x0000000402147825 */ /* 0x004fca00078e0014 */
[----:B---3--:R-:W2:Y:S04]  /*0080*/  LDG.E R24, desc[UR8][R20.64] ;  /* 0x0000000814187981 */ /* 0x008ea8000c1e1900 */
[----:B------:R-:W2:Y:S01]  /*0090*/  LDG.E R7, desc[UR8][R20.64+0x4] ;  /* 0x0000040814077981 */ /* 0x000ea2000c1e1900 */
[C---:B------:R-:W-:Y:S01]  /*00a0*/  IMAD.SHL.U32 R4, R6.reuse, 0x2, RZ ;  /* 0x0000000206047824 */ /* 0x040fe200078e00ff */
[----:B------:R-:W-:Y:S01]  /*00b0*/  LOP3.LUT R3, R6, 0x1f, RZ, 0xc0, !PT ;  /* 0x0000001f06037812 */ /* 0x000fe200078ec0ff */
[----:B------:R-:W-:Y:S03]  /*00c0*/  BSSY.RECONVERGENT B0, `(.L_x_188) ;  /* 0x0000072000007945 */ /* 0x000fe60003800200 */
[----:B------:R-:W-:-:S02]  /*00d0*/  LOP3.LUT R4, R4, 0x6, RZ, 0xc0, !PT ;  /* 0x0000000604047812 */ /* 0x000fc400078ec0ff */
[----:B------:R-:W-:-:S05]  /*00e0*/  SHF.R.U32.HI R5, RZ, 0x2, R3 ;  /* 0x00000002ff057819 */ /* 0x000fca0000011603 */
[----:B------:R-:W-:Y:S01]  /*00f0*/  IMAD R22, R5, 0x10, R4 ;  /* 0x0000001005167824 */ /* 0x000fe200078e0204 */
[----:B------:R-:W-:Y:S02]  /*0100*/  IADD3 R4, PT, PT, R2, 0x2, RZ ;  /* 0x0000000202047810 */ /* 0x000fe40007ffe0ff */
[----:B--2---:R-:W-:-:S13]  /*0110*/  ISETP.GE.AND P0, PT, R24, R7, PT ;  /* 0x000000071800720c */ /* 0x004fda0003f06270 */
[----:B------:R-:W-:Y:S05]  /*0120*/  @P0 BRA `(.L_x_189) ;  /* 0x0000000400ac0947 */ /* 0x000fea0003800000 */
[----:B------:R-:W-:Y:S01]  /*0130*/  IMAD.IADD R8, R7, 0x1, -R24 ;  /* 0x0000000107087824 */ /* 0x000fe200078e0a18 */
[----:B------:R-:W-:Y:S01]  /*0140*/  BSSY.RECONVERGENT B1, `(.L_x_190) ;  /* 0x000003a000017945 */ /* 0x000fe20003800200 */
[----:B------:R-:W-:-:S03]  /*0150*/  PLOP3.LUT P0, PT, PT, PT, PT, 0x80, 0x8 ;  /* 0x000000000008781c */ /* 0x000fc60003f0f070 */
[----:B------:R-:W-:-:S13]  /*0160*/  ISETP.GT.AND P1, PT, R8, 0x3, PT ;  /* 0x000000030800780c */ /* 0x000fda0003f24270 */
[----:B------:R-:W-:Y:S05]  /*0170*/  @!P1 BRA `(.L_x_191) ;  /* 0x0000000000d89947 */ /* 0x000fea0003800000 */
[----:B------:R-:W-:Y:S01]  /*0180*/  PLOP3.LUT P0, PT, PT, PT, PT, 0x8, 0x80 ;  /* 0x000000000080781c */ /* 0x000fe20003f0e170 */
[----:B------:R-:W-:-:S12]  /*0190*/  VIADD R23, R7, 0xfffffffd ;  /* 0xfffffffd07177836 */ /* 0x000fd80000000000 */
.L_x_192:
[----:B0-----:R-:W0:Y:S01]  /*01a0*/  LDC.64 R12, c[0x0][0x390] ;  /* 0x0000e400ff0c7b82 */ /* 0x001e220000000a00 */
[----:B------:R-:W-:-:S07]  /*01b0*/  IMAD.SHL.U32 R19, R24, 0x100, RZ ;  /* 0x0000010018137824 */ /* 0x000fce00078e00ff */
[----:B------:R-:W1:Y:S01]  /*01c0*/  LDC.64 R14, c[0x0][0x388] ;  /* 0x0000e200ff0e7b82 */ /* 0x000e620000000a00 */
[----:B0-----:R-:W-:-:S04]  /*01d0*/  IMAD.WIDE R18, R19, 0x2, R12 ;  /* 0x0000000213127825 */ /* 0x001fc800078e020c */
[----:B------:R-:W-:-:S04]  /*01e0*/  IMAD.WIDE.U32 R18, R22, 0x2, R18 ;  /* 0x0000000216127825 */ /* 0x000fc800078e0012 */
[C---:B-1----:R-:W-:Y:S01]  /*01f0*/  IMAD.WIDE R28, R24.reuse, 0x4, R14 ;  /* 0x00000004181c7825 */ /* 0x042fe200078e020e */
[----:B------:R-:W2:Y:S04]  /*0200*/  LDG.E R8, desc[UR8][R18.64] ;  /* 0x0000000812087981 */ /* 0x000ea8000c1e1900 */
[----:B------:R-:W2:Y:S04]  /*0210*/  LDG.E R9, desc[UR8][R18.64+0x100] ;  /* 0x0001000812097981 */ /* 0x000ea8000c1e1900 */
[----:B------:R-:W3:Y:S04]  /*0220*/  LDG.E R28, desc[UR8][R28.64] ;  /* 0x000000081c1c7981 */ /* 0x000ee8000c1e1900 */
[----:B------:R-:W2:Y:S04]  /*0230*/  LDG.E R10, desc[UR8][R18.64+0x10] ;  /* 0x00001008120a7981 */ /* 0x000ea8000c1e1900 */
[----:B------:R-:W2:Y:S01]  /*0240*/  LDG.E R11, desc[UR8][R18.64+0x110] ;  /* 0x00011008120b7981 */ /* 0x000ea2000c1e1900 */
[----:B------:R-:W-:-:S05]  /*0250*/  VIADD R17, R24, 0x1 ;  /* 0x0000000118117836 */ /* 0x000fca0000000000 */
[C---:B------:R-:W-:Y:S01]  /*0260*/  SHF.L.U32 R27, R17.reuse, 0x8, RZ ;  /* 0x00000008111b7819 */ /* 0x040fe200000006ff */
[----:B------:R-:W-:-:S04]  /*0270*/  IMAD.WIDE R16, R17, 0x4, R14 ;  /* 0x0000000411107825 */ /* 0x000fc800078e020e */
[----:B---3--:R-:W-:-:S05]  /*0280*/  IMAD R25, R28, 0x10, R1 ;  /* 0x000000101c197824 */ /* 0x008fca00078e0201 */
[----:B--2---:R0:W-:Y:S04]  /*0290*/  STL.128 [R25], R8 ;  /* 0x0000000819007387 */ /* 0x0041e80000100c00 */
[----:B0-----:R-:W2:Y:S01]  /*02a0*/  LDG.E R25, desc[UR8][R16.64] ;  /* 0x0000000810197981 */ /* 0x001ea2000c1e1900 */
[----:B------:R-:W-:-:S04]  /*02b0*/  IMAD.WIDE R26, R27, 0x2, R12 ;  /* 0x000000021b1a7825 */ /* 0x000fc800078e020c */
[C---:B------:R-:W-:Y:S02]  /*02c0*/  VIADD R9, R24.reuse, 0x2 ;  /* 0x0000000218097836 */ /* 0x040fe40000000000 */
[----:B------:R-:W-:Y:S02]  /*02d0*/  VIADD R11, R24, 0x3 ;  /* 0x00000003180b7836 */ /* 0x000fe40000000000 */
[----:B------:R-:W-:-:S04]  /*02e0*/  IMAD.WIDE R28, R9, 0x4, R14 ;  /* 0x00000004091c7825 */ /* 0x000fc800078e020e */
[----:B------:R-:W-:Y:S02]  /*02f0*/  IMAD.WIDE.U32 R26, R22, 0x2, R26 ;  /* 0x00000002161a7825 */ /* 0x000fe400078e001a */
[----:B------:R-:W3:Y:S02]  /*0300*/  LDG.E R28, desc[UR8][R28.64] ;  /* 0x000000081c1c7981 */ /* 0x000ee4000c1e1900 */
[C---:B------:R-:W-:Y:S01]  /*0310*/  IMAD.WIDE R14, R11.reuse, 0x4, R14 ;  /* 0x000000040b0e7825 */ /* 0x040fe200078e020e */
[----:B------:R-:W-:Y:S01]  /*0320*/  SHF.L.U32 R11, R11, 0x8, RZ ;  /* 0x000000080b0b7819 */ /* 0x000fe200000006ff */
[----:B------:R-:W4:Y:S02]  /*0330*/  LDG.E R16, desc[UR8][R26.64] ;  /* 0x000000081a107981 */ /* 0x000f24000c1e1900 */
[----:B------:R-:W-:Y:S02]  /*0340*/  IMAD.SHL.U32 R9, R9, 0x100, RZ ;  /* 0x0000010009097824 */ /* 0x000fe400078e00ff */
[----:B------:R-:W4:Y:S02]  /*0350*/  LDG.E R17, desc[UR8][R26.64+0x100] ;  /* 0x000100081a117981 */ /* 0x000f24000c1e1900 */
[----:B------:R-:W-:-:S02]  /*0360*/  IMAD.WIDE R8, R9, 0x2, R12 ;  /* 0x0000000209087825 */ /* 0x000fc400078e020c */
[----:B------:R-:W4:Y:S04]  /*0370*/  LDG.E R18, desc[UR8][R26.64+0x10] ;  /* 0x000010081a127981 */ /* 0x000f28000c1e1900 */
[----:B------:R0:W4:Y:S02]  /*0380*/  LDG.E R19, desc[UR8][R26.64+0x110] ;  /* 0x000110081a137981 */ /* 0x000124000c1e1900 */
[----:B0-----:R-:W-:-:S04]  /*0390*/  IMAD.WIDE R26, R11, 0x2, R12 ;  /* 0x000000020b1a7825 */ /* 0x001fc800078e020c */
[----:B------:R-:W-:-:S04]  /*03a0*/  IMAD.WIDE.U32 R12, R22, 0x2, R8 ;  /* 0x00000002160c7825 */ /* 0x000fc800078e0008 */
[----:B------:R-:W-:Y:S01]  /*03b0*/  IMAD.WIDE.U32 R26, R22, 0x2, R26 ;  /* 0x00000002161a7825 */ /* 0x000fe200078e001a */
[----:B------:R-:W5:Y:S04]  /*03c0*/  LDG.E R8, desc[UR8][R12.64] ;  /* 0x000000080c087981 */ /* 0x000f68000c1e1900 */
[----:B------:R-:W5:Y:S04]  /*03d0*/  LDG.E R9, desc[UR8][R12.64+0x100] ;  /* 0x000100080c097981 */ /* 0x000f68000c1e1900 */
[----:B------:R-:W5:Y:S04]  /*03e0*/  LDG.E R10, desc[UR8][R12.64+0x10] ;  /* 0x000010080c0a7981 */ /* 0x000f68000c1e1900 */
[----:B------:R-:W5:Y:S04]  /*03f0*/  LDG.E R11, desc[UR8][R12.64+0x110] ;  /* 0x000110080c0b7981 */ /* 0x000f68000c1e1900 */
[----:B------:R-:W5:Y:S04]  /*0400*/  LDG.E R12, desc[UR8][R26.64] ;  /* 0x000000081a0c7981 */ /* 0x000f68000c1e1900 */
[----:B------:R-:W5:Y:S01]  /*0410*/  LDG.E R13, desc[UR8][R26.64+0x100] ;  /* 0x000100081a0d7981 */ /* 0x000f62000c1e1900 */
[----:B--2---:R-:W-:-:S03]  /*0420*/  IMAD R29, R25, 0x10, R1 ;  /* 0x00000010191d7824 */ /* 0x004fc600078e0201 */
[----:B------:R-:W2:Y:S04]  /*0430*/  LDG.E R25, desc[UR8][R14.64] ;  /* 0x000000080e197981 */ /* 0x000ea8000c1e1900 */
[----:B------:R-:W2:Y:S04]  /*0440*/  LDG.E R14, desc[UR8][R26.64+0x10] ;  /* 0x000010081a0e7981 */ /* 0x000ea8000c1e1900 */
[----:B------:R-:W2:Y:S01]  /*0450*/  LDG.E R15, desc[UR8][R26.64+0x110] ;  /* 0x000110081a0f7981 */ /* 0x000ea2000c1e1900 */
[----:B---3--:R-:W-:Y:S02]  /*0460*/  IMAD R28, R28, 0x10, R1 ;  /* 0x000000101c1c7824 */ /* 0x008fe400078e0201 */
[----:B------:R-:W-:-:S05]  /*0470*/  VIADD R24, R24, 0x4 ;  /* 0x0000000418187836 */ /* 0x000fca0000000000 */
[----:B------:R-:W-:Y:S01]  /*0480*/  ISETP.GE.AND P1, PT, R24, R23, PT ;  /* 0x000000171800720c */ /* 0x000fe20003f26270 */
[----:B----4-:R0:W-:Y:S04]  /*0490*/  STL.128 [R29], R16 ;  /* 0x000000101d007387 */ /* 0x0101e80000100c00 */
[----:B-----5:R0:W-:Y:S01]  /*04a0*/  STL.128 [R28], R8 ;  /* 0x000000081c007387 */ /* 0x0201e20000100c00 */
[----:B--2---:R-:W-:-:S05]  /*04b0*/  IMAD R25, R25, 0x10, R1 ;  /* 0x0000001019197824 */ /* 0x004fca00078e0201 */
[----:B------:R0:W-:Y:S02]  /*04c0*/  STL.128 [R25], R12 ;  /* 0x0000000c19007387 */ /* 0x0001e40000100c00 */
[----:B------:R-:W-:Y:S05]  /*04d0*/  @!P1 BRA `(.L_x_192) ;  /* 0xfffffffc00309947 */ /* 0x000fea000383ffff */
.L_x_191:
[----:B------:R-:W-:Y:S05]  /*04e0*/  BSYNC.RECONVERGENT B1 ;  /* 0x0000000000017941 */ /* 0x000fea0003800200 */
.L_x_190:
[----:B0-----:R-:W-:Y:S01]  /*04f0*/  IADD3 R8, PT, PT, -R24, R7, RZ ;  /* 0x0000000718087210 */ /* 0x001fe20007ffe1ff */
[----:B------:R-:W-:Y:S03]  /*0500*/  BSSY.RECONVERGENT B1, `(.L_x_193) ;  /* 0x000001e000017945 */ /* 0x000fe60003800200 */
[----:B------:R-:W-:-:S13]  /*0510*/  ISETP.GT.AND P1, PT, R8, 0x1, PT ;  /* 0x000000010800780c */ /* 0x000fda0003f24270 */
[----:B------:R-:W-:Y:S05]  /*0520*/  @!P1 BRA `(.L_x_194) ;  /* 0x00000000006c9947 */ /* 0x000fea0003800000 */
[----:B------:R-:W0:Y:S01]  /*0530*/  LDC.64 R28, c[0x0][0x388] ;  /* 0x0000e200ff1c7b82 */ /* 0x000e220000000a00 */
[C---:B------:R-:W-:Y:S02]  /*0540*/  VIADD R27, R24.reuse, 0x1 ;  /* 0x00000001181b7836 */ /* 0x040fe40000000000 */
[----:B------:R-:W-:Y:S02]  /*0550*/  IMAD.SHL.U32 R19, R24, 0x100, RZ ;  /* 0x0000010018137824 */ /* 0x000fe400078e00ff */
[----:B------:R-:W-:-:S03]  /*0560*/  IMAD.SHL.U32 R9, R27, 0x100, RZ ;  /* 0x000001001b097824 */ /* 0x000fc600078e00ff */
[----:B------:R-:W1:Y:S01]  /*0570*/  LDC.64 R16, c[0x0][0x390] ;  /* 0x0000e400ff107b82 */ /* 0x000e620000000a00 */
[----:B0-----:R-:W-:-:S04]  /*0580*/  IMAD.WIDE R26, R27, 0x4, R28 ;  /* 0x000000041b1a7825 */ /* 0x001fc800078e021c */
[----:B------:R-:W-:Y:S02]  /*0590*/  IMAD.WIDE R28, R24, 0x4, R28 ;  /* 0x00000004181c7825 */ /* 0x000fe400078e021c */
[----:B------:R-:W2:Y:S02]  /*05a0*/  LDG.E R26, desc[UR8][R26.64] ;  /* 0x000000081a1a7981 */ /* 0x000ea4000c1e1900 */
[--C-:B-1----:R-:W-:Y:S02]  /*05b0*/  IMAD.WIDE R18, R19, 0x2, R16.reuse ;  /* 0x0000000213127825 */ /* 0x102fe400078e0210 */
[----:B------:R-:W3:Y:S02]  /*05c0*/  LDG.E R28, desc[UR8][R28.64] ;  /* 0x000000081c1c7981 */ /* 0x000ee4000c1e1900 */
[----:B------:R-:W-:-:S04]  /*05d0*/  IMAD.WIDE R16, R9, 0x2, R16 ;  /* 0x0000000209107825 */ /* 0x000fc800078e0210 */
[----:B------:R-:W-:-:S04]  /*05e0*/  IMAD.WIDE.U32 R18, R22, 0x2, R18 ;  /* 0x0000000216127825 */ /* 0x000fc800078e0012 */
[----:B------:R-:W-:Y:S01]  /*05f0*/  IMAD.WIDE.U32 R16, R22, 0x2, R16 ;  /* 0x0000000216107825 */ /* 0x000fe200078e0010 */
[----:B------:R-:W4:Y:S04]  /*0600*/  LDG.E R8, desc[UR8][R18.64] ;  /* 0x0000000812087981 */ /* 0x000f28000c1e1900 */
[----:B------:R-:W4:Y:S04]  /*0610*/  LDG.E R9, desc[UR8][R18.64+0x100] ;  /* 0x0001000812097981 */ /* 0x000f28000c1e1900 */
[----:B------:R-:W4:Y:S04]  /*0620*/  LDG.E R10, desc[UR8][R18.64+0x10] ;  /* 0x00001008120a7981 */ /* 0x000f28000c1e1900 */
[----:B------:R-:W4:Y:S04]  /*0630*/  LDG.E R11, desc[UR8][R18.64+0x110] ;  /* 0x00011008120b7981 */ /* 0x000f28000c1e1900 */
[----:B------:R-:W5:Y:S04]  /*0640*/  LDG.E R12, desc[UR8][R16.64] ;  /* 0x00000008100c7981 */ /* 0x000f68000c1e1900 */
[----:B------:R-:W5:Y:S04]  /*0650*/  LDG.E R13, desc[UR8][R16.64+0x100] ;  /* 0x00010008100d7981 */ /* 0x000f68000c1e1900 */
[----:B------:R-:W5:Y:S04]  /*0660*/  LDG.E R14, desc[UR8][R16.64+0x10] ;  /* 0x00001008100e7981 */ /* 0x000f68000c1e1900 */
[----:B------:R-:W5:Y:S01]  /*0670*/  LDG.E R15, desc[UR8][R16.64+0x110] ;  /* 0x00011008100f7981 */ /* 0x000f62000c1e1900 */
[----:B------:R-:W-:Y:S01]  /*0680*/  PLOP3.LUT P0, PT, PT, PT, PT, 0x8, 0x80 ;  /* 0x000000000080781c */ /* 0x000fe20003f0e170 */
[----:B------:R-:W-:Y:S01]  /*0690*/  VIADD R24, R24, 0x2 ;  /* 0x0000000218187836 */ /* 0x000fe20000000000 */
[----:B--2---:R-:W-:Y:S01]  /*06a0*/  LEA R26, R26, R1, 0x4 ;  /* 0x000000011a1a7211 */ /* 0x004fe200078e20ff */
[----:B---3--:R-:W-:-:S05]  /*06b0*/  IMAD R28, R28, 0x10, R1 ;  /* 0x000000101c1c7824 */ /* 0x008fca00078e0201 */
[----:B----4-:R0:W-:Y:S04]  /*06c0*/  STL.128 [R28], R8 ;  /* 0x000000081c007387 */ /* 0x0101e80000100c00 */
[----:B-----5:R0:W-:Y:S02]  /*06d0*/  STL.128 [R26], R12 ;  /* 0x0000000c1a007387 */ /* 0x0201e40000100c00 */
.L_x_194:
[----:B------:R-:W-:Y:S05]  /*06e0*/  BSYNC.RECONVERGENT B1 ;  /* 0x0000000000017941 */ /* 0x000fea0003800200 */
.L_x_193:
[----:B------:R-:W-:-:S13]  /*06f0*/  ISETP.LT.OR P0, PT, R24, R7, P0 ;  /* 0x000000071800720c */ /* 0x000fda0000701670 */
[----:B------:R-:W-:Y:S05]  /*0700*/  @!P0 BRA `(.L_x_189) ;  /* 0x0000000000348947 */ /* 0x000fea0003800000 */
[----:B0-----:R-:W0:Y:S01]  /*0710*/  LDC.64 R12, c[0x0][0x390] ;  /* 0x0000e400ff0c7b82 */ /* 0x001e220000000a00 */
[----:B------:R-:W-:-:S07]  /*0720*/  IMAD.SHL.U32 R11, R24, 0x100, RZ ;  /* 0x00000100180b7824 */ /* 0x000fce00078e00ff */
[----:B------:R-:W1:Y:S01]  /*0730*/  LDC.64 R8, c[0x0][0x388] ;  /* 0x0000e200ff087b82 */ /* 0x000e620000000a00 */
[----:B0-----:R-:W-:-:S04]  /*0740*/  IMAD.WIDE R12, R11, 0x2, R12 ;  /* 0x000000020b0c7825 */ /* 0x001fc800078e020c */
[----:B------:R-:W-:-:S04]  /*0750*/  IMAD.WIDE.U32 R12, R22, 0x2, R12 ;  /* 0x00000002160c7825 */ /* 0x000fc800078e000c */
[----:B-1----:R-:W-:Y:S01]  /*0760*/  IMAD.WIDE R24, R24, 0x4, R8 ;  /* 0x0000000418187825 */ /* 0x002fe200078e0208 */
[----:B------:R-:W2:Y:S04]  /*0770*/  LDG.E R10, desc[UR8][R12.64+0x10] ;  /* 0x000010080c0a7981 */ /* 0x000ea8000c1e1900 */
[----:B------:R-:W2:Y:S04]  /*0780*/  LDG.E R8, desc[UR8][R12.64] ;  /* 0x000000080c087981 */ /* 0x000ea8000c1e1900 */
[----:B------:R-:W3:Y:S04]  /*0790*/  LDG.E R24, desc[UR8][R24.64] ;  /* 0x0000000818187981 */ /* 0x000ee8000c1e1900 */
[----:B------:R-:W2:Y:S04]  /*07a0*/  LDG.E R9, desc[UR8][R12.64+0x100] ;  /* 0x000100080c097981 */ /* 0x000ea8000c1e1900 */
[----:B------:R-:W2:Y:S01]  /*07b0*/  LDG.E R11, desc[UR8][R12.64+0x110] ;  /* 0x000110080c0b7981 */ /* 0x000ea2000c1e1900 */
[----:B---3--:R-:W-:-:S05]  /*07c0*/  IMAD R14, R24, 0x10, R1 ;  /* 0x00000010180e7824 */ /* 0x008fca00078e0201 */
[----:B--2---:R1:W-:Y:S02]  /*07d0*/  STL.128 [R14], R8 ;  /* 0x000000080e007387 */ /* 0x0043e40000100c00 */
.L_x_189:
[----:B------:R-:W-:Y:S05]  /*07e0*/  BSYNC.RECONVERGENT B0 ;  /* 0x0000000000007941 */ /* 0x000fea0003800200 */
.L_x_188:
[----:B------:R-:W2:Y:S01]  /*07f0*/  LDG.E R24, desc[UR8][R20.64+0x8] ;  /* 0x0000080814187981 */ /* 0x000ea2000c1e1900 */
[----:B------:R-:W-:Y:S01]  /*0800*/  BSSY.RECONVERGENT B0, `(.L_x_195) ;  /* 0x000006e000007945 */ /* 0x000fe20003800200 */
[----:B--2---:R-:W-:-:S13]  /*0810*/  ISETP.GE.AND P0, PT, R7, R24, PT ;  /* 0x000000180700720c */ /* 0x004fda0003f06270 */
[----:B------:R-:W-:Y:S05]  /*0820*/  @P0 BRA `(.L_x_196) ;  /* 0x0000000400ac0947 */ /* 0x000fea0003800000 */
[----:B01----:R-:W-:Y:S01]  /*0830*/  IMAD.IADD R8, R24, 0x1, -R7 ;  /* 0x0000000118087824 */ /* 0x003fe200078e0a07 */
[----:B------:R-:W-:Y:S01]  /*0840*/  BSSY.RECONVERGENT B1, `(.L_x_197) ;  /* 0x000003a000017945 */ /* 0x000fe20003800200 */
[----:B------:R-:W-:-:S03]  /*0850*/  PLOP3.LUT P0, PT, PT, PT, PT, 0x80, 0x8 ;  /* 0x000000000008781c */ /* 0x000fc60003f0f070 */
[----:B------:R-:W-:-:S13]  /*0860*/  ISETP.GT.AND P1, PT, R8, 0x3, PT ;  /* 0x000000030800780c */ /* 0x000fda0003f24270 */
[----:B------:R-:W-:Y:S05]  /*0870*/  @!P1 BRA `(.L_x_198) ;  /* 0x0000000000d89947 */ /* 0x000fea0003800000 */
[----:B------:R-:W-:Y:S02]  /*0880*/  PLOP3.LUT P0, PT, PT, PT, PT, 0x8, 0x80 ;  /* 0x000000000080781c */ /* 0x000fe40003f0e170 */
[----:B------:R-:W-:-:S11]  /*0890*/  IADD3 R26, PT, PT, R24, -0x3, RZ ;  /* 0xfffffffd181a7810 */ /* 0x000fd60007ffe0ff */
.L_x_199:
        /* <DEDUP_REMOVED lines=11> */
[----:B------:R-:W-:-:S04]  /*0950*/  VIADD R29, R7, 0x1 ;  /* 0x00000001071d7836 */ /* 0x000fc80000000000 */
[C---:B------:R-:W-:Y:S02]  /*0960*/  IMAD.SHL.U32 R23, R29.reuse, 0x100, RZ ;  /* 0x000001001d177824 */ /* 0x040fe400078e00ff */
[----:B------:R-:W-:-:S05]  /*0970*/  IMAD.WIDE R28, R29, 0x4, R14 ;  /* 0x000000041d1c7825 */ /* 0x000fca00078e020e */
[----:B------:R0:W4:Y:S01]  /*0980*/  LDG.E R25, desc[UR8][R28.64] ;  /* 0x000000081c197981 */ /* 0x000122000c1e1900 */
[----:B---3--:R-:W-:-:S05]  /*0990*/  IMAD R27, R16, 0x10, R1 ;  /* 0x00000010101b7824 */ /* 0x008fca00078e0201 */
[----:B--2---:R1:W-:Y:S01]  /*09a0*/  STL.128 [R27+0x80], R8 ;  /* 0x000080081b007387 */ /* 0x0043e20000100c00 */
[----:B------:R-:W-:Y:S01]  /*09b0*/  IMAD.WIDE R16, R23, 0x2, R12 ;  /* 0x0000000217107825 */ /* 0x000fe200078e020c */
[----:B-1----:R-:W-:-:S03]  /*09c0*/  IADD3 R9, PT, PT, R7, 0x2, RZ ;  /* 0x0000000207097810 */ /* 0x002fc60007ffe0ff */
[----:B------:R-:W-:Y:S02]  /*09d0*/  VIADD R27, R7, 0x3 ;  /* 0x00000003071b7836 */ /* 0x000fe40000000000 */
[----:B0-----:R-:W-:-:S04]  /*09e0*/  IMAD.WIDE R28, R9, 0x4, R14 ;  /* 0x00000004091c7825 */ /* 0x001fc800078e020e */
[----:B------:R-:W-:Y:S01]  /*09f0*/  IMAD.SHL.U32 R9, R9, 0x100, RZ ;  /* 0x0000010009097824 */ /* 0x000fe200078e00ff */
[----:B------:R0:W2:Y:S01]  /*0a00*/  LDG.E R23, desc[UR8][R28.64] ;  /* 0x000000081c177981 */ /* 0x0000a2000c1e1900 */
[----:B------:R-:W-:-:S04]  /*0a10*/  IMAD.WIDE R14, R27, 0x4, R14 ;  /* 0x000000041b0e7825 */ /* 0x000fc800078e020e */
[----:B------:R-:W-:Y:S02]  /*0a20*/  IMAD.SHL.U32 R27, R27, 0x100, RZ ;  /* 0x000001001b1b7824 */ /* 0x000fe400078e00ff */
[----:B------:R-:W-:-:S04]  /*0a30*/  IMAD.WIDE R8, R9, 0x2, R12 ;  /* 0x0000000209087825 */ /* 0x000fc800078e020c */
[----:B0-----:R-:W-:-:S04]  /*0a40*/  IMAD.WIDE R28, R27, 0x2, R12 ;  /* 0x000000021b1c7825 */ /* 0x001fc800078e020c */
[----:B------:R-:W-:-:S04]  /*0a50*/  IMAD.WIDE.U32 R10, R22, 0x2, R16 ;  /* 0x00000002160a7825 */ /* 0x000fc800078e0010 */
[----:B----4-:R-:W-:Y:S01]  /*0a60*/  IMAD R27, R25, 0x10, R1 ;  /* 0x00000010191b7824 */ /* 0x010fe200078e0201 */
[----:B------:R-:W3:Y:S01]  /*0a70*/  LDG.E R16, desc[UR8][R10.64] ;  /* 0x000000080a107981 */ /* 0x000ee2000c1e1900 */
[----:B------:R-:W-:-:S03]  /*0a80*/  IMAD.WIDE.U32 R12, R22, 0x2, R8 ;  /* 0x00000002160c7825 */ /* 0x000fc600078e0008 */
[----:B------:R-:W4:Y:S01]  /*0a90*/  LDG.E R25, desc[UR8][R14.64] ;  /* 0x000000080e197981 */ /* 0x000f22000c1e1900 */
[----:B------:R-:W-:-:S03]  /*0aa0*/  IMAD.WIDE.U32 R28, R22, 0x2, R28 ;  /* 0x00000002161c7825 */ /* 0x000fc600078e001c */
[----:B------:R-:W3:Y:S04]  /*0ab0*/  LDG.E R17, desc[UR8][R10.64+0x100] ;  /* 0x000100080a117981 */ /* 0x000ee8000c1e1900 */
[----:B------:R-:W3:Y:S04]  /*0ac0*/  LDG.E R18, desc[UR8][R10.64+0x10] ;  /* 0x000010080a127981 */ /* 0x000ee8000c1e1900 */
[----:B------:R-:W3:Y:S04]  /*0ad0*/  LDG.E R19, desc[UR8][R10.64+0x110] ;  /* 0x000110080a137981 */ /* 0x000ee8000c1e1900 */
[----:B------:R-:W5:Y:S04]  /*0ae0*/  LDG.E R8, desc[UR8][R12.64] ;  /* 0x000000080c087981 */ /* 0x000f68000c1e1900 */
[----:B------:R-:W5:Y:S04]  /*0af0*/  LDG.E R9, desc[UR8][R12.64+0x100] ;  /* 0x000100080c097981 */ /* 0x000f68000c1e1900 */
[----:B------:R-:W5:Y:S04]  /*0b00*/  LDG.E R10, desc[UR8][R12.64+0x10] ;  /* 0x000010080c0a7981 */ /* 0x000f68000c1e1900 */
[----:B------:R-:W5:Y:S04]  /*0b10*/  LDG.E R11, desc[UR8][R12.64+0x110] ;  /* 0x000110080c0b7981 */ /* 0x000f68000c1e1900 */
[----:B------:R-:W5:Y:S04]  /*0b20*/  LDG.E R14, desc[UR8][R28.64+0x10] ;  /* 0x000010081c0e7981 */ /* 0x000f68000c1e1900 */
[----:B------:R-:W5:Y:S04]  /*0b30*/  LDG.E R15, desc[UR8][R28.64+0x110] ;  /* 0x000110081c0f7981 */ /* 0x000f68000c1e1900 */
[----:B------:R-:W5:Y:S04]  /*0b40*/  LDG.E R12, desc[UR8][R28.64] ;  /* 0x000000081c0c7981 */ /* 0x000f68000c1e1900 */
[----:B------:R-:W5:Y:S01]  /*0b50*/  LDG.E R13, desc[UR8][R28.64+0x100] ;  /* 0x000100081c0d7981 */ /* 0x000f62000c1e1900 */
[----:B------:R-:W-:-:S05]  /*0b60*/  VIADD R7, R7, 0x4 ;  /* 0x0000000407077836 */ /* 0x000fca0000000000 */
[----:B------:R-:W-:Y:S02]  /*0b70*/  ISETP.GE.AND P1, PT, R7, R26, PT ;  /* 0x0000001a0700720c */ /* 0x000fe40003f26270 */
[----:B--2---:R-:W-:Y:S01]  /*0b80*/  LEA R23, R23, R1, 0x4 ;  /* 0x0000000117177211 */ /* 0x004fe200078e20ff */
[----:B----4-:R-:W-:Y:S01]  /*0b90*/  IMAD R25, R25, 0x10, R1 ;  /* 0x0000001019197824 */ /* 0x010fe200078e0201 */
[----:B---3--:R0:W-:Y:S04]  /*0ba0*/  STL.128 [R27+0x80], R16 ;  /* 0x000080101b007387 */ /* 0x0081e80000100c00 */
[----:B-----5:R0:W-:Y:S04]  /*0bb0*/  STL.128 [R23+0x80], R8 ;  /* 0x0000800817007387 */ /* 0x0201e80000100c00 */
[----:B------:R0:W-:Y:S01]  /*0bc0*/  STL.128 [R25+0x80], R12 ;  /* 0x0000800c19007387 */ /* 0x0001e20000100c00 */
[----:B------:R-:W-:Y:S05]  /*0bd0*/  @!P1 BRA `(.L_x_199) ;  /* 0xfffffffc00309947 */ /* 0x000fea000383ffff */
.L_x_198:
[----:B------:R-:W-:Y:S05]  /*0be0*/  BSYNC.RECONVERGENT B1 ;  /* 0x0000000000017941 */ /* 0x000fea0003800200 */
.L_x_197:
[----:B0-----:R-:W-:Y:S01]  /*0bf0*/  IMAD.IADD R8, R24, 0x1, -R7 ;  /* 0x0000000118087824 */ /* 0x001fe200078e0a07 */
[----:B------:R-:W-:Y:S04]  /*0c00*/  BSSY.RECONVERGENT B1, `(.L_x_200) ;  /* 0x000001e000017945 */ /* 0x000fe80003800200 */
[----:B------:R-:W-:-:S13]  /*0c10*/  ISETP.GT.AND P1, PT, R8, 0x1, PT ;  /* 0x000000010800780c */ /* 0x000fda0003f24270 */
[----:B------:R-:W-:Y:S05]  /*0c20*/  @!P1 BRA `(.L_x_201) ;  /* 0x00000000006c9947 */ /* 0x000fea0003800000 */
[----:B------:R-:W0:Y:S01]  /*0c30*/  LDC.64 R28, c[0x0][0x388] ;  /* 0x0000e200ff1c7b82 */ /* 0x000e220000000a00 */
[C---:B------:R-:W-:Y:S01]  /*0c40*/  IADD3 R27, PT, PT, R7.reuse, 0x1, RZ ;  /* 0x00000001071b7810 */ /* 0x040fe20007ffe0ff */
[----:B------:R-:W-:-:S04]  /*0c50*/  IMAD.SHL.U32 R19, R7, 0x100, RZ ;  /* 0x0000010007137824 */ /* 0x000fc800078e00ff */
[C---:B------:R-:W-:Y:S02]  /*0c60*/  IMAD.SHL.U32 R9, R27.reuse, 0x100, RZ ;  /* 0x000001001b097824 */ /* 0x040fe400078e00ff */
        /* <DEDUP_REMOVED lines=18> */
[----:B------:R-:W-:-:S02]  /*0d90*/  VIADD R7, R7, 0x2 ;  /* 0x0000000207077836 */ /* 0x000fc40000000000 */
[--C-:B--2---:R-:W-:Y:S02]  /*0da0*/  IMAD R26, R26, 0x10, R1.reuse ;  /* 0x000000101a1a7824 */ /* 0x104fe400078e0201 */
[----:B---3--:R-:W-:-:S05]  /*0db0*/  IMAD R28, R28, 0x10, R1 ;  /* 0x000000101c1c7824 */ /* 0x008fca00078e0201 */
[----:B----4-:R0:W-:Y:S04]  /*0dc0*/  STL.128 [R28+0x80], R8 ;  /* 0x000080081c007387 */ /* 0x0101e80000100c00 */
[----:B-----5:R0:W-:Y:S02]  /*0dd0*/  STL.128 [R26+0x80], R12 ;  /* 0x0000800c1a007387 */ /* 0x0201e40000100c00 */
.L_x_201:
[----:B------:R-:W-:Y:S05]  /*0de0*/  BSYNC.RECONVERGENT B1 ;  /* 0x0000000000017941 */ /* 0x000fea0003800200 */
.L_x_200:
[----:B------:R-:W-:-:S13]  /*0df0*/  ISETP.LT.OR P0, PT, R7, R24, P0 ;  /* 0x000000180700720c */ /* 0x000fda0000701670 */
[----:B------:R-:W-:Y:S05]  /*0e00*/  @!P0 BRA `(.L_x_196) ;  /* 0x0000000000348947 */ /* 0x000fea0003800000 */
[----:B0-----:R-:W0:Y:S01]  /*0e10*/  LDC.64 R8, c[0x0][0x390] ;  /* 0x0000e400ff087b82 */ /* 0x001e220000000a00 */
[----:B------:R-:W-:-:S07]  /*0e20*/  SHF.L.U32 R11, R7, 0x8, RZ ;  /* 0x00000008070b7819 */ /* 0x000fce00000006ff */
        /* <DEDUP_REMOVED lines=10> */
[----:B--2---:R2:W-:Y:S02]  /*0ed0*/  STL.128 [R7+0x80], R8 ;  /* 0x0000800807007387 */ /* 0x0045e40000100c00 */
.L_x_196:
[----:B------:R-:W-:Y:S05]  /*0ee0*/  BSYNC.RECONVERGENT B0 ;  /* 0x0000000000007941 */ /* 0x000fea0003800200 */
.L_x_195:
[----:B012---:R-:W0:Y:S02]  /*0ef0*/  LDC.64 R8, c[0x0][0x398] ;  /* 0x0000e600ff087b82 */ /* 0x007e240000000a00 */
[----:B0-----:R-:W2:Y:S04]  /*0f00*/  LDG.E R11, desc[UR8][R8.64] ;  /* 0x00000008080b7981 */ /* 0x001ea8000c1e1900 */
[----:B------:R-:W2:Y:S01]  /*0f10*/  LDG.E R12, desc[UR8][R8.64+0x4] ;  /* 0x00000408080c7981 */ /* 0x000ea2000c1e1900 */
[----:B------:R-:W-:Y:S02]  /*0f20*/  IMAD.SHL.U32 R10, R6, 0x20, RZ ;  /* 0x00000020060a7824 */ /* 0x000fe400078e00ff */
[----:B------:R-:W-:-:S03]  /*0f30*/  VIADD R6, R1, 0x100 ;  /* 0x0000010001067836 */ /* 0x000fc60000000000 */
[----:B------:R-:W-:Y:S02]  /*0f40*/  LOP3.LUT R7, R5, 0x60, R10, 0xf8, !PT ;  /* 0x0000006005077812 */ /* 0x000fe400078ef80a */
[----:B--2---:R-:W-:-:S13]  /*0f50*/  ISETP.GE.AND P0, PT, R11, R12, PT ;  /* 0x0000000c0b00720c */ /* 0x004fda0003f06270 */
[----:B------:R-:W-:Y:S05]  /*0f60*/  @P0 BRA `(.L_x_202) ;  /* 0x0000000c00800947 */ /* 0x000fea0003800000 */
[----:B------:R-:W-:Y:S01]  /*0f70*/  IMAD.MOV.U32 R5, RZ, RZ, R11 ;  /* 0x000000ffff057224 */ /* 0x000fe200078e000b */
[----:B------:R-:W-:-:S04]  /*0f80*/  PLOP3.LUT P0, PT, PT, PT, PT, 0x80, 0x8 ;  /* 0x000000000008781c */ /* 0x000fc80003f0f070 */
[----:B------:R-:W-:-:S04]  /*0f90*/  IADD3 R8, PT, PT, -R5, R12, RZ ;  /* 0x0000000c05087210 */ /* 0x000fc80007ffe1ff */
[----:B------:R-:W-:-:S13]  /*0fa0*/  ISETP.GT.AND P1, PT, R8, 0x3, PT ;  /* 0x000000030800780c */ /* 0x000fda0003f24270 */
[----:B------:R-:W-:Y:S05]  /*0fb0*/  @!P1 BRA `(.L_x_203) ;  /* 0x0000000400e89947 */ /* 0x000fea0003800000 */
[----:B------:R-:W0:Y:S01]  /*0fc0*/  LDC.64 R8, c[0x0][0x3a0] ;  /* 0x0000e800ff087b82 */ /* 0x000e220000000a00 */
[----:B------:R-:W-:Y:S01]  /*0fd0*/  PLOP3.LUT P0, PT, PT, PT, PT, 0x8, 0x80 ;  /* 0x000000000080781c */ /* 0x000fe20003f0e170 */
[----:B------:R-:W-:-:S06]  /*0fe0*/  VIADD R14, R12, 0xfffffffd ;  /* 0xfffffffd0c0e7836 */ /* 0x000fcc0000000000 */
[----:B------:R-:W1:Y:S06]  /*0ff0*/  LDC.64 R10, c[0x0][0x3a8] ;  /* 0x0000ea00ff0a7b82 */ /* 0x000e6c0000000a00 */
.L_x_212:
[----:B0-----:R-:W-:-:S05]  /*1000*/  IMAD.WIDE R16, R5, 0x4, R8 ;  /* 0x0000000405107825 */ /* 0x001fca00078e0208 */
[----:B------:R-:W2:Y:S01]  /*1010*/  LDG.E R25, desc[UR8][R16.64] ;  /* 0x0000000810197981 */ /* 0x000ea2000c1e1900 */
[----:B------:R-:W-:Y:S01]  /*1020*/  BSSY.RECONVERGENT B0, `(.L_x_204) ;  /* 0x0000019000007945 */ /* 0x000fe20003800200 */
[----:B--2---:R-:W-:-:S04]  /*1030*/  ISETP.GE.AND P1, PT, R25, R4, PT ;  /* 0x000000041900720c */ /* 0x004fc80003f26270 */
[----:B------:R-:W-:-:S13]  /*1040*/  ISETP.LT.OR P1, PT, R25, R2, P1 ;  /* 0x000000021900720c */ /* 0x000fda0000f21670 */
[----:B------:R-:W-:Y:S05]  /*1050*/  @P1 BRA `(.L_x_205) ;  /* 0x0000000000541947 */ /* 0x000fea0003800000 */
[----:B------:R-:W-:-:S04]  /*1060*/  IMAD.SHL.U32 R17, R5, 0x100, RZ ;  /* 0x0000010005117824 */ /* 0x000fc800078e00ff */
[----:B-1----:R-:W-:-:S04]  /*1070*/  IMAD.WIDE R16, R17, 0x2, R10 ;  /* 0x0000000211107825 */ /* 0x002fc800078e020a */
[----:B------:R-:W-:-:S05]  /*1080*/  IMAD.WIDE.U32 R16, R7, 0x2, R16 ;  /* 0x0000000207107825 */ /* 0x000fca00078e0010 */
[----:B------:R-:W2:Y:S04]  /*1090*/  LDG.E.U16 R26, desc[UR8][R16.64] ;  /* 0x00000008101a7981 */ /* 0x000ea8000c1e1500 */
[----:B------:R-:W2:Y:S04]  /*10a0*/  LDG.E.U16 R19, desc[UR8][R16.64+0x20] ;  /* 0x0000200810137981 */ /* 0x000ea8000c1e1500 */
[----:B------:R-:W3:Y:S04]  /*10b0*/  LDG.E.U16 R23, desc[UR8][R16.64+0x10] ;  /* 0x0000100810177981 */ /* 0x000ee8000c1e1500 */
[----:B------:R-:W3:Y:S04]  /*10c0*/  LDG.E.U16 R22, desc[UR8][R16.64+0x30] ;  /* 0x0000300810167981 */ /* 0x000ee8000c1e1500 */
[----:B------:R-:W4:Y:S04]  /*10d0*/  LDG.E.U16 R18, desc[UR8][R16.64+0x100] ;  /* 0x0001000810127981 */ /* 0x000f28000c1e1500 */
[----:B------:R-:W4:Y:S04]  /*10e0*/  LDG.E.U16 R15, desc[UR8][R16.64+0x120] ;  /* 0x00012008100f7981 */ /* 0x000f28000c1e1500 */
[----:B------:R-:W5:Y:S04]  /*10f0*/  LDG.E.U16 R13, desc[UR8][R16.64+0x110] ;  /* 0x00011008100d7981 */ /* 0x000f68000c1e1500 */
[----:B------:R2:W5:Y:S01]  /*1100*/  LDG.E.U16 R24, desc[UR8][R16.64+0x130] ;  /* 0x0001300810187981 */ /* 0x000562000c1e1500 */
[----:B------:R-:W-:-:S04]  /*1110*/  IMAD.IADD R25, R25, 0x1, -R2 ;  /* 0x0000000119197824 */ /* 0x000fc800078e0a02 */
[----:B------:R-:W-:-:S05]  /*1120*/  IMAD.SHL.U32 R25, R25, 0x2, RZ ;  /* 0x0000000219197824 */ /* 0x000fca00078e00ff */
[----:B------:R-:W-:Y:S02]  /*1130*/  LEA R25, R25, R6, 0x3 ;  /* 0x0000000619197211 */ /* 0x000fe400078e18ff */
[----:B--2---:R-:W-:Y:S02]  /*1140*/  PRMT R16, R26, 0x5410, R19 ;  /* 0x000054101a107816 */ /* 0x004fe40000000013 */
[----:B---3--:R-:W-:-:S05]  /*1150*/  PRMT R23, R23, 0x5410, R22 ;  /* 0x0000541017177816 */ /* 0x008fca0000000016 */
[----:B------:R0:W-:Y:S01]  /*1160*/  STL [R25+0x8], R23 ;  /* 0x0000081719007387 */ /* 0x0001e20000100800 */
[----:B----4-:R-:W-:-:S05]  /*1170*/  PRMT R17, R18, 0x5410, R15 ;  /* 0x0000541012117816 */ /* 0x010fca000000000f */
[----:B------:R0:W-:Y:S01]  /*1180*/  STL.64 [R25], R16 ;  /* 0x0000001019007387 */ /* 0x0001e20000100a00 */
[----:B-----5:R-:W-:-:S05]  /*1190*/  PRMT R24, R13, 0x5410, R24 ;  /* 0x000054100d187816 */ /* 0x020fca0000000018 */
[----:B------:R0:W-:Y:S02]  /*11a0*/  STL [R25+0xc], R24 ;  /* 0x00000c1819007387 */ /* 0x0001e40000100800 */
.L_x_205:
[----:B------:R-:W-:Y:S05]  /*11b0*/  BSYNC.RECONVERGENT B0 ;  /* 0x0000000000007941 */ /* 0x000fea0003800200 */
.L_x_204:
[----:B------:R-:W-:-:S04]  /*11c0*/  VIADD R13, R5, 0x1 ;  /* 0x00000001050d7836 */ /* 0x000fc80000000000 */
        /* <DEDUP_REMOVED lines=27> */
.L_x_207:
[----:B------:R-:W-:Y:S05]  /*1380*/  BSYNC.RECONVERGENT B0 ;  /* 0x0000000000007941 */ /* 0x000fea0003800200 */
.L_x_206:
        /* <DEDUP_REMOVED lines=28> */
.L_x_209:
[----:B------:R-:W-:Y:S05]  /*1550*/  BSYNC.RECONVERGENT B0 ;  /* 0x0000000000007941 */ /* 0x000fea0003800200 */
.L_x_208:
        /* <DEDUP_REMOVED lines=28> */
.L_x_211:
[----:B------:R-:W-:Y:S05]  /*1720*/  BSYNC.RECONVERGENT B0 ;  /* 0x0000000000007941 */ /* 0x000fea0003800200 */
.L_x_210:
[----:B------:R-:W-:-:S05]  /*1730*/  VIADD R5, R5, 0x4 ;  /* 0x0000000405057836 */ /* 0x000fca0000000000 */
[----:B------:R-:W-:-:S13]  /*1740*/  ISETP.GE.AND P1, PT, R5, R14, PT ;  /* 0x0000000e0500720c */ /* 0x000fda0003f26270 */
[----:B------:R-:W-:Y:S05]  /*1750*/  @!P1 BRA `(.L_x_212) ;  /* 0xfffffff800289947 */ /* 0x000fea000383ffff */
.L_x_203:
[----:B------:R-:W-:-:S05]  /*1760*/  IMAD.IADD R8, R12, 0x1, -R5 ;  /* 0x000000010c087824 */ /* 0x000fca00078e0a05 */
[----:B------:R-:W-:-:S13]  /*1770*/  ISETP.GT.AND P1, PT, R8, 0x1, PT ;  /* 0x000000010800780c */ /* 0x000fda0003f24270 */
[----:B------:R-:W-:Y:S05]  /*1780*/  @!P1 BRA `(.L_x_213) ;  /* 0x0000000000f89947 */ /* 0x000fea0003800000 */
[----:B------:R-:W1:Y:S01]  /*1790*/  LDC.64 R14, c[0x0][0x3a0] ;  /* 0x0000e800ff0e7b82 */ /* 0x000e620000000a00 */
[C---:B------:R-:W-:Y:S02]  /*17a0*/  VIADD R8, R5.reuse, 0x1 ;  /* 0x0000000105087836 */ /* 0x040fe40000000000 */
[----:B-1----:R-:W-:-:S04]  /*17b0*/  IMAD.WIDE R10, R5, 0x4, R14 ;  /* 0x00000004050a7825 */ /* 0x002fc800078e020e */
[----:B------:R-:W-:Y:S01]  /*17c0*/  IMAD.WIDE R14, R8, 0x4, R14 ;  /* 0x00000004080e7825 */ /* 0x000fe200078e020e */
[----:B------:R-:W2:Y:S04]  /*17d0*/  LDG.E R13, desc[UR8][R10.64] ;  /* 0x000000080a0d7981 */ /* 0x000ea8000c1e1900 */
[----:B------:R-:W3:Y:S01]  /*17e0*/  LDG.E R9, desc[UR8][R14.64] ;  /* 0x000000080e097981 */ /* 0x000ee2000c1e1900 */
[----:B------:R-:W-:Y:S01]  /*17f0*/  BSSY.RECONVERGENT B0, `(.L_x_214) ;  /* 0x000001d000007945 */ /* 0x000fe20003800200 */
[----:B------:R-:W-:Y:S02]  /*1800*/  PLOP3.LUT P0, PT, PT, PT, PT, 0x8, 0x80 ;  /* 0x000000000080781c */ /* 0x000fe40003f0e170 */
[----:B--2---:R-:W-:-:S04]  /*1810*/  ISETP.GE.AND P1, PT, R13, R4, PT ;  /* 0x000000040d00720c */ /* 0x004fc80003f26270 */
[----:B------:R-:W-:Y:S02]  /*1820*/  ISETP.LT.OR P1, PT, R13, R2, P1 ;  /* 0x000000020d00720c */ /* 0x000fe40000f21670 */
[----:B---3--:R-:W-:-:S04]  /*1830*/  ISETP.GE.AND P2, PT, R9, R4, PT ;  /* 0x000000040900720c */ /* 0x008fc80003f46270 */
[----:B------:R-:W-:-:S07]  /*1840*/  ISETP.LT.OR P2, PT, R9, R2, P2 ;  /* 0x000000020900720c */ /* 0x000fce0001741670 */
[----:B------:R-:W-:Y:S06]  /*1850*/  @P1 BRA `(.L_x_215) ;  /* 0x0000000000581947 */ /* 0x000fec0003800000 */
[----:B------:R-:W1:Y:S01]  /*1860*/  LDC.64 R10, c[0x0][0x3a8] ;  /* 0x0000ea00ff0a7b82 */ /* 0x000e620000000a00 */
[----:B------:R-:W-:-:S04]  /*1870*/  IMAD.SHL.U32 R5, R5, 0x100, RZ ;  /* 0x0000010005057824 */ /* 0x000fc800078e00ff */
[----:B-1----:R-:W-:-:S04]  /*1880*/  IMAD.WIDE R10, R5, 0x2, R10 ;  /* 0x00000002050a7825 */ /* 0x002fc800078e020a */
[----:B------:R-:W-:-:S05]  /*1890*/  IMAD.WIDE.U32 R10, R7, 0x2, R10 ;  /* 0x00000002070a7825 */ /* 0x000fca00078e000a */
[----:B------:R-:W2:Y:S04]  /*18a0*/  LDG.E.U16 R5, desc[UR8][R10.64] ;  /* 0x000000080a057981 */ /* 0x000ea8000c1e1500 */
[----:B------:R-:W2:Y:S04]  /*18b0*/  LDG.E.U16 R14, desc[UR8][R10.64+0x20] ;  /* 0x000020080a0e7981 */ /* 0x000ea8000c1e1500 */
[----:B0-----:R-:W3:Y:S04]  /*18c0*/  LDG.E.U16 R17, desc[UR8][R10.64+0x10] ;  /* 0x000010080a117981 */ /* 0x001ee8000c1e1500 */
[----:B------:R-:W3:Y:S04]  /*18d0*/  LDG.E.U16 R18, desc[UR8][R10.64+0x30] ;  /* 0x000030080a127981 */ /* 0x000ee8000c1e1500 */
[----:B------:R-:W4:Y:S04]  /*18e0*/  LDG.E.U16 R15, desc[UR8][R10.64+0x100] ;  /* 0x000100080a0f7981 */ /* 0x000f28000c1e1500 */
[----:B------:R-:W4:Y:S04]  /*18f0*/  LDG.E.U16 R16, desc[UR8][R10.64+0x120] ;  /* 0x000120080a107981 */ /* 0x000f28000c1e1500 */
[----:B------:R-:W5:Y:S04]  /*1900*/  LDG.E.U16 R19, desc[UR8][R10.64+0x110] ;  /* 0x000110080a137981 */ /* 0x000f68000c1e1500 */
[----:B------:R2:W5:Y:S01]  /*1910*/  LDG.E.U16 R22, desc[UR8][R10.64+0x130] ;  /* 0x000130080a167981 */ /* 0x000562000c1e1500 */
[----:B------:R-:W-:-:S05]  /*1920*/  IADD3 R13, PT, PT, -R2, R13, RZ ;  /* 0x0000000d020d7210 */ /* 0x000fca0007ffe1ff */
[----:B------:R-:W-:-:S04]  /*1930*/  IMAD.SHL.U32 R13, R13, 0x2, RZ ;  /* 0x000000020d0d7824 */ /* 0x000fc800078e00ff */
[----:B------:R-:W-:Y:S01]  /*1940*/  IMAD R13, R13, 0x8, R6 ;  /* 0x000000080d0d7824 */ /* 0x000fe200078e0206 */
[----:B--2---:R-:W-:Y:S02]  /*1950*/  PRMT R10, R5, 0x5410, R14 ;  /* 0x00005410050a7816 */ /* 0x004fe4000000000e */
[----:B---3--:R-:W-:-:S05]  /*1960*/  PRMT R17, R17, 0x5410, R18 ;  /* 0x0000541011117816 */ /* 0x008fca0000000012 */
[----:B------:R1:W-:Y:S01]  /*1970*/  STL [R13+0x8], R17 ;  /* 0x000008110d007387 */ /* 0x0003e20000100800 */
[----:B----4-:R-:W-:-:S05]  /*1980*/  PRMT R11, R15, 0x5410, R16 ;  /* 0x000054100f0b7816 */ /* 0x010fca0000000010 */
[----:B------:R1:W-:Y:S01]  /*1990*/  STL.64 [R13], R10 ;  /* 0x0000000a0d007387 */ /* 0x0003e20000100a00 */
[----:B-----5:R-:W-:-:S05]  /*19a0*/  PRMT R22, R19, 0x5410, R22 ;  /* 0x0000541013167816 */ /* 0x020fca0000000016 */
[----:B------:R1:W-:Y:S02]  /*19b0*/  STL [R13+0xc], R22 ;  /* 0x00000c160d007387 */ /* 0x0003e40000100800 */
.L_x_215:
[----:B------:R-:W-:Y:S05]  /*19c0*/  BSYNC.RECONVERGENT B0 ;  /* 0x0000000000007941 */ /* 0x000fea0003800200 */
.L_x_214:
[----:B------:R-:W-:Y:S04]  /*19d0*/  BSSY.RECONVERGENT B0, `(.L_x_216) ;  /* 0x0000018000007945 */ /* 0x000fe80003800200 */
[----:B------:R-:W-:Y:S05]  /*19e0*/  @P2 BRA `(.L_x_217) ;  /* 0x0000000000582947 */ /* 0x000fea0003800000 */
[----:B-1----:R-:W1:Y:S01]  /*19f0*/  LDC.64 R10, c[0x0][0x3a8] ;  /* 0x0000ea00ff0a7b82 */ /* 0x002e620000000a00 */
[----:B------:R-:W-:-:S04]  /*1a00*/  IMAD.SHL.U32 R5, R8, 0x100, RZ ;  /* 0x0000010008057824 */ /* 0x000fc800078e00ff */
[----:B-1----:R-:W-:-:S04]  /*1a10*/  IMAD.WIDE R10, R5, 0x2, R10 ;  /* 0x00000002050a7825 */ /* 0x002fc800078e020a */
[----:B------:R-:W-:-:S05]  /*1a20*/  IMAD.WIDE.U32 R10, R7, 0x2, R10 ;  /* 0x00000002070a7825 */ /* 0x000fca00078e000a */
[----:B------:R-:W2:Y:S04]  /*1a30*/  LDG.E.U16 R5, desc[UR8][R10.64] ;  /* 0x000000080a057981 */ /* 0x000ea8000c1e1500 */
[----:B------:R-:W2:Y:S04]  /*1a40*/  LDG.E.U16 R14, desc[UR8][R10.64+0x20] ;  /* 0x000020080a0e7981 */ /* 0x000ea8000c1e1500 */
[----:B------:R-:W3:Y:S04]  /*1a50*/  LDG.E.U16 R15, desc[UR8][R10.64+0x10] ;  /* 0x000010080a0f7981 */ /* 0x000ee8000c1e1500 */
[----:B0-----:R-:W3:Y:S04]  /*1a60*/  LDG.E.U16 R17, desc[UR8][R10.64+0x30] ;  /* 0x000030080a117981 */ /* 0x001ee8000c1e1500 */
[----:B------:R-:W4:Y:S04]  /*1a70*/  LDG.E.U16 R13, desc[UR8][R10.64+0x100] ;  /* 0x000100080a0d7981 */ /* 0x000f28000c1e1500 */
[----:B------:R-:W4:Y:S04]  /*1a80*/  LDG.E.U16 R16, desc[UR8][R10.64+0x120] ;  /* 0x000120080a107981 */ /* 0x000f28000c1e1500 */
[----:B------:R-:W5:Y:S04]  /*1a90*/  LDG.E.U16 R18, desc[UR8][R10.64+0x110] ;  /* 0x000110080a127981 */ /* 0x000f68000c1e1500 */
[----:B------:R2:W5:Y:S01]  /*1aa0*/  LDG.E.U16 R19, desc[UR8][R10.64+0x130] ;  /* 0x000130080a137981 */ /* 0x000562000c1e1500 */
[----:B------:R-:W-:-:S05]  /*1ab0*/  IMAD.IADD R9, R9, 0x1, -R2 ;  /* 0x0000000109097824 */ /* 0x000fca00078e0a02 */
[----:B------:R-:W-:-:S05]  /*1ac0*/  SHF.L.U32 R9, R9, 0x1, RZ ;  /* 0x0000000109097819 */ /* 0x000fca00000006ff */
        /* <DEDUP_REMOVED lines=8> */
.L_x_217:
[----:B------:R-:W-:Y:S05]  /*1b50*/  BSYNC.RECONVERGENT B0 ;  /* 0x0000000000007941 */ /* 0x000fea0003800200 */
.L_x_216:
[----:B------:R-:W-:-:S07]  /*1b60*/  VIADD R5, R8, 0x1 ;  /* 0x0000000108057836 */ /* 0x000fce0000000000 */
.L_x_213:
[----:B------:R-:W-:-:S13]  /*1b70*/  ISETP.LT.OR P0, PT, R5, R12, P0 ;  /* 0x0000000c0500720c */ /* 0x000fda0000701670 */
[----:B------:R-:W-:Y:S05]  /*1b80*/  @!P0 BRA `(.L_x_202) ;  /* 0x0000000000788947 */ /* 0x000fea0003800000 */
[----:B--2---:R-:W2:Y:S02]  /*1b90*/  LDC.64 R8, c[0x0][0x3a0] ;  /* 0x0000e800ff087b82 */ /* 0x004ea40000000a00 */
[----:B--2---:R-:W-:-:S05]  /*1ba0*/  IMAD.WIDE R8, R5, 0x4, R8 ;  /* 0x0000000405087825 */ /* 0x004fca00078e0208 */
[----:B------:R-:W2:Y:S01]  /*1bb0*/  LDG.E R19, desc[UR8][R8.64] ;  /* 0x0000000808137981 */ /* 0x000ea2000c1e1900 */
[----:B------:R-:W-:Y:S01]  /*1bc0*/  BSSY.RECONVERGENT B0, `(.L_x_202) ;  /* 0x000001a000007945 */ /* 0x000fe20003800200 */
[----:B--2---:R-:W-:-:S04]  /*1bd0*/  ISETP.GE.AND P0, PT, R19, R4, PT ;  /* 0x000000041300720c */ /* 0x004fc80003f06270 */
[----:B------:R-:W-:-:S13]  /*1be0*/  ISETP.LT.OR P0, PT, R19, R2, P0 ;  /* 0x000000021300720c */ /* 0x000fda0000701670 */
[----:B------:R-:W-:Y:S05]  /*1bf0*/  @P0 BRA `(.L_x_218) ;  /* 0x0000000000580947 */ /* 0x000fea0003800000 */
[----:B------:R-:W2:Y:S01]  /*1c00*/  LDC.64 R8, c[0x0][0x3a8] ;  /* 0x0000ea00ff087b82 */ /* 0x000ea20000000a00 */
[----:B------:R-:W-:-:S04]  /*1c10*/  IMAD.SHL.U32 R5, R5, 0x100, RZ ;  /* 0x0000010005057824 */ /* 0x000fc800078e00ff */
[----:B--2---:R-:W-:-:S04]  /*1c20*/  IMAD.WIDE R8, R5, 0x2, R8 ;  /* 0x0000000205087825 */ /* 0x004fc800078e0208 */
[----:B------:R-:W-:-:S05]  /*1c30*/  IMAD.WIDE.U32 R8, R7, 0x2, R8 ;  /* 0x0000000207087825 */ /* 0x000fca00078e0008 */
[----:B-1----:R-:W2:Y:S04]  /*1c40*/  LDG.E.U16 R10, desc[UR8][R8.64] ;  /* 0x00000008080a7981 */ /* 0x002ea8000c1e1500 */
        /* <DEDUP_REMOVED lines=17> */
.L_x_218:
[----:B------:R-:W-:Y:S05]  /*1d60*/  BSYNC.RECONVERGENT B0 ;  /* 0x0000000000007941 */ /* 0x000fea0003800200 */
.L_x_202:
[----:B--2---:R-:W2:Y:S02]  /*1d70*/  LDC.64 R8, c[0x0][0x398] ;  /* 0x0000e600ff087b82 */ /* 0x004ea40000000a00 */
[----:B--2---:R-:W2:Y:S02]  /*1d80*/  LDG.E R5, desc[UR8][R8.64+0x8] ;  /* 0x0000080808057981 */ /* 0x004ea4000c1e1900 */
[----:B--2---:R-:W-:-:S13]  /*1d90*/  ISETP.GE.AND P0, PT, R12, R5, PT ;  /* 0x000000050c00720c */ /* 0x004fda0003f06270 */
[----:B------:R-:W-:Y:S05]  /*1da0*/  @P0 BRA `(.L_x_219) ;  /* 0x0000000c007c0947 */ /* 0x000fea0003800000 */
[----:B------:R-:W-:Y:S01]  /*1db0*/  IMAD.IADD R8, R5, 0x1, -R12 ;  /* 0x0000000105087824 */ /* 0x000fe200078e0a0c */
[----:B------:R-:W-:-:S04]  /*1dc0*/  PLOP3.LUT P0, PT, PT, PT, PT, 0x80, 0x8 ;  /* 0x000000000008781c */ /* 0x000fc80003f0f070 */
[----:B------:R-:W-:-:S13]  /*1dd0*/  ISETP.GT.AND P1, PT, R8, 0x3, PT ;  /* 0x000000030800780c */ /* 0x000fda0003f24270 */
[----:B------:R-:W-:Y:S05]  /*1de0*/  @!P1 BRA `(.L_x_220) ;  /* 0x0000000400e89947 */ /* 0x000fea0003800000 */
[----:B------:R-:W2:Y:S01]  /*1df0*/  LDC.64 R8, c[0x0][0x3a0] ;  /* 0x0000e800ff087b82 */ /* 0x000ea20000000a00 */
[----:B------:R-:W-:Y:S01]  /*1e00*/  PLOP3.LUT P0, PT, PT, PT, PT, 0x8, 0x80 ;  /* 0x000000000080781c */ /* 0x000fe20003f0e170 */
[----:B-1----:R-:W-:-:S06]  /*1e10*/  VIADD R13, R5, 0xfffffffd ;  /* 0xfffffffd050d7836 */ /* 0x002fcc0000000000 */
[----:B------:R-:W1:Y:S06]  /*1e20*/  LDC.64 R10, c[0x0][0x3a8] ;  /* 0x0000ea00ff0a7b82 */ /* 0x000e6c0000000a00 */
.L_x_229:
[----:B0-2---:R-:W-:-:S05]  /*1e30*/  IMAD.WIDE R14, R12, 0x4, R8 ;  /* 0x000000040c0e7825 */ /* 0x005fca00078e0208 */
        /* <DEDUP_REMOVED lines=23> */
[----:B------:R2:W-:Y:S01]  /*1fb0*/  STL.64 [R19+0x20], R14 ;  /* 0x0000200e13007387 */ /* 0x0005e20000100a00 */
[----:B-----5:R-:W-:-:S05]  /*1fc0*/  PRMT R16, R16, 0x5410, R25 ;  /* 0x0000541010107816 */ /* 0x020fca0000000019 */
[----:B------:R2:W-:Y:S02]  /*1fd0*/  STL [R19+0x2c], R16 ;  /* 0x00002c1013007387 */ /* 0x0005e40000100800 */
.L_x_222:
[----:B------:R-:W-:Y:S05]  /*1fe0*/  BSYNC.RECONVERGENT B0 ;  /* 0x0000000000007941 */ /* 0x000fea0003800200 */
.L_x_221:
[----:B0-----:R-:W-:-:S04]  /*1ff0*/  VIADD R17, R12, 0x1 ;  /* 0x000000010c117836 */ /* 0x001fc80000000000 */
[----:B--2---:R-:W-:-:S05]  /*2000*/  IMAD.WIDE R14, R17, 0x4, R8 ;  /* 0x00000004110e7825 */ /* 0x004fca00078e0208 */
        /* <DEDUP_REMOVED lines=26> */
.L_x_224:
[----:B------:R-:W-:Y:S05]  /*21b0*/  BSYNC.RECONVERGENT B0 ;  /* 0x0000000000007941 */ /* 0x000fea0003800200 */
.L_x_223:
        /* <DEDUP_REMOVED lines=28> */
.L_x_226:
[----:B------:R-:W-:Y:S05]  /*2380*/  BSYNC.RECONVERGENT B0 ;  /* 0x0000000000007941 */ /* 0x000fea0003800200 */
.L_x_225:
        /* <DEDUP_REMOVED lines=28> */
.L_x_228:
[----:B------:R-:W-:Y:S05]  /*2550*/  BSYNC.RECONVERGENT B0 ;  /* 0x0000000000007941 */ /* 0x000fea0003800200 */
.L_x_227:
[----:B------:R-:W-:-:S05]  /*2560*/  VIADD R12, R12, 0x4 ;  /* 0x000000040c0c7836 */ /* 0x000fca0000000000 */
[----:B------:R-:W-:-:S13]  /*2570*/  ISETP.GE.AND P1, PT, R12, R13, PT ;  /* 0x0000000d0c00720c */ /* 0x000fda0003f26270 */
[----:B------:R-:W-:Y:S05]  /*2580*/  @!P1 BRA `(.L_x_229) ;  /* 0xfffffff800289947 */ /* 0x000fea000383ffff */
.L_x_220:
[----:B------:R-:W-:-:S05]  /*2590*/  IMAD.IADD R8, R5, 0x1, -R12 ;  /* 0x0000000105087824 */ /* 0x000fca00078e0a0c */
[----:B------:R-:W-:-:S13]  /*25a0*/  ISETP.GT.AND P1, PT, R8, 0x1, PT ;  /* 0x000000010800780c */ /* 0x000fda0003f24270 */
[----:B------:R-:W-:Y:S05]  /*25b0*/  @!P1 BRA `(.L_x_230) ;  /* 0x0000000000f89947 */ /* 0x000fea0003800000 */
[----:B0-----:R-:W1:Y:S01]  /*25c0*/  LDC.64 R14, c[0x0][0x3a0] ;  /* 0x0000e800ff0e7b82 */ /* 0x001e620000000a00 */
[C---:B------:R-:W-:Y:S01]  /*25d0*/  IADD3 R8, PT, PT, R12.reuse, 0x1, RZ ;  /* 0x000000010c087810 */ /* 0x040fe20007ffe0ff */
        /* <DEDUP_REMOVED lines=11> */
[----:B------:R-:W0:Y:S01]  /*2690*/  LDC.64 R10, c[0x0][0x3a8] ;  /* 0x0000ea00ff0a7b82 */ /* 0x000e220000000a00 */
[----:B------:R-:W-:-:S04]  /*26a0*/  IMAD.SHL.U32 R15, R12, 0x100, RZ ;  /* 0x000001000c0f7824 */ /* 0x000fc800078e00ff */
[----:B0-----:R-:W-:-:S04]  /*26b0*/  IMAD.WIDE R10, R15, 0x2, R10 ;  /* 0x000000020f0a7825 */ /* 0x001fc800078e020a */
        /* <DEDUP_REMOVED lines=19> */
.L_x_232:
[----:B------:R-:W-:Y:S05]  /*27f0*/  BSYNC.RECONVERGENT B0 ;  /* 0x0000000000007941 */ /* 0x000fea0003800200 */
.L_x_231:
[----:B------:R-:W-:Y:S04]  /*2800*/  BSSY.RECONVERGENT B0, `(.L_x_233) ;  /* 0x0000018000007945 */ /* 0x000fe80003800200 */
[----:B------:R-:W-:Y:S05]  /*2810*/  @P2 BRA `(.L_x_234) ;  /* 0x0000000000582947 */ /* 0x000fea0003800000 */
[----:B0-----:R-:W0:Y:S01]  /*2820*/  LDC.64 R10, c[0x0][0x3a8] ;  /* 0x0000ea00ff0a7b82 */ /* 0x001e220000000a00 */
[----:B------:R-:W-:-:S05]  /*2830*/  SHF.L.U32 R13, R8, 0x8, RZ ;  /* 0x00000008080d7819 */ /* 0x000fca00000006ff */
        /* <DEDUP_REMOVED lines=20> */
.L_x_234:
[----:B------:R-:W-:Y:S05]  /*2980*/  BSYNC.RECONVERGENT B0 ;  /* 0x0000000000007941 */ /* 0x000fea0003800200 */
.L_x_233:
[----:B------:R-:W-:-:S07]  /*2990*/  VIADD R12, R8, 0x1 ;  /* 0x00000001080c7836 */ /* 0x000fce0000000000 */
.L_x_230:
[----:B------:R-:W-:-:S13]  /*29a0*/  ISETP.LT.OR P0, PT, R12, R5, P0 ;  /* 0x000000050c00720c */ /* 0x000fda0000701670 */
[----:B------:R-:W-:Y:S05]  /*29b0*/  @!P0 BRA `(.L_x_219) ;  /* 0x0000000000788947 */ /* 0x000fea0003800000 */
[----:B-1----:R-:W1:Y:S02]  /*29c0*/  LDC.64 R8, c[0x0][0x3a0] ;  /* 0x0000e800ff087b82 */ /* 0x002e640000000a00 */
[----:B-1----:R-:W-:-:S05]  /*29d0*/  IMAD.WIDE R8, R12, 0x4, R8 ;  /* 0x000000040c087825 */ /* 0x002fca00078e0208 */
[----:B0-----:R-:W2:Y:S01]  /*29e0*/  LDG.E R23, desc[UR8][R8.64] ;  /* 0x0000000808177981 */ /* 0x001ea2000c1e1900 */
[----:B------:R-:W-:Y:S01]  /*29f0*/  BSSY.RECONVERGENT B0, `(.L_x_219) ;  /* 0x000001a000007945 */ /* 0x000fe20003800200 */
[----:B--2---:R-:W-:-:S04]  /*2a00*/  ISETP.GE.AND P0, PT, R23, R4, PT ;  /* 0x000000041700720c */ /* 0x004fc80003f06270 */
[----:B------:R-:W-:-:S13]  /*2a10*/  ISETP.LT.OR P0, PT, R23, R2, P0 ;  /* 0x000000021700720c */ /* 0x000fda0000701670 */
[----:B------:R-:W-:Y:S05]  /*2a20*/  @P0 BRA `(.L_x_235) ;  /* 0x0000000000580947 */ /* 0x000fea0003800000 */
[----:B------:R-:W0:Y:S01]  /*2a30*/  LDC.64 R8, c[0x0][0x3a8] ;  /* 0x0000ea00ff087b82 */ /* 0x000e220000000a00 */
        /* <DEDUP_REMOVED lines=21> */
.L_x_235:
[----:B------:R-:W-:Y:S05]  /*2b90*/  BSYNC.RECONVERGENT B0 ;  /* 0x0000000000007941 */ /* 0x000fea0003800200 */
.L_x_219:
[----:B01----:R-:W0:Y:S02]  /*2ba0*/  LDC.64 R12, c[0x0][0x398] ;  /* 0x0000e600ff0c7b82 */ /* 0x003e240000000a00 */
[----:B0-----:R-:W2:Y:S02]  /*2bb0*/  LDG.E R12, desc[UR8][R12.64+0xc] ;  /* 0x00000c080c0c7981 */ /* 0x001ea4000c1e1900 */
[----:B--2---:R-:W-:-:S13]  /*2bc0*/  ISETP.GE.AND P0, PT, R5, R12, PT ;  /* 0x0000000c0500720c */ /* 0x004fda0003f06270 */
[----:B------:R-:W-:Y:S05]  /*2bd0*/  @P0 BRA `(.L_x_236) ;  /* 0x0000000c007c0947 */ /* 0x000fea0003800000 */
[----:B------:R-:W-:Y:S01]  /*2be0*/  IMAD.IADD R8, R12, 0x1, -R5 ;  /* 0x000000010c087824 */ /* 0x000fe200078e0a05 */
[----:B------:R-:W-:-:S04]  /*2bf0*/  PLOP3.LUT P0, PT, PT, PT, PT, 0x80, 0x8 ;  /* 0x000000000008781c */ /* 0x000fc80003f0f070 */
[----:B------:R-:W-:-:S13]  /*2c00*/  ISETP.GT.AND P1, PT, R8, 0x3, PT ;  /* 0x000000030800780c */ /* 0x000fda0003f24270 */
[----:B------:R-:W-:Y:S05]  /*2c10*/  @!P1 BRA `(.L_x_237) ;  /* 0x0000000400e89947 */ /* 0x000fea0003800000 */
[----:B------:R-:W0:Y:S01]  /*2c20*/  LDC.64 R8, c[0x0][0x3a0] ;  /* 0x0000e800ff087b82 */ /* 0x000e220000000a00 */
[----:B------:R-:W-:Y:S02]  /*2c30*/  PLOP3.LUT P0, PT, PT, PT, PT, 0x8, 0x80 ;  /* 0x000000000080781c */ /* 0x000fe40003f0e170 */
[----:B------:R-:W-:-:S05]  /*2c40*/  IADD3 R14, PT, PT, R12, -0x3, RZ ;  /* 0xfffffffd0c0e7810 */ /* 0x000fca0007ffe0ff */
[----:B------:R-:W1:Y:S06]  /*2c50*/  LDC.64 R10, c[0x0][0x3a8] ;  /* 0x0000ea00ff0a7b82 */ /* 0x000e6c0000000a00 */
.L_x_246:
        /* <DEDUP_REMOVED lines=27> */
.L_x_239:
[----:B------:R-:W-:Y:S05]  /*2e10*/  BSYNC.RECONVERGENT B0 ;  /* 0x0000000000007941 */ /* 0x000fea0003800200 */
.L_x_238:
[----:B------:R-:W-:-:S05]  /*2e20*/  IADD3 R13, PT, PT, R5, 0x1, RZ ;  /* 0x00000001050d7810 */ /* 0x000fca0007ffe0ff */
        /* <DEDUP_REMOVED lines=27> */
.L_x_241:
[----:B------:R-:W-:Y:S05]  /*2fe0*/  BSYNC.RECONVERGENT B0 ;  /* 0x0000000000007941 */ /* 0x000fea0003800200 */
.L_x_240:
        /* <DEDUP_REMOVED lines=28> */
.L_x_243:
[----:B------:R-:W-:Y:S05]  /*31b0*/  BSYNC.RECONVERGENT B0 ;  /* 0x0000000000007941 */ /* 0x000fea0003800200 */
.L_x_242:
        /* <DEDUP_REMOVED lines=28> */
.L_x_245:
[----:B------:R-:W-:Y:S05]  /*3380*/  BSYNC.RECONVERGENT B0 ;  /* 0x0000000000007941 */ /* 0x000fea0003800200 */
.L_x_244:
[----:B------:R-:W-:-:S04]  /*3390*/  IADD3 R5, PT, PT, R5, 0x4, RZ ;  /* 0x0000000405057810 */ /* 0x000fc80007ffe0ff */
[----:B------:R-:W-:-:S13]  /*33a0*/  ISETP.GE.AND P1, PT, R5, R14, PT ;  /* 0x0000000e0500720c */ /* 0x000fda0003f26270 */
[----:B------:R-:W-:Y:S05]  /*33b0*/  @!P1 BRA `(.L_x_246) ;  /* 0xfffffff800289947 */ /* 0x000fea000383ffff */
.L_x_237:
        /* <DEDUP_REMOVED lines=38> */
.L_x_249:
[----:B------:R-:W-:Y:S05]  /*3620*/  BSYNC.RECONVERGENT B0 ;  /* 0x0000000000007941 */ /* 0x000fea0003800200 */
.L_x_248:
        /* <DEDUP_REMOVED lines=21> */
[----:B------:R2:W-:Y:S01]  /*3780*/  STL.64 [R9+0x40], R10 ;  /* 0x0000400a09007387 */ /* 0x0005e20000100a00 */
[----:B-----5:R-:W-:-:S05]  /*3790*/  PRMT R18, R18, 0x5410, R19 ;  /* 0x0000541012127816 */ /* 0x020fca0000000013 */
[----:B------:R2:W-:Y:S02]  /*37a0*/  STL [R9+0x4c], R18 ;  /* 0x00004c1209007387 */ /* 0x0005e40000100800 */
.L_x_251:
[----:B------:R-:W-:Y:S05]  /*37b0*/  BSYNC.RECONVERGENT B0 ;  /* 0x0000000000007941 */ /* 0x000fea0003800200 */
.L_x_250:
[----:B------:R-:W-:-:S07]  /*37c0*/  VIADD R5, R8, 0x1 ;  /* 0x0000000108057836 */ /* 0x000fce0000000000 */
.L_x_247:
[----:B------:R-:W-:-:S13]  /*37d0*/  ISETP.LT.OR P0, PT, R5, R12, P0 ;  /* 0x0000000c0500720c */ /* 0x000fda0000701670 */
[----:B------:R-:W-:Y:S05]  /*37e0*/  @!P0 BRA `(.L_x_236) ;  /* 0x0000000000788947 */ /* 0x000fea0003800000 */
[----:B--2---:R-:W2:Y:S02]  /*37f0*/  LDC.64 R8, c[0x0][0x3a0] ;  /* 0x0000e800ff087b82 */ /* 0x004ea40000000a00 */
[----:B--2---:R-:W-:-:S05]  /*3800*/  IMAD.WIDE R8, R5, 0x4, R8 ;  /* 0x0000000405087825 */ /* 0x004fca00078e0208 */
[----:B0-----:R-:W2:Y:S01]  /*3810*/  LDG.E R19, desc[UR8][R8.64] ;  /* 0x0000000808137981 */ /* 0x001ea2000c1e1900 */
[----:B------:R-:W-:Y:S01]  /*3820*/  BSSY.RECONVERGENT B0, `(.L_x_236) ;  /* 0x000001a000007945 */ /* 0x000fe20003800200 */
[----:B--2---:R-:W-:-:S04]  /*3830*/  ISETP.GE.AND P0, PT, R19, R4, PT ;  /* 0x000000041300720c */ /* 0x004fc80003f06270 */
[----:B------:R-:W-:-:S13]  /*3840*/  ISETP.LT.OR P0, PT, R19, R2, P0 ;  /* 0x000000021300720c */ /* 0x000fda0000701670 */
[----:B------:R-:W-:Y:S05]  /*3850*/  @P0 BRA `(.L_x_252) ;  /* 0x0000000000580947 */ /* 0x000fea0003800000 */
[----:B------:R-:W0:Y:S01]  /*3860*/  LDC.64 R8, c[0x0][0x3a8] ;  /* 0x0000ea00ff087b82 */ /* 0x000e220000000a00 */
[----:B------:R-:W-:-:S04]  /*3870*/  IMAD.SHL.U32 R5, R5, 0x100, RZ ;  /* 0x0000010005057824 */ /* 0x000fc800078e00ff */
[----:B0-----:R-:W-:-:S04]  /*3880*/  IMAD.WIDE R8, R5, 0x2, R8 ;  /* 0x0000000205087825 */ /* 0x001fc800078e0208 */
[----:B------:R-:W-:-:S05]  /*3890*/  IMAD.WIDE.U32 R8, R7, 0x2, R8 ;  /* 0x0000000207087825 */ /* 0x000fca00078e0008 */
[----:B-1----:R-:W2:Y:S04]  /*38a0*/  LDG.E.U16 R10, desc[UR8][R8.64] ;  /* 0x00000008080a7981 */ /* 0x002ea8000c1e1500 */
        /* <DEDUP_REMOVED lines=17> */
.L_x_252:
[----:B------:R-:W-:Y:S05]  /*39c0*/  BSYNC.RECONVERGENT B0 ;  /* 0x0000000000007941 */ /* 0x000fea0003800200 */
.L_x_236:
[----:B0-2---:R-:W0:Y:S02]  /*39d0*/  LDC.64 R8, c[0x0][0x398] ;  /* 0x0000e600ff087b82 */ /* 0x005e240000000a00 */
        /* <DEDUP_REMOVED lines=8> */
[----:B------:R-:W-:Y:S01]  /*3a60*/  PLOP3.LUT P0, PT, PT, PT, PT, 0x8, 0x80 ;  /* 0x000000000080781c */ /* 0x000fe20003f0e170 */
[----:B-1----:R-:W-:-:S06]  /*3a70*/  VIADD R13, R5, 0xfffffffd ;  /* 0xfffffffd050d7836 */ /* 0x002fcc0000000000 */
[----:B------:R-:W1:Y:S06]  /*3a80*/  LDC.64 R10, c[0x0][0x3a8] ;  /* 0x0000ea00ff0a7b82 */ /* 0x000e6c0000000a00 */
.L_x_263:
        /* <DEDUP_REMOVED lines=27> */
.L_x_256:
[----:B------:R-:W-:Y:S05]  /*3c40*/  BSYNC.RECONVERGENT B0 ;  /* 0x0000000000007941 */ /* 0x000fea0003800200 */
.L_x_255:
        /* <DEDUP_REMOVED lines=28> */
.L_x_258:
[----:B------:R-:W-:Y:S05]  /*3e10*/  BSYNC.RECONVERGENT B0 ;  /* 0x0000000000007941 */ /* 0x000fea0003800200 */
.L_x_257:
        /* <DEDUP_REMOVED lines=28> */
.L_x_260:
[----:B------:R-:W-:Y:S05]  /*3fe0*/  BSYNC.RECONVERGENT B0 ;  /* 0x0000000000007941 */ /* 0x000fea0003800200 */
.L_x_259:
        /* <DEDUP_REMOVED lines=28> */
.L_x_262:
[----:B------:R-:W-:Y:S05]  /*41b0*/  BSYNC.RECONVERGENT B0 ;  /* 0x0000000000007941 */ /* 0x000fea0003800200 */
.L_x_261:
[----:B------:R-:W-:-:S05]  /*41c0*/  VIADD R12, R12, 0x4 ;  /* 0x000000040c0c7836 */ /* 0x000fca0000000000 */
[----:B------:R-:W-:-:S13]  /*41d0*/  ISETP.GE.AND P1, PT, R12, R13, PT ;  /* 0x0000000d0c00720c */ /* 0x000fda0003f26270 */
[----:B------:R-:W-:Y:S05]  /*41e0*/  @!P1 BRA `(.L_x_263) ;  /* 0xfffffff800289947 */ /* 0x000fea000383ffff */
.L_x_254:
[----:B------:R-:W-:-:S05]  /*41f0*/  IMAD.IADD R8, R5, 0x1, -R12 ;  /* 0x0000000105087824 */ /* 0x000fca00078e0a0c */
[----:B------:R-:W-:-:S13]  /*4200*/  ISETP.GT.AND P1, PT, R8, 0x1, PT ;  /* 0x000000010800780c */ /* 0x000fda0003f24270 */
[----:B------:R-:W-:Y:S05]  /*4210*/  @!P1 BRA `(.L_x_264) ;  /* 0x0000000000f89947 */ /* 0x000fea0003800000 */
[----:B0-----:R-:W1:Y:S01]  /*4220*/  LDC.64 R14, c[0x0][0x3a0] ;  /* 0x0000e800ff0e7b82 */ /* 0x001e620000000a00 */
        /* <DEDUP_REMOVED lines=34> */
.L_x_266:
[----:B------:R-:W-:Y:S05]  /*4450*/  BSYNC.RECONVERGENT B0 ;  /* 0x0000000000007941 */ /* 0x000fea0003800200 */
.L_x_265:
[----:B------:R-:W-:Y:S04]  /*4460*/  BSSY.RECONVERGENT B0, `(.L_x_267) ;  /* 0x0000018000007945 */ /* 0x000fe80003800200 */
[----:B------:R-:W-:Y:S05]  /*4470*/  @P2 BRA `(.L_x_268) ;  /* 0x0000000000582947 */ /* 0x000fea0003800000 */
[----:B0-----:R-:W0:Y:S01]  /*4480*/  LDC.64 R10, c[0x0][0x3a8] ;  /* 0x0000ea00ff0a7b82 */ /* 0x001e220000000a00 */
        /* <DEDUP_REMOVED lines=21> */
.L_x_268:
[----:B------:R-:W-:Y:S05]  /*45e0*/  BSYNC.RECONVERGENT B0 ;  /* 0x0000000000007941 */ /* 0x000fea0003800200 */
.L_x_267:
[----:B------:R-:W-:-:S07]  /*45f0*/  VIADD R12, R8, 0x1 ;  /* 0x00000001080c7836 */ /* 0x000fce0000000000 */
.L_x_264:
[----:B------:R-:W-:-:S13]  /*4600*/  ISETP.LT.OR P0, PT, R12, R5, P0 ;  /* 0x000000050c00720c */ /* 0x000fda0000701670 */
[----:B------:R-:W-:Y:S05]  /*4610*/  @!P0 BRA `(.L_x_253) ;  /* 0x0000000000788947 */ /* 0x000fea0003800000 */
[----:B-1----:R-:W1:Y:S02]  /*4620*/  LDC.64 R8, c[0x0][0x3a0] ;  /* 0x0000e800ff087b82 */ /* 0x002e640000000a00 */
[----:B-1----:R-:W-:-:S05]  /*4630*/  IMAD.WIDE R8, R12, 0x4, R8 ;  /* 0x000000040c087825 */ /* 0x002fca00078e0208 */
[----:B------:R-:W2:Y:S01]  /*4640*/  LDG.E R23, desc[UR8][R8.64] ;  /* 0x0000000808177981 */ /* 0x000ea2000c1e1900 */
[----:B------:R-:W-:Y:S01]  /*4650*/  BSSY.RECONVERGENT B0, `(.L_x_253) ;  /* 0x000001a000007945 */ /* 0x000fe20003800200 */
[----:B--2---:R-:W-:-:S04]  /*4660*/  ISETP.GE.AND P0, PT, R23, R4, PT ;  /* 0x000000041700720c */ /* 0x004fc80003f06270 */
[----:B------:R-:W-:-:S13]  /*4670*/  ISETP.LT.OR P0, PT, R23, R2, P0 ;  /* 0x000000021700720c */ /* 0x000fda0000701670 */
[----:B------:R-:W-:Y:S05]  /*4680*/  @P0 BRA `(.L_x_269) ;  /* 0x0000000000580947 */ /* 0x000fea0003800000 */
[----:B------:R-:W1:Y:S01]  /*4690*/  LDC.64 R8, c[0x0][0x3a8] ;  /* 0x0000ea00ff087b82 */ /* 0x000e620000000a00 */
[----:B0-----:R-:W-:-:S04]  /*46a0*/  IMAD.SHL.U32 R11, R12, 0x100, RZ ;  /* 0x000001000c0b7824 */ /* 0x001fc800078e00ff */
        /* <DEDUP_REMOVED lines=20> */
.L_x_269:
[----:B------:R-:W-:Y:S05]  /*47f0*/  BSYNC.RECONVERGENT B0 ;  /* 0x0000000000007941 */ /* 0x000fea0003800200 */
.L_x_253:
        /* <DEDUP_REMOVED lines=10> */
[----:B------:R-:W-:-:S06]  /*48a0*/  VIADD R14, R12, 0xfffffffd ;  /* 0xfffffffd0c0e7836 */ /* 0x000fcc0000000000 */
[----:B------:R-:W1:Y:S06]  /*48b0*/  LDC.64 R10, c[0x0][0x3a8] ;  /* 0x0000ea00ff0a7b82 */ /* 0x000e6c0000000a00 */
.L_x_280:
[----:B0-----:R-:W-:-:S05]  /*48c0*/  IMAD.WIDE R16, R5, 0x4, R8 ;  /* 0x0000000405107825 */ /* 0x001fca00078e0208 */
[----:B------:R-:W2:Y:S01]  /*48d0*/  LDG.E R19, desc[UR8][R16.64] ;  /* 0x0000000810137981 */ /* 0x000ea2000c1e1900 */
[----:B------:R-:W-:Y:S01]  /*48e0*/  BSSY.RECONVERGENT B0, `(.L_x_272) ;  /* 0x0000019000007945 */ /* 0x000fe20003800200 */
[----:B--2---:R-:W-:-:S04]  /*48f0*/  ISETP.GE.AND P1, PT, R19, R4, PT ;  /* 0x000000041300720c */ /* 0x004fc80003f26270 */
[----:B------:R-:W-:-:S13]  /*4900*/  ISETP.LT.OR P1, PT, R19, R2, P1 ;  /* 0x000000021300720c */ /* 0x000fda0000f21670 */
[----:B------:R-:W-:Y:S05]  /*4910*/  @P1 BRA `(.L_x_273) ;  /* 0x0000000000541947 */ /* 0x000fea0003800000 */
[----:B------:R-:W-:-:S05]  /*4920*/  SHF.L.U32 R17, R5, 0x8, RZ ;  /* 0x0000000805117819 */ /* 0x000fca00000006ff */
        /* <DEDUP_REMOVED lines=20> */
.L_x_273:
[----:B------:R-:W-:Y:S05]  /*4a70*/  BSYNC.RECONVERGENT B0 ;  /* 0x0000000000007941 */ /* 0x000fea0003800200 */
.L_x_272:
[----:B------:R-:W-:-:S04]  /*4a80*/  VIADD R13, R5, 0x1 ;  /* 0x00000001050d7836 */ /* 0x000fc80000000000 */
        /* <DEDUP_REMOVED lines=27> */
.L_x_275:
[----:B------:R-:W-:Y:S05]  /*4c40*/  BSYNC.RECONVERGENT B0 ;  /* 0x0000000000007941 */ /* 0x000fea0003800200 */
.L_x_274:
        /* <DEDUP_REMOVED lines=28> */
.L_x_277:
[----:B------:R-:W-:Y:S05]  /*4e10*/  BSYNC.RECONVERGENT B0 ;  /* 0x0000000000007941 */ /* 0x000fea0003800200 */
.L_x_276:
        /* <DEDUP_REMOVED lines=28> */
.L_x_279:
[----:B------:R-:W-:Y:S05]  /*4fe0*/  BSYNC.RECONVERGENT B0 ;  /* 0x0000000000007941 */ /* 0x000fea0003800200 */
.L_x_278:
[----:B------:R-:W-:-:S05]  /*4ff0*/  VIADD R5, R5, 0x4 ;  /* 0x0000000405057836 */ /* 0x000fca0000000000 */
[----:B------:R-:W-:-:S13]  /*5000*/  ISETP.GE.AND P1, PT, R5, R14, PT ;  /* 0x0000000e0500720c */ /* 0x000fda0003f26270 */
[----:B------:R-:W-:Y:S05]  /*5010*/  @!P1 BRA `(.L_x_280) ;  /* 0xfffffff800289947 */ /* 0x000fea000383ffff */
.L_x_271:
[----:B------:R-:W-:-:S04]  /*5020*/  IADD3 R8, PT, PT, -R5, R12, RZ ;  /* 0x0000000c05087210 */ /* 0x000fc80007ffe1ff */
        /* <DEDUP_REMOVED lines=37> */
.L_x_283:
[----:B------:R-:W-:Y:S05]  /*5280*/  BSYNC.RECONVERGENT B0 ;  /* 0x0000000000007941 */ /* 0x000fea0003800200 */
.L_x_282:
        /* <DEDUP_REMOVED lines=24> */
.L_x_285:
[----:B------:R-:W-:Y:S05]  /*5410*/  BSYNC.RECONVERGENT B0 ;  /* 0x0000000000007941 */ /* 0x000fea0003800200 */
.L_x_284:
[----:B------:R-:W-:-:S07]  /*5420*/  IADD3 R5, PT, PT, R8, 0x1, RZ ;  /* 0x0000000108057810 */ /* 0x000fce0007ffe0ff */
.L_x_281:
        /* <DEDUP_REMOVED lines=31> */
.L_x_286:
[----:B------:R-:W-:Y:S05]  /*5620*/  BSYNC.RECONVERGENT B0 ;  /* 0x0000000000007941 */ /* 0x000fea0003800200 */
.L_x_270:
[----:B0-2---:R-:W0:Y:S02]  /*5630*/  LDC.64 R8, c[0x0][0x398] ;  /* 0x0000e600ff087b82 */ /* 0x005e240000000a00 */
[----:B0-----:R-:W2:Y:S02]  /*5640*/  LDG.E R5, desc[UR8][R8.64+0x18] ;  /* 0x0000180808057981 */ /* 0x001ea4000c1e1900 */
[----:B--2---:R-:W-:-:S13]  /*5650*/  ISETP.GE.AND P0, PT, R12, R5, PT ;  /* 0x000000050c00720c */ /* 0x004fda0003f06270 */
[----:B------:R-:W-:Y:S05]  /*5660*/  @P0 BRA `(.L_x_287) ;  /* 0x0000000c007c0947 */ /* 0x000fea0003800000 */
[----:B------:R-:W-:Y:S02]  /*5670*/  IADD3 R8, PT, PT, -R12, R5, RZ ;  /* 0x000000050c087210 */ /* 0x000fe40007ffe1ff */
[----:B------:R-:W-:Y:S02]  /*5680*/  PLOP3.LUT P0, PT, PT, PT, PT, 0x80, 0x8 ;  /* 0x000000000008781c */ /* 0x000fe40003f0f070 */
[----:B------:R-:W-:-:S13]  /*5690*/  ISETP.GT.AND P1, PT, R8, 0x3, PT ;  /* 0x000000030800780c */ /* 0x000fda0003f24270 */
[----:B------:R-:W-:Y:S05]  /*56a0*/  @!P1 BRA `(.L_x_288) ;  /* 0x0000000400e89947 */ /* 0x000fea0003800000 */
[----:B------:R-:W0:Y:S01]  /*56b0*/  LDC.64 R8, c[0x0][0x3a0] ;  /* 0x0000e800ff087b82 */ /* 0x000e220000000a00 */
[----:B------:R-:W-:Y:S01]  /*56c0*/  PLOP3.LUT P0, PT, PT, PT, PT, 0x8, 0x80 ;  /* 0x000000000080781c */ /* 0x000fe20003f0e170 */
[----:B-1----:R-:W-:-:S06]  /*56d0*/  VIADD R13, R5, 0xfffffffd ;  /* 0xfffffffd050d7836 */ /* 0x002fcc0000000000 */
[----:B------:R-:W1:Y:S06]  /*56e0*/  LDC.64 R10, c[0x0][0x3a8] ;  /* 0x0000ea00ff0a7b82 */ /* 0x000e6c0000000a00 */
.L_x_297:
        /* <DEDUP_REMOVED lines=27> */
.L_x_290:
[----:B------:R-:W-:Y:S05]  /*58a0*/  BSYNC.RECONVERGENT B0 ;  /* 0x0000000000007941 */ /* 0x000fea0003800200 */
.L_x_289:
        /* <DEDUP_REMOVED lines=28> */
.L_x_292:
[----:B------:R-:W-:Y:S05]  /*5a70*/  BSYNC.RECONVERGENT B0 ;  /* 0x0000000000007941 */ /* 0x000fea0003800200 */
.L_x_291:
        /* <DEDUP_REMOVED lines=28> */
.L_x_294:
[----:B------:R-:W-:Y:S05]  /*5c40*/  BSYNC.RECONVERGENT B0 ;  /* 0x0000000000007941 */ /* 0x000fea0003800200 */
.L_x_293:
        /* <DEDUP_REMOVED lines=28> */
.L_x_296:
[----:B------:R-:W-:Y:S05]  /*5e10*/  BSYNC.RECONVERGENT B0 ;  /* 0x0000000000007941 */ /* 0x000fea0003800200 */
.L_x_295:
[----:B------:R-:W-:-:S05]  /*5e20*/  VIADD R12, R12, 0x4 ;  /* 0x000000040c0c7836 */ /* 0x000fca0000000000 */
[----:B------:R-:W-:-:S13]  /*5e30*/  ISETP.GE.AND P1, PT, R12, R13, PT ;  /* 0x0000000d0c00720c */ /* 0x000fda0003f26270 */
[----:B------:R-:W-:Y:S05]  /*5e40*/  @!P1 BRA `(.L_x_297) ;  /* 0xfffffff800289947 */ /* 0x000fea000383ffff */
.L_x_288:
        /* <DEDUP_REMOVED lines=38> */
.L_x_300:
[----:B------:R-:W-:Y:S05]  /*60b0*/  BSYNC.RECONVERGENT B0 ;  /* 0x0000000000007941 */ /* 0x000fea0003800200 */
.L_x_299:
        /* <DEDUP_REMOVED lines=24> */
.L_x_302:
[----:B------:R-:W-:Y:S05]  /*6240*/  BSYNC.RECONVERGENT B0 ;  /* 0x0000000000007941 */ /* 0x000fea0003800200 */
.L_x_301:
[----:B------:R-:W-:-:S07]  /*6250*/  VIADD R12, R8, 0x1 ;  /* 0x00000001080c7836 */ /* 0x000fce0000000000 */
.L_x_298:
        /* <DEDUP_REMOVED lines=31> */
.L_x_303:
[----:B------:R-:W-:Y:S05]  /*6450*/  BSYNC.RECONVERGENT B0 ;  /* 0x0000000000007941 */ /* 0x000fea0003800200 */
.L_x_287:
[----:B-1----:R-:W1:Y:S02]  /*6460*/  LDC.64 R8, c[0x0][0x398] ;  /* 0x0000e600ff087b82 */ /* 0x002e640000000a00 */
[----:B-1----:R-:W2:Y:S02]  /*6470*/  LDG.E R8, desc[UR8][R8.64+0x1c] ;  /* 0x00001c0808087981 */ /* 0x002ea4000c1e1900 */
[----:B--2---:R-:W-:-:S13]  /*6480*/  ISETP.GE.AND P0, PT, R5, R8, PT ;  /* 0x000000080500720c */ /* 0x004fda0003f06270 */
[----:B------:R-:W-:Y:S05]  /*6490*/  @P0 BRA `(.L_x_304) ;  /* 0x0000000c007c0947 */ /* 0x000fea0003800000 */
[----:B------:R-:W-:Y:S01]  /*64a0*/  IMAD.IADD R9, R8, 0x1, -R5 ;  /* 0x0000000108097824 */ /* 0x000fe200078e0a05 */
[----:B------:R-:W-:-:S04]  /*64b0*/  PLOP3.LUT P0, PT, PT, PT, PT, 0x80, 0x8 ;  /* 0x000000000008781c */ /* 0x000fc80003f0f070 */
[----:B------:R-:W-:-:S13]  /*64c0*/  ISETP.GT.AND P1, PT, R9, 0x3, PT ;  /* 0x000000030900780c */ /* 0x000fda0003f24270 */
[----:B------:R-:W-:Y:S05]  /*64d0*/  @!P1 BRA `(.L_x_305) ;  /* 0x0000000400e89947 */ /* 0x000fea0003800000 */
[----:B0-----:R-:W0:Y:S01]  /*64e0*/  LDC.64 R10, c[0x0][0x3a0] ;  /* 0x0000e800ff0a7b82 */ /* 0x001e220000000a00 */
[----:B------:R-:W-:Y:S01]  /*64f0*/  PLOP3.LUT P0, PT, PT, PT, PT, 0x8, 0x80 ;  /* 0x000000000080781c */ /* 0x000fe20003f0e170 */
[----:B------:R-:W-:-:S06]  /*6500*/  VIADD R14, R8, 0xfffffffd ;  /* 0xfffffffd080e7836 */ /* 0x000fcc0000000000 */
[----:B------:R-:W1:Y:S06]  /*6510*/  LDC.64 R12, c[0x0][0x3a8] ;  /* 0x0000ea00ff0c7b82 */ /* 0x000e6c0000000a00 */
.L_x_314:
        /* <DEDUP_REMOVED lines=27> */
.L_x_307:
[----:B------:R-:W-:Y:S05]  /*66d0*/  BSYNC.RECONVERGENT B0 ;  /* 0x0000000000007941 */ /* 0x000fea0003800200 */
.L_x_306:
        /* <DEDUP_REMOVED lines=28> */
.L_x_309:
[----:B------:R-:W-:Y:S05]  /*68a0*/  BSYNC.RECONVERGENT B0 ;  /* 0x0000000000007941 */ /* 0x000fea0003800200 */
.L_x_308:
        /* <DEDUP_REMOVED lines=28> */
.L_x_311:
[----:B------:R-:W-:Y:S05]  /*6a70*/  BSYNC.RECONVERGENT B0 ;  /* 0x0000000000007941 */ /* 0x000fea0003800200 */
.L_x_310:
        /* <DEDUP_REMOVED lines=28> */
.L_x_313:
[----:B------:R-:W-:Y:S05]  /*6c40*/  BSYNC.RECONVERGENT B0 ;  /* 0x0000000000007941 */ /* 0x000fea0003800200 */
.L_x_312:
[----:B------:R-:W-:-:S05]  /*6c50*/  VIADD R5, R5, 0x4 ;  /* 0x0000000405057836 */ /* 0x000fca0000000000 */
[----:B------:R-:W-:-:S13]  /*6c60*/  ISETP.GE.AND P1, PT, R5, R14, PT ;  /* 0x0000000e0500720c */ /* 0x000fda0003f26270 */
[----:B------:R-:W-:Y:S05]  /*6c70*/  @!P1 BRA `(.L_x_314) ;  /* 0xfffffff800289947 */ /* 0x000fea000383ffff */
.L_x_305:
[----:B------:R-:W-:-:S05]  /*6c80*/  IMAD.IADD R9, R8, 0x1, -R5 ;  /* 0x0000000108097824 */ /* 0x000fca00078e0a05 */
[----:B------:R-:W-:-:S13]  /*6c90*/  ISETP.GT.AND P1, PT, R9, 0x1, PT ;  /* 0x000000010900780c */ /* 0x000fda0003f24270 */
[----:B------:R-:W-:Y:S05]  /*6ca0*/  @!P1 BRA `(.L_x_315) ;  /* 0x0000000000f89947 */ /* 0x000fea0003800000 */
[----:B0-----:R-:W1:Y:S01]  /*6cb0*/  LDC.64 R10, c[0x0][0x3a0] ;  /* 0x0000e800ff0a7b82 */ /* 0x001e620000000a00 */
[C---:B------:R-:W-:Y:S01]  /*6cc0*/  IADD3 R9, PT, PT, R5.reuse, 0x1, RZ ;  /* 0x0000000105097810 */ /* 0x040fe20007ffe0ff */
[----:B-1----:R-:W-:-:S04]  /*6cd0*/  IMAD.WIDE R12, R5, 0x4, R10 ;  /* 0x00000004050c7825 */ /* 0x002fc800078e020a */
[----:B------:R-:W-:Y:S01]  /*6ce0*/  IMAD.WIDE R10, R9, 0x4, R10 ;  /* 0x00000004090a7825 */ /* 0x000fe200078e020a */
[----:B------:R-:W2:Y:S05]  /*6cf0*/  LDG.E R15, desc[UR8][R12.64] ;  /* 0x000000080c0f7981 */ /* 0x000eaa000c1e1900 */
        /* <DEDUP_REMOVED lines=30> */
.L_x_317:
[----:B------:R-:W-:Y:S05]  /*6ee0*/  BSYNC.RECONVERGENT B0 ;  /* 0x0000000000007941 */ /* 0x000fea0003800200 */
.L_x_316:
        /* <DEDUP_REMOVED lines=13> */
[----:B------:R-:W5:Y:S01]  /*6fc0*/  LDG.E.U16 R22, desc[UR8][R12.64+0x130] ;  /* 0x000130080c167981 */ /* 0x000f62000c1e1500 */
        /* <DEDUP_REMOVED lines=10> */
.L_x_319:
[----:B------:R-:W-:Y:S05]  /*7070*/  BSYNC.RECONVERGENT B0 ;  /* 0x0000000000007941 */ /* 0x000fea0003800200 */
.L_x_318:
[----:B------:R-:W-:-:S07]  /*7080*/  VIADD R5, R9, 0x1 ;  /* 0x0000000109057836 */ /* 0x000fce0000000000 */
.L_x_315:
[----:B------:R-:W-:-:S13]  /*7090*/  ISETP.LT.OR P0, PT, R5, R8, P0 ;  /* 0x000000080500720c */ /* 0x000fda0000701670 */
[----:B------:R-:W-:Y:S05]  /*70a0*/  @!P0 BRA `(.L_x_304) ;  /* 0x0000000000788947 */ /* 0x000fea0003800000 */
[----:B01----:R-:W0:Y:S02]  /*70b0*/  LDC.64 R10, c[0x0][0x3a0] ;  /* 0x0000e800ff0a7b82 */ /* 0x003e240000000a00 */
[----:B0-----:R-:W-:-:S05]  /*70c0*/  IMAD.WIDE R10, R5, 0x4, R10 ;  /* 0x00000004050a7825 */ /* 0x001fca00078e020a */
[----:B------:R-:W2:Y:S01]  /*70d0*/  LDG.E R19, desc[UR8][R10.64] ;  /* 0x000000080a137981 */ /* 0x000ea2000c1e1900 */
        /* <DEDUP_REMOVED lines=26> */
.L_x_320:
[----:B------:R-:W-:Y:S05]  /*7280*/  BSYNC.RECONVERGENT B0 ;  /* 0x0000000000007941 */ /* 0x000fea0003800200 */
.L_x_304:
[----:B01----:R-:W0:Y:S02]  /*7290*/  LDC.64 R10, c[0x0][0x398] ;  /* 0x0000e600ff0a7b82 */ /* 0x003e240000000a00 */
[----:B0-----:R-:W2:Y:S01]  /*72a0*/  LDG.E R9, desc[UR8][R10.64+0x20] ;  /* 0x000020080a097981 */ /* 0x001ea2000c1e1900 */
[----:B------:R-:W-:Y:S01]  /*72b0*/  VIADD R5, R1, 0x200 ;  /* 0x0000020001057836 */ /* 0x000fe20000000000 */
        /* <DEDUP_REMOVED lines=8> */
[----:B------:R-:W-:-:S06]  /*7340*/  VIADD R17, R9, 0xfffffffd ;  /* 0xfffffffd09117836 */ /* 0x000fcc0000000000 */
[----:B------:R-:W1:Y:S06]  /*7350*/  LDC.64 R12, c[0x0][0x3a8] ;  /* 0x0000ea00ff0c7b82 */ /* 0x000e6c0000000a00 */
.L_x_331:
        /* <DEDUP_REMOVED lines=15> */
[----:B------:R-:W5:Y:S01]  /*7450*/  LDG.E.U16 R25, desc[UR8][R14.64+0x130] ;  /* 0x000130080e197981 */ /* 0x000f62000c1e1500 */
[----:B--2---:R-:W-:-:S03]  /*7460*/  PRMT R16, R16, 0x5410, R18 ;  /* 0x0000541010107816 */ /* 0x004fc60000000012 */
[----:B------:R3:W5:Y:S01]  /*7470*/  LDG.E.U16 R18, desc[UR8][R14.64+0x110] ;  /* 0x000110080e127981 */ /* 0x000762000c1e1500 */
[----:B------:R-:W-:-:S04]  /*7480*/  IMAD.IADD R23, R23, 0x1, -R2 ;  /* 0x0000000117177824 */ /* 0x000fc800078e0a02 */
[----:B------:R-:W-:-:S05]  /*7490*/  IMAD.SHL.U32 R23, R23, 0x2, RZ ;  /* 0x0000000217177824 */ /* 0x000fca00078e00ff */
[----:B------:R-:W-:Y:S02]  /*74a0*/  LEA R23, R23, R6, 0x3 ;  /* 0x0000000617177211 */ /* 0x000fe400078e18ff */
[----:B---3--:R-:W-:Y:S02]  /*74b0*/  PRMT R14, R24, 0x5410, R27 ;  /* 0x00005410180e7816 */ /* 0x008fe4000000001b */
[----:B----4-:R-:W-:Y:S01]  /*74c0*/  PRMT R15, R22, 0x5410, R19 ;  /* 0x00005410160f7816 */ /* 0x010fe20000000013 */
[----:B------:R0:W-:Y:S04]  /*74d0*/  STL [R23+0xe8], R16 ;  /* 0x0000e81017007387 */ /* 0x0001e80000100800 */
[----:B------:R0:W-:Y:S01]  /*74e0*/  STL.64 [R23+0xe0], R14 ;  /* 0x0000e00e17007387 */ /* 0x0001e20000100a00 */
[----:B-----5:R-:W-:-:S05]  /*74f0*/  PRMT R18, R18, 0x5410, R25 ;  /* 0x0000541012127816 */ /* 0x020fca0000000019 */
[----:B------:R0:W-:Y:S02]  /*7500*/  STL [R23+0xec], R18 ;  /* 0x0000ec1217007387 */ /* 0x0001e40000100800 */
.L_x_324:
[----:B------:R-:W-:Y:S05]  /*7510*/  BSYNC.RECONVERGENT B0 ;  /* 0x0000000000007941 */ /* 0x000fea0003800200 */
.L_x_323:
        /* <DEDUP_REMOVED lines=28> */
.L_x_326:
[----:B------:R-:W-:Y:S05]  /*76e0*/  BSYNC.RECONVERGENT B0 ;  /* 0x0000000000007941 */ /* 0x000fea0003800200 */
.L_x_325:
        /* <DEDUP_REMOVED lines=28> */
.L_x_328:
[----:B------:R-:W-:Y:S05]  /*78b0*/  BSYNC.RECONVERGENT B0 ;  /* 0x0000000000007941 */ /* 0x000fea0003800200 */
.L_x_327:
        /* <DEDUP_REMOVED lines=28> */
.L_x_330:
[----:B------:R-:W-:Y:S05]  /*7a80*/  BSYNC.RECONVERGENT B0 ;  /* 0x0000000000007941 */ /* 0x000fea0003800200 */
.L_x_329:
[----:B------:R-:W-:-:S05]  /*7a90*/  VIADD R8, R8, 0x4 ;  /* 0x0000000408087836 */ /* 0x000fca0000000000 */
[----:B------:R-:W-:-:S13]  /*7aa0*/  ISETP.GE.AND P1, PT, R8, R17, PT ;  /* 0x000000110800720c */ /* 0x000fda0003f26270 */
[----:B------:R-:W-:Y:S05]  /*7ab0*/  @!P1 BRA `(.L_x_331) ;  /* 0xfffffff800289947 */ /* 0x000fea000383ffff */
.L_x_322:
[----:B------:R-:W-:-:S05]  /*7ac0*/  IMAD.IADD R10, R9, 0x1, -R8 ;  /* 0x00000001090a7824 */ /* 0x000fca00078e0a08 */
[----:B------:R-:W-:-:S13]  /*7ad0*/  ISETP.GT.AND P1, PT, R10, 0x1, PT ;  /* 0x000000010a00780c */ /* 0x000fda0003f24270 */
[----:B------:R-:W-:Y:S05]  /*7ae0*/  @!P1 BRA `(.L_x_332) ;  /* 0x0000000000f89947 */ /* 0x000fea0003800000 */
[----:B------:R-:W0:Y:S01]  /*7af0*/  LDC.64 R10, c[0x0][0x3a0] ;  /* 0x0000e800ff0a7b82 */ /* 0x000e220000000a00 */
[C---:B-1----:R-:W-:Y:S02]  /*7b00*/  VIADD R12, R8.reuse, 0x1 ;  /* 0x00000001080c7836 */ /* 0x042fe40000000000 */
[----:B0-----:R-:W-:-:S04]  /*7b10*/  IMAD.WIDE R14, R8, 0x4, R10 ;  /* 0x00000004080e7825 */ /* 0x001fc800078e020a */
[----:B------:R-:W-:Y:S02]  /*7b20*/  IMAD.WIDE R10, R12, 0x4, R10 ;  /* 0x000000040c0a7825 */ /* 0x000fe400078e020a */
        /* <DEDUP_REMOVED lines=31> */
.L_x_334:
[----:B------:R-:W-:Y:S05]  /*7d20*/  BSYNC.RECONVERGENT B0 ;  /* 0x0000000000007941 */ /* 0x000fea0003800200 */
.L_x_333:
        /* <DEDUP_REMOVED lines=24> */
.L_x_336:
[----:B------:R-:W-:Y:S05]  /*7eb0*/  BSYNC.RECONVERGENT B0 ;  /* 0x0000000000007941 */ /* 0x000fea0003800200 */
.L_x_335:
[----:B0-----:R-:W-:-:S07]  /*7ec0*/  VIADD R8, R12, 0x1 ;  /* 0x000000010c087836 */ /* 0x001fce0000000000 */
.L_x_332:
        /* <DEDUP_REMOVED lines=31> */
.L_x_337:
[----:B------:R-:W-:Y:S05]  /*80c0*/  BSYNC.RECONVERGENT B0 ;  /* 0x0000000000007941 */ /* 0x000fea0003800200 */
.L_x_321:
[----:B------:R2:W-:Y:S01]  /*80d0*/  STL.128 [R1+0x200], RZ ;  /* 0x000200ff01007387 */ /* 0x0005e20000100c00 */
[----:B------:R-:W-:-:S03]  /*80e0*/  UMOV UR4, URZ ;  /* 0x000000ff00047c82 */ /* 0x000fc60008000000 */
[----:B------:R2:W-:Y:S04]  /*80f0*/  STL.128 [R1+0x210], RZ ;  /* 0x000210ff01007387 */ /* 0x0005e80000100c00 */
        /* <DEDUP_REMOVED lines=14> */
[----:B------:R2:W-:Y:S01]  /*81e0*/  STL.128 [R1+0x300], RZ ;  /* 0x000300ff01007387 */ /* 0x0005e20000100c00 */
[----:B------:R-:W-:Y:S06]  /*81f0*/  BAR.SYNC.DEFER_BLOCKING 0x0 ;  /* 0x0000000000007b1d */ /* 0x000fec0000010000 */
.L_x_419:
[----:B------:R-:W-:Y:S01]  /*8200*/  UIADD3 UR4, UPT, UPT, UR4, 0x1, URZ ;  /* 0x0000000104047890 */ /* 0x000fe2000fffe0ff */
[----:B------:R-:W-:-:S03]  /*8210*/  UMOV UR5, URZ ;  /* 0x000000ff00057c82 */ /* 0x000fc60008000000 */
[----:B01-34-:R-:W-:-:S11]  /*8220*/  UISETP.NE.AND UP1, UPT, UR4, 0x3e8, UPT ;  /* 0x000003e80400788c */ /* 0x01bfd6000bf25270 */
.L_x_418:
[----:B------:R-:W-:Y:S01]  /*8230*/  ISETP.NE.AND P0, PT, R0, UR5, PT ;  /* 0x0000000500007c0c */ /* 0x000fe2000bf05270 */
[----:B------:R-:W-:-:S12]  /*8240*/  BSSY.RECONVERGENT B0, `(.L_x_338) ;  /* 0x0000453000007945 */ /* 0x000fd80003800200 */
[----:B01-34-:R-:W-:Y:S05]  /*8250*/  @P0 BRA `(.L_x_339) ;  /* 0x0000004400440947 */ /* 0x01bfea0003800000 */
[----:B-1----:R-:W0:Y:S02]  /*8260*/  LDC.64 R8, c[0x0][0x398] ;  /* 0x0000e600ff087b82 */ /* 0x002e240000000a00 */
[----:B0-----:R-:W3:Y:S04]  /*8270*/  LDG.E R16, desc[UR8][R8.64] ;  /* 0x0000000808107981 */ /* 0x001ee8000c1e1900 */
[----:B------:R-:W3:Y:S02]  /*8280*/  LDG.E R7, desc[UR8][R8.64+0x4] ;  /* 0x0000040808077981 */ /* 0x000ee4000c1e1900 */
[----:B---3--:R-:W-:-:S13]  /*8290*/  ISETP.GE.AND P0, PT, R16, R7, PT ;  /* 0x000000071000720c */ /* 0x008fda0003f06270 */
[----:B------:R-:W-:Y:S05]  /*82a0*/  @P0 BRA `(.L_x_340) ;  /* 0x0000000800180947 */ /* 0x000fea0003800000 */
[----:B------:R-:W-:Y:S01]  /*82b0*/  IMAD.IADD R8, R7, 0x1, -R16 ;  /* 0x0000000107087824 */ /* 0x000fe200078e0a10 */
[----:B------:R-:W-:-:S04]  /*82c0*/  PLOP3.LUT P0, PT, PT, PT, PT, 0x80, 0x8 ;  /* 0x000000000008781c */ /* 0x000fc80003f0f070 */
[----:B------:R-:W-:-:S13]  /*82d0*/  ISETP.GT.AND P1, PT, R8, 0x3, PT ;  /* 0x000000030800780c */ /* 0x000fda0003f24270 */
[----:B------:R-:W-:Y:S05]  /*82e0*/  @!P1 BRA `(.L_x_341) ;  /* 0x0000000400209947 */ /* 0x000fea0003800000 */
[----:B------:R-:W0:Y:S01]  /*82f0*/  LDC.64 R18, c[0x0][0x3a0] ;  /* 0x0000e800ff127b82 */ /* 0x000e220000000a00 */
[----:B------:R-:W-:Y:S01]  /*8300*/  PLOP3.LUT P0, PT, PT, PT, PT, 0x8, 0x80 ;  /* 0x000000000080781c */ /* 0x000fe20003f0e170 */
[----:B------:R-:W-:-:S12]  /*8310*/  VIADD R17, R7, 0xfffffffd ;  /* 0xfffffffd07117836 */ /* 0x000fd80000000000 */
.L_x_344:
[----:B0-----:R-:W-:-:S06]  /*8320*/  IMAD.WIDE R8, R16, 0x4, R18 ;  /* 0x0000000410087825 */ /* 0x001fcc00078e0212 */
[----:B------:R-:W3:Y:S01]  /*8330*/  LDG.E R9, desc[UR8][R8.64] ;  /* 0x0000000808097981 */ /* 0x000ee2000c1e1900 */
[C---:B------:R-:W-:Y:S01]  /*8340*/  VIADD R15, R16.reuse, 0x1 ;  /* 0x00000001100f7836 */ /* 0x040fe20000000000 */
[----:B------:R-:W-:-:S03]  /*8350*/  IADD3 R13, PT, PT, R16, 0x2, RZ ;  /* 0x00000002100d7810 */ /* 0x000fc60007ffe0ff */
[----:B------:R-:W-:-:S04]  /*8360*/  IMAD.WIDE R14, R15, 0x4, R18 ;  /* 0x000000040f0e7825 */ /* 0x000fc800078e0212 */
[----:B------:R-:W-:Y:S02]  /*8370*/  IMAD.WIDE R12, R13, 0x4, R18 ;  /* 0x000000040d0c7825 */ /* 0x000fe400078e0212 */
[----:B------:R-:W4:Y:S04]  /*8380*/  LDG.E R15, desc[UR8][R14.64] ;  /* 0x000000080e0f7981 */ /* 0x000f28000c1e1900 */
[----:B------:R-:W5:Y:S01]  /*8390*/  LDG.E R13, desc[UR8][R12.64] ;  /* 0x000000080c0d7981 */ /* 0x000f62000c1e1900 */
[----:B---3--:R-:W-:-:S04]  /*83a0*/  ISETP.GE.AND P1, PT, R9, R4, PT ;  /* 0x000000040900720c */ /* 0x008fc80003f26270 */
[----:B------:R-:W-:-:S13]  /*83b0*/  ISETP.LT.OR P1, PT, R9, R2, P1 ;  /* 0x000000020900720c */ /* 0x000fda0000f21670 */
[----:B------:R-:W-:-:S04]  /*83c0*/  @!P1 IMAD.IADD R22, R9, 0x1, -R2 ;  /* 0x0000000109169824 */ /* 0x000fc800078e0a02 */
[----:B------:R-:W-:-:S04]  /*83d0*/  @!P1 IMAD.SHL.U32 R11, R22, 0x2, RZ ;  /* 0x00000002160b9824 */ /* 0x000fc800078e00ff */
[----:B------:R-:W-:-:S06]  /*83e0*/  @!P1 IMAD R11, R11, 0x8, R6 ;  /* 0x000000080b0b9824 */ /* 0x000fcc00078e0206 */
[----:B------:R-:W3:Y:S01]  /*83f0*/  @!P1 LDL.128 R8, [R11] ;  /* 0x000000000b089983 */ /* 0x000ee20000100c00 */
[-C--:B----4-:R-:W-:Y:S01]  /*8400*/  ISETP.GE.AND P2, PT, R15, R4.reuse, PT ;  /* 0x000000040f00720c */ /* 0x090fe20003f46270 */
[----:B------:R-:W-:Y:S01]  /*8410*/  @!P1 IMAD R22, R22, 0x40, R3 ;  /* 0x0000004016169824 */ /* 0x000fe200078e0203 */
[----:B-----5:R-:W-:Y:S01]  /*8420*/  ISETP.GE.AND P3, PT, R13, R4, PT ;  /* 0x000000040d00720c */ /* 0x020fe20003f66270 */
[----:B------:R-:W0:Y:S01]  /*8430*/  @!P1 S2R R24, SR_CgaCtaId ;  /* 0x0000000000189919 */ /* 0x000e220000008800 */
[-C--:B------:R-:W-:Y:S01]  /*8440*/  ISETP.LT.OR P2, PT, R15, R2.reuse, P2 ;  /* 0x000000020f00720c */ /* 0x080fe20001741670 */
[----:B------:R-:W-:Y:S01]  /*8450*/  VIADD R25, R16, 0x3 ;  /* 0x0000000310197836 */ /* 0x000fe20000000000 */
[----:B------:R-:W-:Y:S02]  /*8460*/  ISETP.LT.OR P3, PT, R13, R2, P3 ;  /* 0x000000020d00720c */ /* 0x000fe40001f61670 */
[----:B------:R-:W-:-:S09]  /*8470*/  @!P1 MOV R23, 0x400 ;  /* 0x0000040000179802 */ /* 0x000fd20000000f00 */
[----:B------:R-:W1:Y:S02]  /*8480*/  @!P2 S2R R14, SR_CgaCtaId ;  /* 0x00000000000ea919 */ /* 0x000e640000008800 */
[--C-:B------:R-:W-:Y:S01]  /*8490*/  @!P3 IMAD.IADD R26, R13, 0x1, -R2.reuse ;  /* 0x000000010d1ab824 */ /* 0x100fe200078e0a02 */
[----:B------:R-:W-:Y:S01]  /*84a0*/  @!P3 MOV R27, 0x400 ;  /* 0x00000400001bb802 */ /* 0x000fe20000000f00 */
[----:B------:R-:W4:Y:S01]  /*84b0*/  @!P3 S2R R12, SR_CgaCtaId ;  /* 0x00000000000cb919 */ /* 0x000f220000008800 */
[----:B0-----:R-:W-:Y:S01]  /*84c0*/  @!P1 LEA R23, R24, R23, 0x18 ;  /* 0x0000001718179211 */ /* 0x001fe200078ec0ff */
[----:B------:R-:W-:Y:S01]  /*84d0*/  @!P2 IMAD.IADD R24, R15, 0x1, -R2 ;  /* 0x000000010f18a824 */ /* 0x000fe200078e0a02 */
[----:B------:R-:W-:Y:S02]  /*84e0*/  @!P2 MOV R15, 0x400 ;  /* 0x00000400000fa802 */ /* 0x000fe40000000f00 */
[----:B------:R-:W-:Y:S01]  /*84f0*/  @!P1 LEA R23, R22, R23, 0x3 ;  /* 0x0000001716179211 */ /* 0x000fe200078e18ff */
[----:B------:R-:W-:Y:S01]  /*8500*/  @!P2 IMAD.SHL.U32 R13, R24, 0x2, RZ ;  /* 0x00000002180da824 */ /* 0x000fe200078e00ff */
[----:B-1----:R-:W-:-:S02]  /*8510*/  @!P2 LEA R14, R14, R15, 0x18 ;  /* 0x0000000f0e0ea211 */ /* 0x002fc400078ec0ff */
[----:B------:R-:W-:Y:S02]  /*8520*/  @!P3 SHF.L.U32 R15, R26, 0x1, RZ ;  /* 0x000000011a0fb819 */ /* 0x000fe400000006ff */
[----:B----4-:R-:W-:-:S03]  /*8530*/  @!P3 LEA R12, R12, R27, 0x18 ;  /* 0x0000001b0c0cb211 */ /* 0x010fc600078ec0ff */
[--C-:B------:R-:W-:Y:S01]  /*8540*/  @!P3 IMAD R15, R15, 0x8, R6.reuse ;  /* 0x000000080f0fb824 */ /* 0x100fe200078e0206 */
[----:B---3--:R0:W-:Y:S04]  /*8550*/  @!P1 STS.64 [R23], R8 ;  /* 0x0000000817009388 */ /* 0x0081e80000000a00 */
[----:B------:R1:W-:Y:S01]  /*8560*/  @!P1 STS.64 [R23+0x100], R10 ;  /* 0x0001000a17009388 */ /* 0x0003e20000000a00 */
[----:B0-----:R-:W-:Y:S02]  /*8570*/  @!P2 IMAD R8, R13, 0x8, R6 ;  /* 0x000000080d08a824 */ /* 0x001fe400078e0206 */
[----:B------:R-:W-:Y:S02]  /*8580*/  @!P2 IMAD R13, R24, 0x40, R3 ;  /* 0x00000040180da824 */ /* 0x000fe400078e0203 */
[----:B-1----:R-:W-:-:S02]  /*8590*/  IMAD.WIDE R22, R25, 0x4, R18 ;  /* 0x0000000419167825 */ /* 0x002fc400078e0212 */
[----:B------:R-:W3:Y:S02]  /*85a0*/  @!P2 LDL.128 R8, [R8] ;  /* 0x000000000808a983 */ /* 0x000ee40000100c00 */
[----:B------:R-:W-:Y:S01]  /*85b0*/  @!P3 IMAD R25, R26, 0x40, R3 ;  /* 0x000000401a19b824 */ /* 0x000fe200078e0203 */
[----:B------:R-:W-:Y:S01]  /*85c0*/  @!P2 LEA R24, R13, R14, 0x3 ;  /* 0x0000000e0d18a211 */ /* 0x000fe200078e18ff */
[----:B------:R-:W4:Y:S02]  /*85d0*/  LDG.E R23, desc[UR8][R22.64] ;  /* 0x0000000816177981 */ /* 0x000f24000c1e1900 */
[----:B------:R-:W-:Y:S02]  /*85e0*/  @!P3 IMAD.U32 R25, R25, 0x8, R12 ;  /* 0x000000081919b824 */ /* 0x000fe400078e000c */
[----:B------:R-:W5:Y:S01]  /*85f0*/  @!P3 LDL.128 R12, [R15] ;  /* 0x000000000f0cb983 */ /* 0x000f620000100c00 */
[----:B------:R-:W-:Y:S01]  /*8600*/  VIADD R16, R16, 0x4 ;  /* 0x0000000410107836 */ /* 0x000fe20000000000 */
[----:B------:R-:W-:Y:S02]  /*8610*/  BSSY.RECONVERGENT B1, `(.L_x_342) ;  /* 0x0000014000017945 */ /* 0x000fe40003800200 */
[----:B---3--:R0:W-:Y:S04]  /*8620*/  @!P2 STS.64 [R24], R8 ;  /* 0x000000081800a388 */ /* 0x0081e80000000a00 */
[----:B------:R0:W-:Y:S01]  /*8630*/  @!P2 STS.64 [R24+0x100], R10 ;  /* 0x0001000a1800a388 */ /* 0x0001e20000000a00 */
[----:B----4-:R-:W-:-:S03]  /*8640*/  ISETP.GE.AND P1, PT, R23, R4, PT ;  /* 0x000000041700720c */ /* 0x010fc60003f26270 */
[----:B-----5:R0:W-:Y:S04]  /*8650*/  @!P3 STS.64 [R25], R12 ;  /* 0x0000000c1900b388 */ /* 0x0201e80000000a00 */
[----:B------:R0:W-:Y:S01]  /*8660*/  @!P3 STS.64 [R25+0x100], R14 ;  /* 0x0001000e1900b388 */ /* 0x0001e20000000a00 */
[----:B------:R-:W-:Y:S02]  /*8670*/  ISETP.LT.OR P1, PT, R23, R2, P1 ;  /* 0x000000021700720c */ /* 0x000fe40000f21670 */
[----:B------:R-:W-:-:S11]  /*8680*/  ISETP.GE.AND P2, PT, R16, R17, PT ;  /* 0x000000111000720c */ /* 0x000fd60003f46270 */
[----:B0-----:R-:W-:Y:S05]  /*8690*/  @P1 BRA `(.L_x_343) ;  /* 0x00000000002c1947 */ /* 0x001fea0003800000 */
[----:B------:R-:W-:-:S04]  /*86a0*/  IMAD.IADD R12, R23, 0x1, -R2 ;  /* 0x00000001170c7824 */ /* 0x000fc800078e0a02 */
[----:B------:R-:W-:-:S05]  /*86b0*/  IMAD.SHL.U32 R9, R12, 0x2, RZ ;  /* 0x000000020c097824 */ /* 0x000fca00078e00ff */
[----:B------:R-:W-:-:S06]  /*86c0*/  LEA R9, R9, R6, 0x3 ;  /* 0x0000000609097211 */ /* 0x000fcc00078e18ff */
[----:B------:R-:W3:Y:S01]  /*86d0*/  LDL.128 R8, [R9] ;  /* 0x0000000009087983 */ /* 0x000ee20000100c00 */
[----:B------:R-:W0:Y:S01]  /*86e0*/  S2UR UR7, SR_CgaCtaId ;  /* 0x00000000000779c3 */ /* 0x000e220000008800 */
[----:B------:R-:W-:Y:S01]  /*86f0*/  UMOV UR6, 0x400 ;  /* 0x0000040000067882 */ /* 0x000fe20000000000 */
[----:B------:R-:W-:Y:S01]  /*8700*/  IMAD R12, R12, 0x40, R3 ;  /* 0x000000400c0c7824 */ /* 0x000fe200078e0203 */
[----:B0-----:R-:W-:-:S06]  /*8710*/  ULEA UR6, UR7, UR6, 0x18 ;  /* 0x0000000607067291 */ /* 0x001fcc000f8ec0ff */
[----:B------:R-:W-:-:S05]  /*8720*/  LEA R12, R12, UR6, 0x3 ;  /* 0x000000060c0c7c11 */ /* 0x000fca000f8e18ff */
[----:B---3--:R0:W-:Y:S04]  /*8730*/  STS.64 [R12], R8 ;  /* 0x000000080c007388 */ /* 0x0081e80000000a00 */
[----:B------:R0:W-:Y:S02]  /*8740*/  STS.64 [R12+0x100], R10 ;  /* 0x0001000a0c007388 */ /* 0x0001e40000000a00 */
.L_x_343:
[----:B------:R-:W-:Y:S05]  /*8750*/  BSYNC.RECONVERGENT B1 ;  /* 0x0000000000017941 */ /* 0x000fea0003800200 */
.L_x_342:
[----:B------:R-:W-:Y:S05]  /*8760*/  @!P2 BRA `(.L_x_344) ;  /* 0xfffffff800eca947 */ /* 0x000fea000383ffff */
.L_x_341:
[----:B0-----:R-:W-:-:S05]  /*8770*/  IMAD.IADD R8, R7, 0x1, -R16 ;  /* 0x0000000107087824 */ /* 0x001fca00078e0a10 */
[----:B------:R-:W-:-:S13]  /*8780*/  ISETP.GT.AND P1, PT, R8, 0x1, PT ;  /* 0x000000010800780c */ /* 0x000fda0003f24270 */
[----:B------:R-:W-:Y:S05]  /*8790*/  @!P1 BRA `(.L_x_345) ;  /* 0x0000000000949947 */ /* 0x000fea0003800000 */
[----:B------:R-:W0:Y:S02]  /*87a0*/  LDC.64 R8, c[0x0][0x3a0] ;  /* 0x0000e800ff087b82 */ /* 0x000e240000000a00 */
[----:B0-----:R-:W-:-:S06]  /*87b0*/  IMAD.WIDE R14, R16, 0x4, R8 ;  /* 0x00000004100e7825 */ /* 0x001fcc00078e0208 */
[----:B------:R-:W3:Y:S01]  /*87c0*/  LDG.E R15, desc[UR8][R14.64] ;  /* 0x000000080e0f7981 */ /* 0x000ee2000c1e1900 */
[----:B------:R-:W-:-:S04]  /*87d0*/  VIADD R13, R16, 0x1 ;  /* 0x00000001100d7836 */ /* 0x000fc80000000000 */
[----:B------:R-:W-:-:S06]  /*87e0*/  IMAD.WIDE R16, R13, 0x4, R8 ;  /* 0x000000040d107825 */ /* 0x000fcc00078e0208 */
[----:B------:R-:W4:Y:S01]  /*87f0*/  LDG.E R17, desc[UR8][R16.64] ;  /* 0x0000000810117981 */ /* 0x000f22000c1e1900 */
[----:B---3--:R-:W-:-:S04]  /*8800*/  ISETP.GE.AND P0, PT, R15, R4, PT ;  /* 0x000000040f00720c */ /* 0x008fc80003f06270 */
[----:B------:R-:W-:-:S13]  /*8810*/  ISETP.LT.OR P0, PT, R15, R2, P0 ;  /* 0x000000020f00720c */ /* 0x000fda0000701670 */
[----:B------:R-:W-:-:S05]  /*8820*/  @!P0 IMAD.IADD R12, R15, 0x1, -R2 ;  /* 0x000000010f0c8824 */ /* 0x000fca00078e0a02 */
[----:B------:R-:W-:-:S05]  /*8830*/  @!P0 SHF.L.U32 R11, R12, 0x1, RZ ;  /* 0x000000010c0b8819 */ /* 0x000fca00000006ff */
[----:B------:R-:W-:-:S06]  /*8840*/  @!P0 IMAD R11, R11, 0x8, R6 ;  /* 0x000000080b0b8824 */ /* 0x000fcc00078e0206 */
[----:B------:R-:W3:Y:S01]  /*8850*/  @!P0 LDL.128 R8, [R11] ;  /* 0x000000000b088983 */ /* 0x000ee20000100c00 */
[----:B------:R-:W0:Y:S01]  /*8860*/  @!P0 S2R R19, SR_CgaCtaId ;  /* 0x0000000000138919 */ /* 0x000e220000008800 */
[C---:B----4-:R-:W-:Y:S02]  /*8870*/  ISETP.GE.AND P1, PT, R17.reuse, R4, PT ;  /* 0x000000041100720c */ /* 0x050fe40003f26270 */
[----:B------:R-:W-:Y:S02]  /*8880*/  @!P0 MOV R14, 0x400 ;  /* 0x00000400000e8802 */ /* 0x000fe40000000f00 */
[----:B------:R-:W-:Y:S01]  /*8890*/  ISETP.LT.OR P1, PT, R17, R2, P1 ;  /* 0x000000021100720c */ /* 0x000fe20000f21670 */
[----:B------:R-:W-:Y:S01]  /*88a0*/  @!P0 IMAD R12, R12, 0x40, R3 ;  /* 0x000000400c0c8824 */ /* 0x000fe200078e0203 */
[----:B------:R-:W-:Y:S01]  /*88b0*/  BSSY.RECONVERGENT B1, `(.L_x_346) ;  /* 0x0000012000017945 */ /* 0x000fe20003800200 */
[----:B0-----:R-:W-:-:S05]  /*88c0*/  @!P0 LEA R19, R19, R14, 0x18 ;  /* 0x0000000e13138211 */ /* 0x001fca00078ec0ff */
[----:B------:R-:W-:-:S05]  /*88d0*/  @!P0 IMAD.U32 R12, R12, 0x8, R19 ;  /* 0x000000080c0c8824 */ /* 0x000fca00078e0013 */
[----:B---3--:R0:W-:Y:S04]  /*88e0*/  @!P0 STS.64 [R12], R8 ;  /* 0x000000080c008388 */ /* 0x0081e80000000a00 */
[----:B------:R0:W-:Y:S01]  /*88f0*/  @!P0 STS.64 [R12+0x100], R10 ;  /* 0x0001000a0c008388 */ /* 0x0001e20000000a00 */
[----:B------:R-:W-:Y:S01]  /*8900*/  PLOP3.LUT P0, PT, PT, PT, PT, 0x8, 0x80 ;  /* 0x000000000080781c */ /* 0x000fe20003f0e170 */
[----:B------:R-:W-:-:S12]  /*8910*/  @P1 BRA `(.L_x_347) ;  /* 0x00000000002c1947 */ /* 0x000fd80003800000 */
[----:B0-----:R-:W-:-:S05]  /*8920*/  IMAD.IADD R12, R17, 0x1, -R2 ;  /* 0x00000001110c7824 */ /* 0x001fca00078e0a02 */
[----:B------:R-:W-:-:S05]  /*8930*/  SHF.L.U32 R9, R12, 0x1, RZ ;  /* 0x000000010c097819 */ /* 0x000fca00000006ff */
[----:B------:R-:W-:-:S06]  /*8940*/  IMAD R9, R9, 0x8, R6 ;  /* 0x0000000809097824 */ /* 0x000fcc00078e0206 */
        /* <DEDUP_REMOVED lines=8> */
.L_x_347:
[----:B------:R-:W-:Y:S05]  /*89d0*/  BSYNC.RECONVERGENT B1 ;  /* 0x0000000000017941 */ /* 0x000fea0003800200 */
.L_x_346:
[----:B------:R-:W-:-:S07]  /*89e0*/  VIADD R16, R13, 0x1 ;  /* 0x000000010d107836 */ /* 0x000fce0000000000 */
.L_x_345:
[----:B------:R-:W-:-:S13]  /*89f0*/  ISETP.LT.OR P0, PT, R16, R7, P0 ;  /* 0x000000071000720c */ /* 0x000fda0000701670 */
[----:B------:R-:W-:Y:S05]  /*8a00*/  @!P0 BRA `(.L_x_340) ;  /* 0x0000000000408947 */ /* 0x000fea0003800000 */
[----:B01----:R-:W0:Y:S02]  /*8a10*/  LDC.64 R8, c[0x0][0x3a0] ;  /* 0x0000e800ff087b82 */ /* 0x003e240000000a00 */
[----:B0-----:R-:W-:-:S06]  /*8a20*/  IMAD.WIDE R16, R16, 0x4, R8 ;  /* 0x0000000410107825 */ /* 0x001fcc00078e0208 */
[----:B------:R-:W3:Y:S02]  /*8a30*/  LDG.E R17, desc[UR8][R16.64] ;  /* 0x0000000810117981 */ /* 0x000ee4000c1e1900 */
[----:B---3--:R-:W-:-:S04]  /*8a40*/  ISETP.GE.AND P0, PT, R17, R4, PT ;  /* 0x000000041100720c */ /* 0x008fc80003f06270 */
[----:B------:R-:W-:-:S13]  /*8a50*/  ISETP.LT.OR P0, PT, R17, R2, P0 ;  /* 0x000000021100720c */ /* 0x000fda0000701670 */
[----:B------:R-:W-:-:S05]  /*8a60*/  @!P0 IMAD.IADD R12, R17, 0x1, -R2 ;  /* 0x00000001110c8824 */ /* 0x000fca00078e0a02 */
[----:B------:R-:W-:-:S05]  /*8a70*/  @!P0 SHF.L.U32 R9, R12, 0x1, RZ ;  /* 0x000000010c098819 */ /* 0x000fca00000006ff */
[----:B------:R-:W-:-:S06]  /*8a80*/  @!P0 IMAD R9, R9, 0x8, R6 ;  /* 0x0000000809098824 */ /* 0x000fcc00078e0206 */
[----:B------:R-:W3:Y:S01]  /*8a90*/  @!P0 LDL.128 R8, [R9] ;  /* 0x0000000009088983 */ /* 0x000ee20000100c00 */
[----:B------:R-:W-:Y:S01]  /*8aa0*/  @!P0 MOV R13, 0x400 ;  /* 0x00000400000d8802 */ /* 0x000fe20000000f00 */
[----:B------:R-:W-:Y:S01]  /*8ab0*/  @!P0 IMAD R12, R12, 0x40, R3 ;  /* 0x000000400c0c8824 */ /* 0x000fe200078e0203 */
[----:B------:R-:W0:Y:S02]  /*8ac0*/  @!P0 S2R R14, SR_CgaCtaId ;  /* 0x00000000000e8919 */ /* 0x000e240000008800 */
[----:B0-----:R-:W-:-:S05]  /*8ad0*/  @!P0 LEA R13, R14, R13, 0x18 ;  /* 0x0000000d0e0d8211 */ /* 0x001fca00078ec0ff */
[----:B------:R-:W-:-:S05]  /*8ae0*/  @!P0 IMAD.U32 R12, R12, 0x8, R13 ;  /* 0x000000080c0c8824 */ /* 0x000fca00078e000d */
[----:B---3--:R3:W-:Y:S04]  /*8af0*/  @!P0 STS.64 [R12], R8 ;  /* 0x000000080c008388 */ /* 0x0087e80000000a00 */
[----:B------:R3:W-:Y:S02]  /*8b00*/  @!P0 STS.64 [R12+0x100], R10 ;  /* 0x0001000a0c008388 */ /* 0x0007e40000000a00 */
.L_x_340:
[----:B------:R-:W4:Y:S02]  /*8b10*/  LDC.64 R16, c[0x0][0x398] ;  /* 0x0000e600ff107b82 */ /* 0x000f240000000a00 */
[----:B----4-:R-:W4:Y:S02]  /*8b20*/  LDG.E R16, desc[UR8][R16.64+0x8] ;  /* 0x0000080810107981 */ /* 0x010f24000c1e1900 */
[----:B----4-:R-:W-:-:S13]  /*8b30*/  ISETP.GE.AND P0, PT, R7, R16, PT ;  /* 0x000000100700720c */ /* 0x010fda0003f06270 */
[----:B------:R-:W-:Y:S05]  /*8b40*/  @P0 BRA `(.L_x_348) ;  /* 0x0000000800180947 */ /* 0x000fea0003800000 */
[----:B01-3--:R-:W-:Y:S01]  /*8b50*/  IMAD.IADD R8, R16, 0x1, -R7 ;  /* 0x0000000110087824 */ /* 0x00bfe200078e0a07 */
[----:B------:R-:W-:-:S04]  /*8b60*/  PLOP3.LUT P0, PT, PT, PT, PT, 0x80, 0x8 ;  /* 0x000000000008781c */ /* 0x000fc80003f0f070 */
[----:B------:R-:W-:-:S13]  /*8b70*/  ISETP.GT.AND P1, PT, R8, 0x3, PT ;  /* 0x000000030800780c */ /* 0x000fda0003f24270 */
[----:B------:R-:W-:Y:S05]  /*8b80*/  @!P1 BRA `(.L_x_349) ;  /* 0x0000000400209947 */ /* 0x000fea0003800000 */
[----:B------:R-:W0:Y:S01]  /*8b90*/  LDC.64 R22, c[0x0][0x3a0] ;  /* 0x0000e800ff167b82 */ /* 0x000e220000000a00 */
[----:B------:R-:W-:Y:S02]  /*8ba0*/  PLOP3.LUT P0, PT, PT, PT, PT, 0x8, 0x80 ;  /* 0x000000000080781c */ /* 0x000fe40003f0e170 */
[----:B------:R-:W-:-:S11]  /*8bb0*/  IADD3 R18, PT, PT, R16, -0x3, RZ ;  /* 0xfffffffd10127810 */ /* 0x000fd60007ffe0ff */
.L_x_352:
[----:B01----:R-:W-:-:S06]  /*8bc0*/  IMAD.WIDE R8, R7, 0x4, R22 ;  /* 0x0000000407087825 */ /* 0x003fcc00078e0216 */
[----:B------:R-:W3:Y:S01]  /*8bd0*/  LDG.E R9, desc[UR8][R8.64] ;  /* 0x0000000808097981 */ /* 0x000ee2000c1e1900 */
[C---:B------:R-:W-:Y:S02]  /*8be0*/  VIADD R15, R7.reuse, 0x1 ;  /* 0x00000001070f7836 */ /* 0x040fe40000000000 */
[----:B------:R-:W-:Y:S02]  /*8bf0*/  VIADD R13, R7, 0x2 ;  /* 0x00000002070d7836 */ /* 0x000fe40000000000 */
[----:B------:R-:W-:-:S04]  /*8c00*/  IMAD.WIDE R14, R15, 0x4, R22 ;  /* 0x000000040f0e7825 */ /* 0x000fc800078e0216 */
[----:B------:R-:W-:Y:S02]  /*8c10*/  IMAD.WIDE R12, R13, 0x4, R22 ;  /* 0x000000040d0c7825 */ /* 0x000fe400078e0216 */
[----:B------:R-:W4:Y:S04]  /*8c20*/  LDG.E R15, desc[UR8][R14.64] ;  /* 0x000000080e0f7981 */ /* 0x000f28000c1e1900 */
[----:B------:R-:W5:Y:S01]  /*8c30*/  LDG.E R17, desc[UR8][R12.64] ;  /* 0x000000080c117981 */ /* 0x000f62000c1e1900 */
[----:B---3--:R-:W-:-:S04]  /*8c40*/  ISETP.GE.AND P1, PT, R9, R4, PT ;  /* 0x000000040900720c */ /* 0x008fc80003f26270 */
[----:B------:R-:W-:-:S13]  /*8c50*/  ISETP.LT.OR P1, PT, R9, R2, P1 ;  /* 0x000000020900720c */ /* 0x000fda0000f21670 */
[----:B------:R-:W-:-:S04]  /*8c60*/  @!P1 IMAD.IADD R24, R9, 0x1, -R2 ;  /* 0x0000000109189824 */ /* 0x000fc800078e0a02 */
[----:B------:R-:W-:-:S05]  /*8c70*/  @!P1 IMAD.SHL.U32 R11, R24, 0x2, RZ ;  /* 0x00000002180b9824 */ /* 0x000fca00078e00ff */
[----:B------:R-:W-:-:S06]  /*8c80*/  @!P1 LEA R11, R11, R6, 0x3 ;  /* 0x000000060b0b9211 */ /* 0x000fcc00078e18ff */
[----:B------:R-:W3:Y:S01]  /*8c90*/  @!P1 LDL.128 R8, [R11+0x20] ;  /* 0x000020000b089983 */ /* 0x000ee20000100c00 */
[-C--:B----4-:R-:W-:Y:S01]  /*8ca0*/  ISETP.GE.AND P2, PT, R15, R4.reuse, PT ;  /* 0x000000040f00720c */ /* 0x090fe20003f46270 */
[----:B------:R-:W-:Y:S01]  /*8cb0*/  VIADD R25, R7, 0x3 ;  /* 0x0000000307197836 */ /* 0x000fe20000000000 */
[----:B-----5:R-:W-:Y:S01]  /*8cc0*/  ISETP.GE.AND P3, PT, R17, R4, PT ;  /* 0x000000041100720c */ /* 0x020fe20003f66270 */
[----:B------:R-:W0:Y:S01]  /*8cd0*/  @!P1 S2R R19, SR_CgaCtaId ;  /* 0x0000000000139919 */ /* 0x000e220000008800 */
[-C--:B------:R-:W-:Y:S02]  /*8ce0*/  ISETP.LT.OR P2, PT, R15, R2.reuse, P2 ;  /* 0x000000020f00720c */ /* 0x080fe40001741670 */
[----:B------:R-:W-:Y:S02]  /*8cf0*/  ISETP.LT.OR P3, PT, R17, R2, P3 ;  /* 0x000000021100720c */ /* 0x000fe40001f61670 */
[----:B------:R-:W-:-:S09]  /*8d00*/  @!P1 MOV R14, 0x400 ;  /* 0x00000400000e9802 */ /* 0x000fd20000000f00 */
[----:B------:R-:W1:Y:S01]  /*8d10*/  @!P2 S2R R12, SR_CgaCtaId ;  /* 0x00000000000ca919 */ /* 0x000e620000008800 */
[----:B------:R-:W-:Y:S01]  /*8d20*/  @!P2 IMAD.IADD R26, R15, 0x1, -R2 ;  /* 0x000000010f1aa824 */ /* 0x000fe200078e0a02 */
[----:B------:R-:W-:Y:S01]  /*8d30*/  @!P3 IADD3 R28, PT, PT, -R2, R17, RZ ;  /* 0x00000011021cb210 */ /* 0x000fe20007ffe1ff */
[----:B------:R-:W4:Y:S02]  /*8d40*/  @!P3 S2R R13, SR_CgaCtaId ;  /* 0x00000000000db919 */ /* 0x000f240000008800 */
[----:B------:R-:W-:Y:S02]  /*8d50*/  @!P2 IMAD.SHL.U32 R15, R26, 0x2, RZ ;  /* 0x000000021a0fa824 */ /* 0x000fe400078e00ff */
[C---:B------:R-:W-:Y:S02]  /*8d60*/  @!P3 IMAD.SHL.U32 R17, R28.reuse, 0x2, RZ ;  /* 0x000000021c11b824 */ /* 0x040fe400078e00ff */
[--C-:B------:R-:W-:Y:S01]  /*8d70*/  @!P3 IMAD R28, R28, 0x40, R3.reuse ;  /* 0x000000401c1cb824 */ /* 0x100fe200078e0203 */
[----:B0-----:R-:W-:Y:S01]  /*8d80*/  @!P1 LEA R19, R19, R14, 0x18 ;  /* 0x0000000e13139211 */ /* 0x001fe200078ec0ff */
[----:B------:R-:W-:Y:S01]  /*8d90*/  @!P1 IMAD R14, R24, 0x40, R3 ;  /* 0x00000040180e9824 */ /* 0x000fe200078e0203 */
[----:B------:R-:W-:-:S03]  /*8da0*/  @!P3 MOV R24, 0x400 ;  /* 0x000004000018b802 */ /* 0x000fc60000000f00 */
[----:B------:R-:W-:Y:S01]  /*8db0*/  @!P1 IMAD.U32 R14, R14, 0x8, R19 ;  /* 0x000000080e0e9824 */ /* 0x000fe200078e0013 */
[----:B------:R-:W-:-:S04]  /*8dc0*/  @!P2 MOV R19, 0x400 ;  /* 0x000004000013a802 */ /* 0x000fc80000000f00 */
[----:B-1----:R-:W-:Y:S02]  /*8dd0*/  @!P2 LEA R12, R12, R19, 0x18 ;  /* 0x000000130c0ca211 */ /* 0x002fe400078ec0ff */
[----:B----4-:R-:W-:Y:S01]  /*8de0*/  @!P3 LEA R13, R13, R24, 0x18 ;  /* 0x000000180d0db211 */ /* 0x010fe200078ec0ff */
[----:B------:R-:W-:-:S03]  /*8df0*/  IMAD.WIDE R24, R25, 0x4, R22 ;  /* 0x0000000419187825 */ /* 0x000fc600078e0216 */
[----:B------:R-:W-:-:S03]  /*8e00*/  @!P3 LEA R19, R28, R13, 0x3 ;  /* 0x0000000d1c13b211 */ /* 0x000fc600078e18ff */
[----:B------:R-:W4:Y:S04]  /*8e10*/  LDG.E R25, desc[UR8][R24.64] ;  /* 0x0000000818197981 */ /* 0x000f28000c1e1900 */
[----:B---3--:R0:W-:Y:S04]  /*8e20*/  @!P1 STS.64 [R14+0x400], R8 ;  /* 0x000400080e009388 */ /* 0x0081e80000000a00 */
[----:B------:R1:W-:Y:S01]  /*8e30*/  @!P1 STS.64 [R14+0x500], R10 ;  /* 0x0005000a0e009388 */ /* 0x0003e20000000a00 */
[--C-:B0-----:R-:W-:Y:S01]  /*8e40*/  @!P2 IMAD R8, R15, 0x8, R6.reuse ;  /* 0x000000080f08a824 */ /* 0x101fe200078e0206 */
[----:B------:R-:W-:Y:S01]  /*8e50*/  @!P2 LEA R15, R26, R3, 0x6 ;  /* 0x000000031a0fa211 */ /* 0x000fe200078e30ff */
[----:B-1----:R-:W-:-:S04]  /*8e60*/  @!P3 IMAD R14, R17, 0x8, R6 ;  /* 0x00000008110eb824 */ /* 0x002fc800078e0206 */
[----:B------:R-:W3:Y:S01]  /*8e70*/  @!P2 LDL.128 R8, [R8+0x20] ;  /* 0x000020000808a983 */ /* 0x000ee20000100c00 */
[----:B------:R-:W-:-:S03]  /*8e80*/  @!P2 IMAD.U32 R17, R15, 0x8, R12 ;  /* 0x000000080f11a824 */ /* 0x000fc600078e000c */
[----:B------:R-:W5:Y:S01]  /*8e90*/  @!P3 LDL.128 R12, [R14+0x20] ;  /* 0x000020000e0cb983 */ /* 0x000f620000100c00 */
[----:B------:R-:W-:Y:S01]  /*8ea0*/  VIADD R7, R7, 0x4 ;  /* 0x0000000407077836 */ /* 0x000fe20000000000 */
[----:B------:R-:W-:Y:S01]  /*8eb0*/  BSSY.RECONVERGENT B1, `(.L_x_350) ;  /* 0x0000014000017945 */ /* 0x000fe20003800200 */
[----:B----4-:R-:W-:-:S04]  /*8ec0*/  ISETP.GE.AND P1, PT, R25, R4, PT ;  /* 0x000000041900720c */ /* 0x010fc80003f26270 */
[----:B------:R-:W-:Y:S01]  /*8ed0*/  ISETP.LT.OR P1, PT, R25, R2, P1 ;  /* 0x000000021900720c */ /* 0x000fe20000f21670 */
[----:B---3--:R0:W-:Y:S04]  /*8ee0*/  @!P2 STS.64 [R17+0x400], R8 ;  /* 0x000400081100a388 */ /* 0x0081e80000000a00 */
[----:B------:R0:W-:Y:S04]  /*8ef0*/  @!P2 STS.64 [R17+0x500], R10 ;  /* 0x0005000a1100a388 */ /* 0x0001e80000000a00 */
[----:B-----5:R0:W-:Y:S04]  /*8f00*/  @!P3 STS.64 [R19+0x400], R12 ;  /* 0x0004000c1300b388 */ /* 0x0201e80000000a00 */
[----:B------:R0:W-:Y:S01]  /*8f10*/  @!P3 STS.64 [R19+0x500], R14 ;  /* 0x0005000e1300b388 */ /* 0x0001e20000000a00 */
[----:B------:R-:W-:Y:S01]  /*8f20*/  ISETP.GE.AND P2, PT, R7, R18, PT ;  /* 0x000000120700720c */ /* 0x000fe20003f46270 */
[----:B------:R-:W-:-:S12]  /*8f30*/  @P1 BRA `(.L_x_351) ;  /* 0x00000000002c1947 */ /* 0x000fd80003800000 */
[----:B0-----:R-:W-:-:S04]  /*8f40*/  IMAD.IADD R12, R25, 0x1, -R2 ;  /* 0x00000001190c7824 */ /* 0x001fc800078e0a02 */
[----:B------:R-:W-:-:S05]  /*8f50*/  IMAD.SHL.U32 R9, R12, 0x2, RZ ;  /* 0x000000020c097824 */ /* 0x000fca00078e00ff */
[----:B------:R-:W-:-:S06]  /*8f60*/  LEA R9, R9, R6, 0x3 ;  /* 0x0000000609097211 */ /* 0x000fcc00078e18ff */
[----:B------:R-:W3:Y:S01]  /*8f70*/  LDL.128 R8, [R9+0x20] ;  /* 0x0000200009087983 */ /* 0x000ee20000100c00 */
[----:B------:R-:W0:Y:S01]  /*8f80*/  S2UR UR7, SR_CgaCtaId ;  /* 0x00000000000779c3 */ /* 0x000e220000008800 */
[----:B------:R-:W-:Y:S01]  /*8f90*/  UMOV UR6, 0x400 ;  /* 0x0000040000067882 */ /* 0x000fe20000000000 */
[----:B------:R-:W-:Y:S01]  /*8fa0*/  IMAD R12, R12, 0x40, R3 ;  /* 0x000000400c0c7824 */ /* 0x000fe200078e0203 */
[----:B0-----:R-:W-:-:S06]  /*8fb0*/  ULEA UR6, UR7, UR6, 0x18 ;  /* 0x0000000607067291 */ /* 0x001fcc000f8ec0ff */
[----:B------:R-:W-:-:S05]  /*8fc0*/  LEA R12, R12, UR6, 0x3 ;  /* 0x000000060c0c7c11 */ /* 0x000fca000f8e18ff */
[----:B---3--:R1:W-:Y:S04]  /*8fd0*/  STS.64 [R12+0x400], R8 ;  /* 0x000400080c007388 */ /* 0x0083e80000000a00 */
[----:B------:R1:W-:Y:S02]  /*8fe0*/  STS.64 [R12+0x500], R10 ;  /* 0x0005000a0c007388 */ /* 0x0003e40000000a00 */
.L_x_351:
[----:B------:R-:W-:Y:S05]  /*8ff0*/  BSYNC.RECONVERGENT B1 ;  /* 0x0000000000017941 */ /* 0x000fea0003800200 */
.L_x_350:
[----:B------:R-:W-:Y:S05]  /*9000*/  @!P2 BRA `(.L_x_352) ;  /* 0xfffffff800eca947 */ /* 0x000fea000383ffff */
.L_x_349:
[----:B01----:R-:W-:-:S05]  /*9010*/  IMAD.IADD R8, R16, 0x1, -R7 ;  /* 0x0000000110087824 */ /* 0x003fca00078e0a07 */
[----:B------:R-:W-:-:S13]  /*9020*/  ISETP.GT.AND P1, PT, R8, 0x1, PT ;  /* 0x000000010800780c */ /* 0x000fda0003f24270 */
[----:B------:R-:W-:Y:S05]  /*9030*/  @!P1 BRA `(.L_x_353) ;  /* 0x0000000000949947 */ /* 0x000fea0003800000 */
[----:B------:R-:W0:Y:S02]  /*9040*/  LDC.64 R8, c[0x0][0x3a0] ;  /* 0x0000e800ff087b82 */ /* 0x000e240000000a00 */
[----:B0-----:R-:W-:-:S06]  /*9050*/  IMAD.WIDE R12, R7, 0x4, R8 ;  /* 0x00000004070c7825 */ /* 0x001fcc00078e0208 */
[----:B------:R-:W3:Y:S01]  /*9060*/  LDG.E R13, desc[UR8][R12.64] ;  /* 0x000000080c0d7981 */ /* 0x000ee2000c1e1900 */
[----:B------:R-:W-:-:S05]  /*9070*/  IADD3 R7, PT, PT, R7, 0x1, RZ ;  /* 0x0000000107077810 */ /* 0x000fca0007ffe0ff */
[----:B------:R-:W-:-:S06]  /*9080*/  IMAD.WIDE R14, R7, 0x4, R8 ;  /* 0x00000004070e7825 */ /* 0x000fcc00078e0208 */
[----:B------:R-:W4:Y:S01]  /*9090*/  LDG.E R15, desc[UR8][R14.64] ;  /* 0x000000080e0f7981 */ /* 0x000f22000c1e1900 */
[----:B---3--:R-:W-:-:S04]  /*90a0*/  ISETP.GE.AND P0, PT, R13, R4, PT ;  /* 0x000000040d00720c */ /* 0x008fc80003f06270 */
[----:B------:R-:W-:-:S13]  /*90b0*/  ISETP.LT.OR P0, PT, R13, R2, P0 ;  /* 0x000000020d00720c */ /* 0x000fda0000701670 */
[----:B------:R-:W-:-:S04]  /*90c0*/  @!P0 IMAD.IADD R18, R13, 0x1, -R2 ;  /* 0x000000010d128824 */ /* 0x000fc800078e0a02 */
[----:B------:R-:W-:-:S04]  /*90d0*/  @!P0 IMAD.SHL.U32 R11, R18, 0x2, RZ ;  /* 0x00000002120b8824 */ /* 0x000fc800078e00ff */
[----:B------:R-:W-:-:S06]  /*90e0*/  @!P0 IMAD R11, R11, 0x8, R6 ;  /* 0x000000080b0b8824 */ /* 0x000fcc00078e0206 */
[----:B------:R-:W3:Y:S01]  /*90f0*/  @!P0 LDL.128 R8, [R11+0x20] ;  /* 0x000020000b088983 */ /* 0x000ee20000100c00 */
[----:B------:R-:W0:Y:S01]  /*9100*/  @!P0 S2R R17, SR_CgaCtaId ;  /* 0x0000000000118919 */ /* 0x000e220000008800 */
[C---:B----4-:R-:W-:Y:S02]  /*9110*/  ISETP.GE.AND P1, PT, R15.reuse, R4, PT ;  /* 0x000000040f00720c */ /* 0x050fe40003f26270 */
[----:B------:R-:W-:Y:S02]  /*9120*/  @!P0 MOV R12, 0x400 ;  /* 0x00000400000c8802 */ /* 0x000fe40000000f00 */
[----:B------:R-:W-:Y:S01]  /*9130*/  ISETP.LT.OR P1, PT, R15, R2, P1 ;  /* 0x000000020f00720c */ /* 0x000fe20000f21670 */
[----:B------:R-:W-:Y:S01]  /*9140*/  BSSY.RECONVERGENT B1, `(.L_x_354) ;  /* 0x0000013000017945 */ /* 0x000fe20003800200 */
[----:B0-----:R-:W-:Y:S01]  /*9150*/  @!P0 LEA R17, R17, R12, 0x18 ;  /* 0x0000000c11118211 */ /* 0x001fe200078ec0ff */
[----:B------:R-:W-:-:S05]  /*9160*/  @!P0 IMAD R12, R18, 0x40, R3 ;  /* 0x00000040120c8824 */ /* 0x000fca00078e0203 */
[----:B------:R-:W-:-:S05]  /*9170*/  @!P0 LEA R12, R12, R17, 0x3 ;  /* 0x000000110c0c8211 */ /* 0x000fca00078e18ff */
[----:B---3--:R0:W-:Y:S04]  /*9180*/  @!P0 STS.64 [R12+0x400], R8 ;  /* 0x000400080c008388 */ /* 0x0081e80000000a00 */
[----:B------:R0:W-:Y:S01]  /*9190*/  @!P0 STS.64 [R12+0x500], R10 ;  /* 0x0005000a0c008388 */ /* 0x0001e20000000a00 */
[----:B------:R-:W-:Y:S01]  /*91a0*/  PLOP3.LUT P0, PT, PT, PT, PT, 0x8, 0x80 ;  /* 0x000000000080781c */ /* 0x000fe20003f0e170 */
[----:B------:R-:W-:-:S12]  /*91b0*/  @P1 BRA `(.L_x_355) ;  /* 0x00000000002c1947 */ /* 0x000fd80003800000 */
[----:B0-----:R-:W-:-:S04]  /*91c0*/  IMAD.IADD R12, R15, 0x1, -R2 ;  /* 0x000000010f0c7824 */ /* 0x001fc800078e0a02 */
[----:B------:R-:W-:-:S04]  /*91d0*/  IMAD.SHL.U32 R9, R12, 0x2, RZ ;  /* 0x000000020c097824 */ /* 0x000fc800078e00ff */
[----:B------:R-:W-:-:S06]  /*91e0*/  IMAD R9, R9, 0x8, R6 ;  /* 0x0000000809097824 */ /* 0x000fcc00078e0206 */
[----:B------:R-:W3:Y:S01]  /*91f0*/  LDL.128 R8, [R9+0x20] ;  /* 0x0000200009087983 */ /* 0x000ee20000100c00 */
[----:B------:R-:W0:Y:S01]  /*9200*/  S2UR UR7, SR_CgaCtaId ;  /* 0x00000000000779c3 */ /* 0x000e220000008800 */
[----:B------:R-:W-:Y:S01]  /*9210*/  UMOV UR6, 0x400 ;  /* 0x0000040000067882 */ /* 0x000fe20000000000 */
[----:B------:R-:W-:Y:S01]  /*9220*/  LEA R12, R12, R3, 0x6 ;  /* 0x000000030c0c7211 */ /* 0x000fe200078e30ff */
[----:B0-----:R-:W-:-:S06]  /*9230*/  ULEA UR6, UR7, UR6, 0x18 ;  /* 0x0000000607067291 */ /* 0x001fcc000f8ec0ff */
[----:B------:R-:W-:-:S05]  /*9240*/  LEA R12, R12, UR6, 0x3 ;  /* 0x000000060c0c7c11 */ /* 0x000fca000f8e18ff */
[----:B---3--:R1:W-:Y:S04]  /*9250*/  STS.64 [R12+0x400], R8 ;  /* 0x000400080c007388 */ /* 0x0083e80000000a00 */
[----:B------:R1:W-:Y:S02]  /*9260*/  STS.64 [R12+0x500], R10 ;  /* 0x0005000a0c007388 */ /* 0x0003e40000000a00 */
.L_x_355:
[----:B------:R-:W-:Y:S05]  /*9270*/  BSYNC.RECONVERGENT B1 ;  /* 0x0000000000017941 */ /* 0x000fea0003800200 */
.L_x_354:
[----:B------:R-:W-:-:S07]  /*9280*/  VIADD R7, R7, 0x1 ;  /* 0x0000000107077836 */ /* 0x000fce0000000000 */
.L_x_353:
[----:B------:R-:W-:-:S13]  /*9290*/  ISETP.LT.OR P0, PT, R7, R16, P0 ;  /* 0x000000100700720c */ /* 0x000fda0000701670 */
[----:B------:R-:W-:Y:S05]  /*92a0*/  @!P0 BRA `(.L_x_348) ;  /* 0x0000000000408947 */ /* 0x000fea0003800000 */
[----:B01----:R-:W0:Y:S02]  /*92b0*/  LDC.64 R12, c[0x0][0x3a0] ;  /* 0x0000e800ff0c7b82 */ /* 0x003e240000000a00 */
[----:B0-----:R-:W-:-:S06]  /*92c0*/  IMAD.WIDE R12, R7, 0x4, R12 ;  /* 0x00000004070c7825 */ /* 0x001fcc00078e020c */
[----:B------:R-:W3:Y:S02]  /*92d0*/  LDG.E R13, desc[UR8][R12.64] ;  /* 0x000000080c0d7981 */ /* 0x000ee4000c1e1900 */
[----:B---3--:R-:W-:-:S04]  /*92e0*/  ISETP.GE.AND P0, PT, R13, R4, PT ;  /* 0x000000040d00720c */ /* 0x008fc80003f06270 */
[----:B------:R-:W-:-:S13]  /*92f0*/  ISETP.LT.OR P0, PT, R13, R2, P0 ;  /* 0x000000020d00720c */ /* 0x000fda0000701670 */
[----:B------:R-:W-:-:S04]  /*9300*/  @!P0 IMAD.IADD R14, R13, 0x1, -R2 ;  /* 0x000000010d0e8824 */ /* 0x000fc800078e0a02 */
[----:B------:R-:W-:-:S05]  /*9310*/  @!P0 IMAD.SHL.U32 R7, R14, 0x2, RZ ;  /* 0x000000020e078824 */ /* 0x000fca00078e00ff */
[----:B------:R-:W-:-:S05]  /*9320*/  @!P0 LEA R7, R7, R6, 0x3 ;  /* 0x0000000607078211 */ /* 0x000fca00078e18ff */
[----:B------:R-:W3:Y:S01]  /*9330*/  @!P0 LDL.128 R8, [R7+0x20] ;  /* 0x0000200007088983 */ /* 0x000ee20000100c00 */
[----:B------:R-:W-:Y:S01]  /*9340*/  @!P0 MOV R15, 0x400 ;  /* 0x00000400000f8802 */ /* 0x000fe20000000f00 */
[----:B------:R-:W-:Y:S01]  /*9350*/  @!P0 IMAD R14, R14, 0x40, R3 ;  /* 0x000000400e0e8824 */ /* 0x000fe200078e0203 */
[----:B------:R-:W0:Y:S02]  /*9360*/  @!P0 S2R R18, SR_CgaCtaId ;  /* 0x0000000000128919 */ /* 0x000e240000008800 */
[----:B0-----:R-:W-:-:S05]  /*9370*/  @!P0 LEA R15, R18, R15, 0x18 ;  /* 0x0000000f120f8211 */ /* 0x001fca00078ec0ff */
[----:B------:R-:W-:-:S05]  /*9380*/  @!P0 IMAD.U32 R12, R14, 0x8, R15 ;  /* 0x000000080e0c8824 */ /* 0x000fca00078e000f */
[----:B---3--:R4:W-:Y:S04]  /*9390*/  @!P0 STS.64 [R12+0x400], R8 ;  /* 0x000400080c008388 */ /* 0x0089e80000000a00 */
[----:B------:R4:W-:Y:S02]  /*93a0*/  @!P0 STS.64 [R12+0x500], R10 ;  /* 0x0005000a0c008388 */ /* 0x0009e40000000a00 */
.L_x_348:
[----:B01-34-:R-:W0:Y:S02]  /*93b0*/  LDC.64 R8, c[0x0][0x398] ;  /* 0x0000e600ff087b82 */ /* 0x01be240000000a00 */
[----:B0-----:R-:W3:Y:S02]  /*93c0*/  LDG.E R7, desc[UR8][R8.64+0xc] ;  /* 0x00000c0808077981 */ /* 0x001ee4000c1e1900 */
[----:B---3--:R-:W-:-:S13]  /*93d0*/  ISETP.GE.AND P0, PT, R16, R7, PT ;  /* 0x000000071000720c */ /* 0x008fda0003f06270 */
[----:B------:R-:W-:Y:S05]  /*93e0*/  @P0 BRA `(.L_x_356) ;  /* 0x0000000800180947 */ /* 0x000fea0003800000 */
[----:B------:R-:W-:Y:S01]  /*93f0*/  IMAD.IADD R8, R7, 0x1, -R16 ;  /* 0x0000000107087824 */ /* 0x000fe200078e0a10 */
[----:B------:R-:W-:-:S04]  /*9400*/  PLOP3.LUT P0, PT, PT, PT, PT, 0x80, 0x8 ;  /* 0x000000000008781c */ /* 0x000fc80003f0f070 */
[----:B------:R-:W-:-:S13]  /*9410*/  ISETP.GT.AND P1, PT, R8, 0x3, PT ;  /* 0x000000030800780c */ /* 0x000fda0003f24270 */
[----:B------:R-:W-:Y:S05]  /*9420*/  @!P1 BRA `(.L_x_357) ;  /* 0x0000000400209947 */ /* 0x000fea0003800000 */
[----:B------:R-:W0:Y:S01]  /*9430*/  LDC.64 R18, c[0x0][0x3a0] ;  /* 0x0000e800ff127b82 */ /* 0x000e220000000a00 */
[----:B------:R-:W-:Y:S02]  /*9440*/  PLOP3.LUT P0, PT, PT, PT, PT, 0x8, 0x80 ;  /* 0x000000000080781c */ /* 0x000fe40003f0e170 */
[----:B------:R-:W-:-:S11]  /*9450*/  IADD3 R17, PT, PT, R7, -0x3, RZ ;  /* 0xfffffffd07117810 */ /* 0x000fd60007ffe0ff */
.L_x_360:
        /* <DEDUP_REMOVED lines=10> */
[----:B------:R-:W-:-:S05]  /*9500*/  @!P1 IMAD.IADD R22, R9, 0x1, -R2 ;  /* 0x0000000109169824 */ /* 0x000fca00078e0a02 */
[----:B------:R-:W-:-:S05]  /*9510*/  @!P1 SHF.L.U32 R11, R22, 0x1, RZ ;  /* 0x00000001160b9819 */ /* 0x000fca00000006ff */
[----:B------:R-:W-:-:S06]  /*9520*/  @!P1 IMAD R11, R11, 0x8, R6 ;  /* 0x000000080b0b9824 */ /* 0x000fcc00078e0206 */
[----:B------:R-:W3:Y:S01]  /*9530*/  @!P1 LDL.128 R8, [R11+0x40] ;  /* 0x000040000b089983 */ /* 0x000ee20000100c00 */
[-C--:B----4-:R-:W-:Y:S02]  /*9540*/  ISETP.GE.AND P2, PT, R15, R4.reuse, PT ;  /* 0x000000040f00720c */ /* 0x090fe40003f46270 */
[----:B-----5:R-:W-:Y:S01]  /*9550*/  ISETP.GE.AND P3, PT, R23, R4, PT ;  /* 0x000000041700720c */ /* 0x020fe20003f66270 */
[----:B------:R-:W0:Y:S01]  /*9560*/  @!P1 S2R R25, SR_CgaCtaId ;  /* 0x0000000000199919 */ /* 0x000e220000008800 */
[-C--:B------:R-:W-:Y:S02]  /*9570*/  ISETP.LT.OR P2, PT, R15, R2.reuse, P2 ;  /* 0x000000020f00720c */ /* 0x080fe40001741670 */
[----:B------:R-:W-:Y:S02]  /*9580*/  ISETP.LT.OR P3, PT, R23, R2, P3 ;  /* 0x000000021700720c */ /* 0x000fe40001f61670 */
[----:B------:R-:W-:Y:S02]  /*9590*/  @!P1 MOV R14, 0x400 ;  /* 0x00000400000e9802 */ /* 0x000fe40000000f00 */
[----:B------:R-:W-:-:S07]  /*95a0*/  IADD3 R27, PT, PT, R16, 0x3, RZ ;  /* 0x00000003101b7810 */ /* 0x000fce0007ffe0ff */
[----:B------:R-:W1:Y:S01]  /*95b0*/  @!P2 S2R R12, SR_CgaCtaId ;  /* 0x00000000000ca919 */ /* 0x000e620000008800 */
[--C-:B------:R-:W-:Y:S02]  /*95c0*/  @!P2 IMAD.IADD R24, R15, 0x1, -R2.reuse ;  /* 0x000000010f18a824 */ /* 0x100fe400078e0a02 */
[----:B------:R-:W-:Y:S01]  /*95d0*/  @!P3 IMAD.IADD R26, R23, 0x1, -R2 ;  /* 0x00000001171ab824 */ /* 0x000fe200078e0a02 */
[----:B------:R-:W4:Y:S01]  /*95e0*/  @!P3 S2R R13, SR_CgaCtaId ;  /* 0x00000000000db919 */ /* 0x000f220000008800 */
[----:B------:R-:W-:Y:S01]  /*95f0*/  @!P2 IMAD.SHL.U32 R15, R24, 0x2, RZ ;  /* 0x00000002180fa824 */ /* 0x000fe200078e00ff */
[----:B0-----:R-:W-:Y:S01]  /*9600*/  @!P1 LEA R25, R25, R14, 0x18 ;  /* 0x0000000e19199211 */ /* 0x001fe200078ec0ff */
[----:B------:R-:W-:Y:S01]  /*9610*/  @!P1 IMAD R14, R22, 0x40, R3 ;  /* 0x00000040160e9824 */ /* 0x000fe200078e0203 */
[----:B------:R-:W-:-:S03]  /*9620*/  @!P3 MOV R22, 0x400 ;  /* 0x000004000016b802 */ /* 0x000fc60000000f00 */
[----:B------:R-:W-:Y:S01]  /*9630*/  @!P1 IMAD.U32 R14, R14, 0x8, R25 ;  /* 0x000000080e0e9824 */ /* 0x000fe200078e0019 */
[----:B------:R-:W-:-:S04]  /*9640*/  @!P2 MOV R25, 0x400 ;  /* 0x000004000019a802 */ /* 0x000fc80000000f00 */
[----:B-1----:R-:W-:Y:S02]  /*9650*/  @!P2 LEA R12, R12, R25, 0x18 ;  /* 0x000000190c0ca211 */ /* 0x002fe400078ec0ff */
[C---:B------:R-:W-:Y:S01]  /*9660*/  @!P3 SHF.L.U32 R25, R26.reuse, 0x1, RZ ;  /* 0x000000011a19b819 */ /* 0x040fe200000006ff */
[----:B------:R-:W-:Y:S01]  /*9670*/  @!P3 IMAD R26, R26, 0x40, R3 ;  /* 0x000000401a1ab824 */ /* 0x000fe200078e0203 */
[----:B----4-:R-:W-:Y:S01]  /*9680*/  @!P3 LEA R13, R13, R22, 0x18 ;  /* 0x000000160d0db211 */ /* 0x010fe200078ec0ff */
[----:B------:R-:W-:-:S06]  /*9690*/  IMAD.WIDE R22, R27, 0x4, R18 ;  /* 0x000000041b167825 */ /* 0x000fcc00078e0212 */
[----:B------:R-:W4:Y:S04]  /*96a0*/  LDG.E R23, desc[UR8][R22.64] ;  /* 0x0000000816177981 */ /* 0x000f28000c1e1900 */
[----:B---3--:R0:W-:Y:S04]  /*96b0*/  @!P1 STS.64 [R14+0x800], R8 ;  /* 0x000800080e009388 */ /* 0x0081e80000000a00 */
[----:B------:R1:W-:Y:S01]  /*96c0*/  @!P1 STS.64 [R14+0x900], R10 ;  /* 0x0009000a0e009388 */ /* 0x0003e20000000a00 */
[----:B0-----:R-:W-:Y:S02]  /*96d0*/  @!P2 IMAD R8, R15, 0x8, R6 ;  /* 0x000000080f08a824 */ /* 0x001fe400078e0206 */
[----:B------:R-:W-:Y:S01]  /*96e0*/  @!P2 IMAD R15, R24, 0x40, R3 ;  /* 0x00000040180fa824 */ /* 0x000fe200078e0203 */
[----:B-1----:R-:W-:Y:S01]  /*96f0*/  @!P3 LEA R14, R25, R6, 0x3 ;  /* 0x00000006190eb211 */ /* 0x002fe200078e18ff */
[----:B------:R-:W-:-:S02]  /*9700*/  @!P3 IMAD.U32 R25, R26, 0x8, R13 ;  /* 0x000000081a19b824 */ /* 0x000fc400078e000d */
        /* <DEDUP_REMOVED lines=13> */
[----:B0-----:R-:W-:-:S05]  /*97e0*/  IADD3 R12, PT, PT, -R2, R23, RZ ;  /* 0x00000017020c7210 */ /* 0x001fca0007ffe1ff */
[----:B------:R-:W-:-:S04]  /*97f0*/  IMAD.SHL.U32 R9, R12, 0x2, RZ ;  /* 0x000000020c097824 */ /* 0x000fc800078e00ff */
[----:B------:R-:W-:-:S06]  /*9800*/  IMAD R9, R9, 0x8, R6 ;  /* 0x0000000809097824 */ /* 0x000fcc00078e0206 */
        /* <DEDUP_REMOVED lines=8> */
.L_x_359:
[----:B------:R-:W-:Y:S05]  /*9890*/  BSYNC.RECONVERGENT B1 ;  /* 0x0000000000017941 */ /* 0x000fea0003800200 */
.L_x_358:
[----:B------:R-:W-:Y:S05]  /*98a0*/  @!P2 BRA `(.L_x_360) ;  /* 0xfffffff800eca947 */ /* 0x000fea000383ffff */
.L_x_357:
[----:B01----:R-:W-:-:S04]  /*98b0*/  IADD3 R8, PT, PT, -R16, R7, RZ ;  /* 0x0000000710087210 */ /* 0x003fc80007ffe1ff */
        /* <DEDUP_REMOVED lines=10> */
[----:B------:R-:W-:-:S04]  /*9960*/  @!P0 IMAD.IADD R12, R15, 0x1, -R2 ;  /* 0x000000010f0c8824 */ /* 0x000fc800078e0a02 */
[----:B------:R-:W-:-:S05]  /*9970*/  @!P0 IMAD.SHL.U32 R11, R12, 0x2, RZ ;  /* 0x000000020c0b8824 */ /* 0x000fca00078e00ff */
[----:B------:R-:W-:-:S06]  /*9980*/  @!P0 LEA R11, R11, R6, 0x3 ;  /* 0x000000060b0b8211 */ /* 0x000fcc00078e18ff */
[----:B------:R-:W3:Y:S01]  /*9990*/  @!P0 LDL.128 R8, [R11+0x40] ;  /* 0x000040000b088983 */ /* 0x000ee20000100c00 */
        /* <DEDUP_REMOVED lines=8> */
[----:B---3--:R0:W-:Y:S04]  /*9a20*/  @!P0 STS.64 [R12+0x800], R8 ;  /* 0x000800080c008388 */ /* 0x0081e80000000a00 */
[----:B------:R0:W-:Y:S01]  /*9a30*/  @!P0 STS.64 [R12+0x900], R10 ;  /* 0x0009000a0c008388 */ /* 0x0001e20000000a00 */
[----:B------:R-:W-:Y:S01]  /*9a40*/  PLOP3.LUT P0, PT, PT, PT, PT, 0x8, 0x80 ;  /* 0x000000000080781c */ /* 0x000fe20003f0e170 */
[----:B------:R-:W-:-:S12]  /*9a50*/  @P1 BRA `(.L_x_363) ;  /* 0x00000000002c1947 */ /* 0x000fd80003800000 */
[----:B0-----:R-:W-:-:S05]  /*9a60*/  IMAD.IADD R12, R17, 0x1, -R2 ;  /* 0x00000001110c7824 */ /* 0x001fca00078e0a02 */
[----:B------:R-:W-:-:S05]  /*9a70*/  SHF.L.U32 R9, R12, 0x1, RZ ;  /* 0x000000010c097819 */ /* 0x000fca00000006ff */
        /* <DEDUP_REMOVED lines=9> */
.L_x_363:
[----:B------:R-:W-:Y:S05]  /*9b10*/  BSYNC.RECONVERGENT B1 ;  /* 0x0000000000017941 */ /* 0x000fea0003800200 */
.L_x_362:
[----:B------:R-:W-:-:S07]  /*9b20*/  VIADD R16, R13, 0x1 ;  /* 0x000000010d107836 */ /* 0x000fce0000000000 */
.L_x_361:
[----:B------:R-:W-:-:S13]  /*9b30*/  ISETP.LT.OR P0, PT, R16, R7, P0 ;  /* 0x000000071000720c */ /* 0x000fda0000701670 */
[----:B------:R-:W-:Y:S05]  /*9b40*/  @!P0 BRA `(.L_x_356) ;  /* 0x0000000000408947 */ /* 0x000fea0003800000 */
[----:B01----:R-:W0:Y:S02]  /*9b50*/  LDC.64 R8, c[0x0][0x3a0] ;  /* 0x0000e800ff087b82 */ /* 0x003e240000000a00 */
[----:B0-----:R-:W-:-:S06]  /*9b60*/  IMAD.WIDE R16, R16, 0x4, R8 ;  /* 0x0000000410107825 */ /* 0x001fcc00078e0208 */
[----:B------:R-:W3:Y:S02]  /*9b70*/  LDG.E R17, desc[UR8][R16.64] ;  /* 0x0000000810117981 */ /* 0x000ee4000c1e1900 */
[----:B---3--:R-:W-:-:S04]  /*9b80*/  ISETP.GE.AND P0, PT, R17, R4, PT ;  /* 0x000000041100720c */ /* 0x008fc80003f06270 */
[----:B------:R-:W-:-:S13]  /*9b90*/  ISETP.LT.OR P0, PT, R17, R2, P0 ;  /* 0x000000021100720c */ /* 0x000fda0000701670 */
[----:B------:R-:W-:-:S05]  /*9ba0*/  @!P0 IADD3 R12, PT, PT, -R2, R17, RZ ;  /* 0x00000011020c8210 */ /* 0x000fca0007ffe1ff */
[----:B------:R-:W-:-:S04]  /*9bb0*/  @!P0 IMAD.SHL.U32 R9, R12, 0x2, RZ ;  /* 0x000000020c098824 */ /* 0x000fc800078e00ff */
[----:B------:R-:W-:-:S06]  /*9bc0*/  @!P0 IMAD R9, R9, 0x8, R6 ;  /* 0x0000000809098824 */ /* 0x000fcc00078e0206 */
[----:B------:R-:W3:Y:S01]  /*9bd0*/  @!P0 LDL.128 R8, [R9+0x40] ;  /* 0x0000400009088983 */ /* 0x000ee20000100c00 */
[----:B------:R-:W-:Y:S01]  /*9be0*/  @!P0 MOV R13, 0x400 ;  /* 0x00000400000d8802 */ /* 0x000fe20000000f00 */
[----:B------:R-:W-:Y:S01]  /*9bf0*/  @!P0 IMAD R12, R12, 0x40, R3 ;  /* 0x000000400c0c8824 */ /* 0x000fe200078e0203 */
[----:B------:R-:W0:Y:S02]  /*9c00*/  @!P0 S2R R14, SR_CgaCtaId ;  /* 0x00000000000e8919 */ /* 0x000e240000008800 */
[----:B0-----:R-:W-:-:S04]  /*9c10*/  @!P0 LEA R13, R14, R13, 0x18 ;  /* 0x0000000d0e0d8211 */ /* 0x001fc800078ec0ff */
[----:B------:R-:W-:-:S05]  /*9c20*/  @!P0 LEA R12, R12, R13, 0x3 ;  /* 0x0000000d0c0c8211 */ /* 0x000fca00078e18ff */
[----:B---3--:R3:W-:Y:S04]  /*9c30*/  @!P0 STS.64 [R12+0x800], R8 ;  /* 0x000800080c008388 */ /* 0x0087e80000000a00 */
[----:B------:R3:W-:Y:S02]  /*9c40*/  @!P0 STS.64 [R12+0x900], R10 ;  /* 0x0009000a0c008388 */ /* 0x0007e40000000a00 */
.L_x_356:
        /* <DEDUP_REMOVED lines=9> */
[----:B------:R-:W-:Y:S01]  /*9ce0*/  PLOP3.LUT P0, PT, PT, PT, PT, 0x8, 0x80 ;  /* 0x000000000080781c */ /* 0x000fe20003f0e170 */
[----:B------:R-:W-:-:S12]  /*9cf0*/  VIADD R18, R16, 0xfffffffd ;  /* 0xfffffffd10127836 */ /* 0x000fd80000000000 */
.L_x_368:
[----:B01----:R-:W-:-:S06]  /*9d00*/  IMAD.WIDE R8, R7, 0x4, R22 ;  /* 0x0000000407087825 */ /* 0x003fcc00078e0216 */
        /* <DEDUP_REMOVED lines=26> */
[----:B------:R-:W-:Y:S01]  /*9eb0*/  @!P3 IMAD R28, R28, 0x40, R3 ;  /* 0x000000401c1cb824 */ /* 0x000fe200078e0203 */
[----:B0-----:R-:W-:-:S02]  /*9ec0*/  @!P1 LEA R19, R19, R14, 0x18 ;  /* 0x0000000e13139211 */ /* 0x001fc400078ec0ff */
[----:B------:R-:W-:Y:S02]  /*9ed0*/  @!P1 LEA R14, R24, R3, 0x6 ;  /* 0x00000003180e9211 */ /* 0x000fe400078e30ff */
        /* <DEDUP_REMOVED lines=37> */
.L_x_367:
[----:B------:R-:W-:Y:S05]  /*a130*/  BSYNC.RECONVERGENT B1 ;  /* 0x0000000000017941 */ /* 0x000fea0003800200 */
.L_x_366:
[----:B------:R-:W-:Y:S05]  /*a140*/  @!P2 BRA `(.L_x_368) ;  /* 0xfffffff800eca947 */ /* 0x000fea000383ffff */
.L_x_365:
        /* <DEDUP_REMOVED lines=38> */
.L_x_371:
[----:B------:R-:W-:Y:S05]  /*a3b0*/  BSYNC.RECONVERGENT B1 ;  /* 0x0000000000017941 */ /* 0x000fea0003800200 */
.L_x_370:
[----:B------:R-:W-:-:S07]  /*a3c0*/  VIADD R7, R7, 0x1 ;  /* 0x0000000107077836 */ /* 0x000fce0000000000 */
.L_x_369:
        /* <DEDUP_REMOVED lines=18> */
.L_x_364:
        /* <DEDUP_REMOVED lines=11> */
.L_x_376:
        /* <DEDUP_REMOVED lines=67> */
.L_x_375:
[----:B------:R-:W-:Y:S05]  /*a9d0*/  BSYNC.RECONVERGENT B1 ;  /* 0x0000000000017941 */ /* 0x000fea0003800200 */
.L_x_374:
[----:B------:R-:W-:Y:S05]  /*a9e0*/  @!P2 BRA `(.L_x_376) ;  /* 0xfffffff800eca947 */ /* 0x000fea000383ffff */
.L_x_373:
        /* <DEDUP_REMOVED lines=38> */
.L_x_379:
[----:B------:R-:W-:Y:S05]  /*ac50*/  BSYNC.RECONVERGENT B1 ;  /* 0x0000000000017941 */ /* 0x000fea0003800200 */
.L_x_378:
[----:B------:R-:W-:-:S07]  /*ac60*/  VIADD R16, R13, 0x1 ;  /* 0x000000010d107836 */ /* 0x000fce0000000000 */
.L_x_377:
        /* <DEDUP_REMOVED lines=18> */
.L_x_372:
        /* <DEDUP_REMOVED lines=11> */
.L_x_384:
        /* <DEDUP_REMOVED lines=67> */
.L_x_383:
[----:B------:R-:W-:Y:S05]  /*b270*/  BSYNC.RECONVERGENT B1 ;  /* 0x0000000000017941 */ /* 0x000fea0003800200 */
.L_x_382:
[----:B------:R-:W-:Y:S05]  /*b280*/  @!P2 BRA `(.L_x_384) ;  /* 0xfffffff800eca947 */ /* 0x000fea000383ffff */
.L_x_381:
        /* <DEDUP_REMOVED lines=38> */
.L_x_387:
[----:B------:R-:W-:Y:S05]  /*b4f0*/  BSYNC.RECONVERGENT B1 ;  /* 0x0000000000017941 */ /* 0x000fea0003800200 */
.L_x_386:
[----:B------:R-:W-:-:S07]  /*b500*/  VIADD R7, R7, 0x1 ;  /* 0x0000000107077836 */ /* 0x000fce0000000000 */
.L_x_385:
        /* <DEDUP_REMOVED lines=18> */
.L_x_380:
        /* <DEDUP_REMOVED lines=11> */
.L_x_392:
        /* <DEDUP_REMOVED lines=67> */
.L_x_391:
[----:B------:R-:W-:Y:S05]  /*bb10*/  BSYNC.RECONVERGENT B1 ;  /* 0x0000000000017941 */ /* 0x000fea0003800200 */
.L_x_390:
[----:B------:R-:W-:Y:S05]  /*bb20*/  @!P2 BRA `(.L_x_392) ;  /* 0xfffffff800eca947 */ /* 0x000fea000383ffff */
.L_x_389:
        /* <DEDUP_REMOVED lines=38> */
.L_x_395:
[----:B------:R-:W-:Y:S05]  /*bd90*/  BSYNC.RECONVERGENT B1 ;  /* 0x0000000000017941 */ /* 0x000fea0003800200 */
.L_x_394:
[----:B------:R-:W-:-:S07]  /*bda0*/  VIADD R16, R13, 0x1 ;  /* 0x000000010d107836 */ /* 0x000fce0000000000 */
.L_x_393:
        /* <DEDUP_REMOVED lines=18> */
.L_x_388:
        /* <DEDUP_REMOVED lines=11> */
.L_x_399:
        /* <DEDUP_REMOVED lines=67> */
.L_x_398:
[----:B------:R-:W-:Y:S05]  /*c3b0*/  BSYNC.RECONVERGENT B1 ;  /* 0x0000000000017941 */ /* 0x000fea0003800200 */
.L_x_397:
[----:B------:R-:W-:Y:S05]  /*c3c0*/  @!P2 BRA `(.L_x_399) ;  /* 0xfffffff800eca947 */ /* 0x000fea000383ffff */
.L_x_396:
        /* <DEDUP_REMOVED lines=38> */
.L_x_402:
[----:B------:R-:W-:Y:S05]  /*c630*/  BSYNC.RECONVERGENT B1 ;  /* 0x0000000000017941 */ /* 0x000fea0003800200 */
.L_x_401:
[----:B------:R-:W-:-:S07]  /*c640*/  VIADD R7, R7, 0x1 ;  /* 0x0000000107077836 */ /* 0x000fce0000000000 */
.L_x_400:
        /* <DEDUP_REMOVED lines=18> */
.L_x_339:
[----:B------:R-:W-:Y:S05]  /*c770*/  BSYNC.RECONVERGENT B0 ;  /* 0x0000000000007941 */ /* 0x000fea0003800200 */
.L_x_338:
[----:B------:R-:W-:Y:S06]  /*c780*/  BAR.SYNC.DEFER_BLOCKING 0x0 ;  /* 0x0000000000007b1d */ /* 0x000fec0000010000 */
[----:B0-----:R-:W5:Y:S04]  /*c790*/  LDG.E R23, desc[UR8][R20.64] ;  /* 0x0000000814177981 */ /* 0x001f68000c1e1900 */
[----:B-1----:R-:W5:Y:S01]  /*c7a0*/  LDG.E R14, desc[UR8][R20.64+0x4] ;  /* 0x00000408140e7981 */ /* 0x002f62000c1e1900 */
[----:B------:R-:W-:Y:S01]  /*c7b0*/  USHF.L.U32 UR10, UR5, 0x1, URZ ;  /* 0x00000001050a7899 */ /* 0x000fe200080006ff */
[----:B------:R-:W-:Y:S03]  /*c7c0*/  BSSY.RECONVERGENT B0, `(.L_x_403) ;  /* 0x0000039000007945 */ /* 0x000fe60003800200 */
[----:B------:R-:W-:Y:S01]  /*c7d0*/  UIADD3 UR11, UPT, UPT, UR10, 0x2, URZ ;  /* 0x000000020a0b7890 */ /* 0x000fe2000fffe0ff */
[----:B-----5:R-:W-:-:S13]  /*c7e0*/  ISETP.GE.AND P0, PT, R23, R14, PT ;  /* 0x0000000e1700720c */ /* 0x020fda0003f06270 */
[----:B------:R-:W-:Y:S05]  /*c7f0*/  @P0 BRA `(.L_x_404) ;  /* 0x0000000000d40947 */ /* 0x000fea0003800000 */
.L_x_410:
[----:B0--34-:R-:W0:Y:S08]  /*c800*/  LDC.64 R12, c[0x0][0x388] ;  /* 0x0000e200ff0c7b82 */ /* 0x019e300000000a00 */
[----:B------:R-:W1:Y:S01]  /*c810*/  LDC.64 R26, c[0x0][0x398] ;  /* 0x0000e600ff1a7b82 */ /* 0x000e620000000a00 */
[----:B0-----:R-:W-:-:S06]  /*c820*/  IMAD.WIDE R12, R23, 0x4, R12 ;  /* 0x00000004170c7825 */ /* 0x001fcc00078e020c */
[----:B------:R-:W1:Y:S02]  /*c830*/  LDG.E R12, desc[UR8][R12.64] ;  /* 0x000000080c0c7981 */ /* 0x000e64000c1e1900 */
[----:B-1----:R-:W-:-:S05]  /*c840*/  IMAD.WIDE R26, R12, 0x4, R26 ;  /* 0x000000040c1a7825 */ /* 0x002fca00078e021a */
[----:B------:R-:W3:Y:S04]  /*c850*/  LDG.E R24, desc[UR8][R26.64] ;  /* 0x000000081a187981 */ /* 0x000ee8000c1e1900 */
[----:B------:R-:W3:Y:S01]  /*c860*/  LDG.E R7, desc[UR8][R26.64+0x4] ;  /* 0x000004081a077981 */ /* 0x000ee2000c1e1900 */
[----:B------:R-:W-:Y:S01]  /*c870*/  BSSY.RECONVERGENT B1, `(.L_x_405) ;  /* 0x000002a000017945 */ /* 0x000fe20003800200 */
[----:B---3--:R-:W-:-:S13]  /*c880*/  ISETP.GE.AND P0, PT, R24, R7, PT ;  /* 0x000000071800720c */ /* 0x008fda0003f06270 */
[----:B------:R-:W-:Y:S05]  /*c890*/  @P0 BRA `(.L_x_406) ;  /* 0x00000000009c0947 */ /* 0x000fea0003800000 */
[----:B------:R-:W-:Y:S01]  /*c8a0*/  BSSY.RECONVERGENT B2, `(.L_x_407) ;  /* 0x0000025000027945 */ /* 0x000fe20003800200 */
[----:B------:R-:W-:-:S07]  /*c8b0*/  IMAD R13, R12, 0x10, R1 ;  /* 0x000000100c0d7824 */ /* 0x000fce00078e0201 */
.L_x_409:
[----:B0-----:R-:W0:Y:S02]  /*c8c0*/  LDC.64 R8, c[0x0][0x3a0] ;  /* 0x0000e800ff087b82 */ /* 0x001e240000000a00 */
[----:B0-----:R-:W-:-:S05]  /*c8d0*/  IMAD.WIDE R8, R24, 0x4, R8 ;  /* 0x0000000418087825 */ /* 0x001fca00078e0208 */
[----:B------:R-:W3:Y:S01]  /*c8e0*/  LDG.E R18, desc[UR8][R8.64] ;  /* 0x0000000808127981 */ /* 0x000ee2000c1e1900 */
[----:B------:R-:W-:Y:S02]  /*c8f0*/  IADD3 R24, PT, PT, R24, 0x1, RZ ;  /* 0x0000000118187810 */ /* 0x000fe40007ffe0ff */
[----:B---3--:R-:W-:-:S04]  /*c900*/  ISETP.GE.AND P0, PT, R18, UR11, PT ;  /* 0x0000000b12007c0c */ /* 0x008fc8000bf06270 */
[----:B------:R-:W-:-:S13]  /*c910*/  ISETP.LT.OR P0, PT, R18, UR10, P0 ;  /* 0x0000000a12007c0c */ /* 0x000fda0008701670 */
[----:B------:R-:W-:Y:S05]  /*c920*/  @P0 BRA `(.L_x_408) ;  /* 0x0000000000680947 */ /* 0x000fea0003800000 */
[----:B------:R-:W-:Y:S01]  /*c930*/  IMAD.SHL.U32 R22, R18, 0x2, RZ ;  /* 0x0000000212167824 */ /* 0x000fe200078e00ff */
[----:B------:R0:W5:Y:S01]  /*c940*/  LDG.E R7, desc[UR8][R26.64+0x4] ;  /* 0x000004081a077981 */ /* 0x000162000c1e1900 */
[----:B------:R-:W-:Y:S02]  /*c950*/  IMAD.MOV.U32 R28, RZ, RZ, 0x1 ;  /* 0x00000001ff1c7424 */ /* 0x000fe400078e00ff */
[----:B------:R-:W-:Y:S01]  /*c960*/  IMAD.IADD R25, R1, 0x1, R18 ;  /* 0x0000000101197824 */ /* 0x000fe200078e0212 */
[----:B------:R-:W-:-:S04]  /*c970*/  LEA R22, R22, R5, 0x3 ;  /* 0x0000000516167211 */ /* 0x000fc800078e18ff */
[----:B------:R1:W-:Y:S04]  /*c980*/  STL.U8 [R25+0x300], R28 ;  /* 0x0003001c19007387 */ /* 0x0003e80000100000 */
[----:B------:R-:W3:Y:S04]  /*c990*/  LDL.64 R16, [R22] ;  /* 0x0000000016107983 */ /* 0x000ee80000100a00 */
[----:B------:R-:W3:Y:S04]  /*c9a0*/  LDL.128 R8, [R13] ;  /* 0x000000000d087983 */ /* 0x000ee80000100c00 */
[----:B------:R-:W4:Y:S01]  /*c9b0*/  LDL.64 R14, [R22+0x8] ;  /* 0x00000800160e7983 */ /* 0x000f220000100a00 */
[----:B------:R-:W2:Y:S01]  /*c9c0*/  S2UR UR7, SR_CgaCtaId ;  /* 0x00000000000779c3 */ /* 0x000ea20000008800 */
[----:B------:R-:W-:-:S04]  /*c9d0*/  VIADD R19, R18, -UR10 ;  /* 0x8000000a12137c36 */ /* 0x000fc80008000000 */
[----:B------:R-:W-:Y:S01]  /*c9e0*/  IMAD R18, R12, 0x2, R19 ;  /* 0x000000020c127824 */ /* 0x000fe200078e0213 */
[----:B------:R-:W-:-:S03]  /*c9f0*/  UMOV UR6, 0x400 ;  /* 0x0000040000067882 */ /* 0x000fc60000000000 */
[----:B------:R-:W-:-:S05]  /*ca00*/  IMAD R18, R18, 0x40, R3 ;  /* 0x0000004012127824 */ /* 0x000fca00078e0203 */
[----:B-1----:R-:W-:Y:S01]  /*ca10*/  SHF.L.U32 R25, R18, 0x2, RZ ;  /* 0x0000000212197819 */ /* 0x002fe200000006ff */
[----:B--2---:R-:W-:-:S06]  /*ca20*/  ULEA UR6, UR7, UR6, 0x18 ;  /* 0x0000000607067291 */ /* 0x004fcc000f8ec0ff */
[----:B------:R-:W-:-:S05]  /*ca30*/  LEA R25, R25, UR6, 0x1 ;  /* 0x0000000619197c11 */ /* 0x000fca000f8e08ff */
[----:B------:R-:W3:Y:S01]  /*ca40*/  LDS.64 R18, [R25] ;  /* 0x0000000019127984 */ /* 0x000ee20000000a00 */
[----:B------:R-:W-:Y:S05]  /*ca50*/  WARPSYNC.ALL ;  /* 0x0000000000007948 */ /* 0x000fea0003800000 */
[----:B---3--:R-:W-:Y:S01]  /*ca60*/  HMMA.16816.F16 R16, R8, R18, R16 ;  /* 0x000000120810723c */ /* 0x008fe20000000810 */
[----:B------:R-:W4:-:S15]  /*ca70*/  LDS.64 R18, [R25+0x100] ;  /* 0x0001000019127984 */ /* 0x000f1e0000000a00 */
[----:B------:R-:W-:-:S03]  /*ca80*/  NOP ;  /* 0x0000000000007918 */ /* 0x000fc60000000000 */
[----:B------:R0:W-:Y:S01]  /*ca90*/  STL.64 [R22], R16 ;  /* 0x0000001016007387 */ /* 0x0001e20000100a00 */
[----:B----4-:R-:W-:-:S15]  /*caa0*/  HMMA.16816.F16 R14, R8, R18, R14 ;  /* 0x00000012080e723c */ /* 0x010fde000000080e */
[----:B------:R-:W-:-:S04]  /*cab0*/  NOP ;  /* 0x0000000000007918 */ /* 0x000fc80000000000 */
[----:B------:R0:W-:Y:S02]  /*cac0*/  STL.64 [R22+0x8], R14 ;  /* 0x0000080e16007387 */ /* 0x0001e40000100a00 */
.L_x_408:
[----:B-----5:R-:W-:-:S13]  /*cad0*/  ISETP.GE.AND P0, PT, R24, R7, PT ;  /* 0x000000071800720c */ /* 0x020fda0003f06270 */
[----:B------:R-:W-:Y:S05]  /*cae0*/  @!P0 BRA `(.L_x_409) ;  /* 0xfffffffc00748947 */ /* 0x000fea000383ffff */
[----:B------:R-:W-:Y:S05]  /*caf0*/  BSYNC.RECONVERGENT B2 ;  /* 0x0000000000027941 */ /* 0x000fea0003800200 */
.L_x_407:
[----:B0-----:R0:W5:Y:S02]  /*cb00*/  LDG.E R14, desc[UR8][R20.64+0x4] ;  /* 0x00000408140e7981 */ /* 0x001164000c1e1900 */
.L_x_406:
[----:B------:R-:W-:Y:S05]  /*cb10*/  BSYNC.RECONVERGENT B1 ;  /* 0x0000000000017941 */ /* 0x000fea0003800200 */
.L_x_405:
[----:B------:R-:W-:-:S05]  /*cb20*/  VIADD R23, R23, 0x1 ;  /* 0x0000000117177836 */ /* 0x000fca0000000000 */
[----:B-----5:R-:W-:-:S13]  /*cb30*/  ISETP.GE.AND P0, PT, R23, R14, PT ;  /* 0x0000000e1700720c */ /* 0x020fda0003f06270 */
[----:B------:R-:W-:Y:S05]  /*cb40*/  @!P0 BRA `(.L_x_410) ;  /* 0xfffffffc002c8947 */ /* 0x000fea000383ffff */
.L_x_404:
[----:B------:R-:W-:Y:S05]  /*cb50*/  BSYNC.RECONVERGENT B0 ;  /* 0x0000000000007941 */ /* 0x000fea0003800200 */
.L_x_403:
[----:B------:R-:W5:Y:S02]  /*cb60*/  LDG.E R7, desc[UR8][R20.64+0x8] ;  /* 0x0000080814077981 */ /* 0x000f64000c1e1900 */
[----:B-----5:R-:W-:-:S13]  /*cb70*/  ISETP.GE.AND P0, PT, R14, R7, PT ;  /* 0x000000070e00720c */ /* 0x020fda0003f06270 */
[----:B------:R-:W-:Y:S05]  /*cb80*/  @P0 BRA `(.L_x_411) ;  /* 0x0000000000d40947 */ /* 0x000fea0003800000 */
.L_x_417:
[----:B-1----:R-:W1:Y:S08]  /*cb90*/  LDC.64 R22, c[0x0][0x388] ;  /* 0x0000e200ff167b82 */ /* 0x002e700000000a00 */
[----:B------:R-:W5:Y:S01]  /*cba0*/  LDC.64 R26, c[0x0][0x398] ;  /* 0x0000e600ff1a7b82 */ /* 0x000f620000000a00 */
[----:B-1----:R-:W-:-:S06]  /*cbb0*/  IMAD.WIDE R22, R14, 0x4, R22 ;  /* 0x000000040e167825 */ /* 0x002fcc00078e0216 */
[----:B------:R-:W5:Y:S02]  /*cbc0*/  LDG.E R22, desc[UR8][R22.64] ;  /* 0x0000000816167981 */ /* 0x000f64000c1e1900 */
[----:B-----5:R-:W-:-:S05]  /*cbd0*/  IMAD.WIDE R26, R22, 0x4, R26 ;  /* 0x00000004161a7825 */ /* 0x020fca00078e021a */
[----:B------:R-:W5:Y:S04]  /*cbe0*/  LDG.E R24, desc[UR8][R26.64] ;  /* 0x000000081a187981 */ /* 0x000f68000c1e1900 */
[----:B------:R-:W5:Y:S01]  /*cbf0*/  LDG.E R23, desc[UR8][R26.64+0x4] ;  /* 0x000004081a177981 */ /* 0x000f62000c1e1900 */
[----:B------:R-:W-:Y:S01]  /*cc00*/  BSSY.RECONVERGENT B0, `(.L_x_412) ;  /* 0x000002a000007945 */ /* 0x000fe20003800200 */
[----:B-----5:R-:W-:-:S13]  /*cc10*/  ISETP.GE.AND P0, PT, R24, R23, PT ;  /* 0x000000171800720c */ /* 0x020fda0003f06270 */
[----:B---3--:R-:W-:Y:S05]  /*cc20*/  @P0 BRA `(.L_x_413) ;  /* 0x00000000009c0947 */ /* 0x008fea0003800000 */
[----:B------:R-:W-:Y:S01]  /*cc30*/  BSSY.RECONVERGENT B1, `(.L_x_414) ;  /* 0x0000025000017945 */ /* 0x000fe20003800200 */
[----:B------:R-:W-:-:S07]  /*cc40*/  IMAD R7, R22, 0x10, R1 ;  /* 0x0000001016077824 */ /* 0x000fce00078e0201 */
.L_x_416:
[----:B-1-34-:R-:W1:Y:S02]  /*cc50*/  LDC.64 R8, c[0x0][0x3a0] ;  /* 0x0000e800ff087b82 */ /* 0x01ae640000000a00 */
[----:B-1----:R-:W-:-:S05]  /*cc60*/  IMAD.WIDE R8, R24, 0x4, R8 ;  /* 0x0000000418087825 */ /* 0x002fca00078e0208 */
[----:B------:R-:W3:Y:S01]  /*cc70*/  LDG.E R18, desc[UR8][R8.64] ;  /* 0x0000000808127981 */ /* 0x000ee2000c1e1900 */
[----:B------:R-:W-:Y:S01]  /*cc80*/  VIADD R24, R24, 0x1 ;  /* 0x0000000118187836 */ /* 0x000fe20000000000 */
[----:B---3--:R-:W-:-:S04]  /*cc90*/  ISETP.GE.AND P0, PT, R18, UR11, PT ;  /* 0x0000000b12007c0c */ /* 0x008fc8000bf06270 */
[----:B------:R-:W-:-:S13]  /*cca0*/  ISETP.LT.OR P0, PT, R18, UR10, P0 ;  /* 0x0000000a12007c0c */ /* 0x000fda0008701670 */
[----:B------:R-:W-:Y:S05]  /*ccb0*/  @P0 BRA `(.L_x_415) ;  /* 0x0000000000680947 */ /* 0x000fea0003800000 */
[----:B------:R-:W-:Y:S01]  /*ccc0*/  IMAD.SHL.U32 R8, R18, 0x2, RZ ;  /* 0x0000000212087824 */ /* 0x000fe200078e00ff */
[----:B------:R-:W-:Y:S01]  /*ccd0*/  MOV R28, 0x1 ;  /* 0x00000001001c7802 */ /* 0x000fe20000000f00 */
[----:B------:R-:W-:Y:S01]  /*cce0*/  IMAD.IADD R25, R1, 0x1, R18 ;  /* 0x0000000101197824 */ /* 0x000fe200078e0212 */
[----:B------:R1:W5:Y:S01]  /*ccf0*/  LDG.E R23, desc[UR8][R26.64+0x4] ;  /* 0x000004081a177981 */ /* 0x000362000c1e1900 */
[----:B------:R-:W-:-:S03]  /*cd00*/  IMAD R15, R8, 0x8, R5 ;  /* 0x00000008080f7824 */ /* 0x000fc600078e0205 */
[----:B------:R3:W-:Y:S04]  /*cd10*/  STL.U8 [R25+0x308], R28 ;  /* 0x0003081c19007387 */ /* 0x0007e80000100000 */
[----:B------:R-:W4:Y:S04]  /*cd20*/  LDL.64 R16, [R15+0x80] ;  /* 0x000080000f107983 */ /* 0x000f280000100a00 */
[----:B------:R-:W4:Y:S04]  /*cd30*/  LDL.128 R8, [R7+0x80] ;  /* 0x0000800007087983 */ /* 0x000f280000100c00 */
[----:B------:R-:W2:Y:S01]  /*cd40*/  LDL.64 R12, [R15+0x88] ;  /* 0x000088000f0c7983 */ /* 0x000ea20000100a00 */
[----:B------:R-:W0:Y:S01]  /*cd50*/  S2UR UR7, SR_CgaCtaId ;  /* 0x00000000000779c3 */ /* 0x000e220000008800 */
[----:B------:R-:W-:-:S05]  /*cd60*/  IADD3 R19, PT, PT, R18, -UR10, RZ ;  /* 0x8000000a12137c10 */ /* 0x000fca000fffe0ff */
[----:B------:R-:W-:Y:S01]  /*cd70*/  IMAD R18, R22, 0x2, R19 ;  /* 0x0000000216127824 */ /* 0x000fe200078e0213 */
[----:B------:R-:W-:-:S03]  /*cd80*/  UMOV UR6, 0x400 ;  /* 0x0000040000067882 */ /* 0x000fc60000000000 */
[----:B------:R-:W-:-:S04]  /*cd90*/  IMAD R18, R18, 0x40, R3 ;  /* 0x0000004012127824 */ /* 0x000fc800078e0203 */
[----:B---3--:R-:W-:Y:S01]  /*cda0*/  IMAD.SHL.U32 R25, R18, 0x4, RZ ;  /* 0x0000000412197824 */ /* 0x008fe200078e00ff */
[----:B0-----:R-:W-:-:S06]  /*cdb0*/  ULEA UR6, UR7, UR6, 0x18 ;  /* 0x0000000607067291 */ /* 0x001fcc000f8ec0ff */
[----:B------:R-:W-:-:S05]  /*cdc0*/  LEA R25, R25, UR6, 0x1 ;  /* 0x0000000619197c11 */ /* 0x000fca000f8e08ff */
[----:B------:R-:W4:Y:S01]  /*cdd0*/  LDS.64 R18, [R25] ;  /* 0x0000000019127984 */ /* 0x000f220000000a00 */
[----:B------:R-:W-:Y:S05]  /*cde0*/  WARPSYNC.ALL ;  /* 0x0000000000007948 */ /* 0x000fea0003800000 */
[----:B----4-:R-:W-:Y:S01]  /*cdf0*/  HMMA.16816.F16 R16, R8, R18, R16 ;  /* 0x000000120810723c */ /* 0x010fe20000000810 */
[----:B------:R-:W2:-:S15]  /*ce00*/  LDS.64 R18, [R25+0x100] ;  /* 0x0001000019127984 */ /* 0x000e9e0000000a00 */
[----:B------:R-:W-:-:S03]  /*ce10*/  NOP ;  /* 0x0000000000007918 */ /* 0x000fc60000000000 */
[----:B------:R1:W-:Y:S01]  /*ce20*/  STL.64 [R15+0x80], R16 ;  /* 0x000080100f007387 */ /* 0x0003e20000100a00 */
[----:B--2---:R-:W-:-:S15]  /*ce30*/  HMMA.16816.F16 R12, R8, R18, R12 ;  /* 0x00000012080c723c */ /* 0x004fde000000080c */
[----:B------:R-:W-:-:S04]  /*ce40*/  NOP ;  /* 0x0000000000007918 */ /* 0x000fc80000000000 */
[----:B------:R1:W-:Y:S02]  /*ce50*/  STL.64 [R15+0x88], R12 ;  /* 0x0000880c0f007387 */ /* 0x0003e40000100a00 */
.L_x_415:
[----:B-----5:R-:W-:-:S13]  /*ce60*/  ISETP.GE.AND P0, PT, R24, R23, PT ;  /* 0x000000171800720c */ /* 0x020fda0003f06270 */
[----:B------:R-:W-:Y:S05]  /*ce70*/  @!P0 BRA `(.L_x_416) ;  /* 0xfffffffc00748947 */ /* 0x000fea000383ffff */
[----:B------:R-:W-:Y:S05]  /*ce80*/  BSYNC.RECONVERGENT B1 ;  /* 0x0000000000017941 */ /* 0x000fea0003800200 */
.L_x_414:
[----:B------:R3:W5:Y:S02]  /*ce90*/  LDG.E R7, desc[UR8][R20.64+0x8] ;  /* 0x0000080814077981 */ /* 0x000764000c1e1900 */
.L_x_413:
[----:B------:R-:W-:Y:S05]  /*cea0*/  BSYNC.RECONVERGENT B0 ;  /* 0x0000000000007941 */ /* 0x000fea0003800200 */
.L_x_412:
[----:B------:R-:W-:-:S04]  /*ceb0*/  IADD3 R14, PT, PT, R14, 0x1, RZ ;  /* 0x000000010e0e7810 */ /* 0x000fc80007ffe0ff */
[----:B-----5:R-:W-:-:S13]  /*cec0*/  ISETP.GE.AND P0, PT, R14, R7, PT ;  /* 0x000000070e00720c */ /* 0x020fda0003f06270 */
[----:B------:R-:W-:Y:S05]  /*ced0*/  @!P0 BRA `(.L_x_417) ;  /* 0xfffffffc002c8947 */ /* 0x000fea000383ffff */
.L_x_411:
[----:B------:R-:W-:Y:S05]  /*cee0*/  WARPSYNC.ALL ;  /* 0x0000000000007948 */ /* 0x000fea0003800000 */
[----:B------:R-:W-:Y:S01]  /*cef0*/  BAR.SYNC.DEFER_BLOCKING 0x0 ;  /* 0x0000000000007b1d */ /* 0x000fe20000010000 */
[----:B------:R-:W-:-:S04]  /*cf00*/  UIADD3 UR5, UPT, UPT, UR5, 0x1, URZ ;  /* 0x0000000105057890 */ /* 0x000fc8000fffe0ff */
[----:B------:R-:W-:-:S09]  /*cf10*/  UISETP.NE.AND UP0, UPT, UR5, 0x4, UPT ;  /* 0x000000040500788c */ /* 0x000fd2000bf05270 */
[----:B------:R-:W-:Y:S05]  /*cf20*/  BRA.U UP0, `(.L_x_418) ;  /* 0xffffffb100c07547 */ /* 0x000fea000b83ffff */
[----:B------:R-:W-:Y:S05]  /*cf30*/  BRA.U UP1, `(.L_x_419) ;  /* 0xffffffb101b07547 */ /* 0x000fea000b83ffff */
[----:B------:R-:W5:Y:S01]  /*cf40*/  LDL.U8 R6, [R1+0x300] ;  /* 0x0003000001067983 */ /* 0x000f620000100000 */
[----:B------:R-:W1:Y:S03]  /*cf50*/  LDC.64 R28, c[0x0][0x3b0] ;  /* 0x0000ec00ff1c7b82 */ /* 0x000e660000000a00 */
[----:B------:R-:W2:Y:S04]  /*cf60*/  LDL.U8 R4, [R1+0x301] ;  /* 0x0003010001047983 */ /* 0x000ea80000100000 */
[----:B------:R-:W2:Y:S04]  /*cf70*/  LDL.U8 R5, [R1+0x302] ;  /* 0x0003020001057983 */ /* 0x000ea80000100000 */
[----:B------:R-:W2:Y:S04]  /*cf80*/  LDL.U8 R0, [R1+0x303] ;  /* 0x0003030001007983 */ /* 0x000ea80000100000 */
[----:B------:R-:W2:Y:S04]  /*cf90*/  LDL.U8 R19, [R1+0x304] ;  /* 0x0003040001137983 */ /* 0x000ea80000100000 */
[----:B------:R-:W2:Y:S04]  /*cfa0*/  LDL.U8 R18, [R1+0x305] ;  /* 0x0003050001127983 */ /* 0x000ea80000100000 */
[----:B0--3--:R-:W3:Y:S01]  /*cfb0*/  LDL.U8 R20, [R1+0x307] ;  /* 0x0003070001147983 */ /* 0x009ee20000100000 */
[----:B-1----:R-:W-:-:S03]  /*cfc0*/  IMAD.WIDE.U32 R28, R2, 0x4, R28 ;  /* 0x00000004021c7825 */ /* 0x002fc600078e001c */
[----:B------:R-:W3:Y:S04]  /*cfd0*/  LDL.U8 R2, [R1+0x306] ;  /* 0x0003060001027983 */ /* 0x000ee80000100000 */
[----:B------:R-:W3:Y:S01]  /*cfe0*/  LDG.E R3, desc[UR8][R28.64] ;  /* 0x000000081c037981 */ /* 0x000ee2000c1e1900 */
[----:B-----5:R-:W-:-:S13]  /*cff0*/  ISETP.NE.AND P3, PT, R6, 0x1, PT ;  /* 0x000000010600780c */ /* 0x020fda0003f65270 */
[----:B----4-:R-:W4:Y:S01]  /*d000*/  @!P3 LDL.128 R8, [R1+0x200] ;  /* 0x000200000108b983 */ /* 0x010f220000100c00 */
[----:B--2---:R-:W-:Y:S01]  /*d010*/  ISETP.NE.AND P4, PT, R4, 0x1, PT ;  /* 0x000000010400780c */ /* 0x004fe20003f85270 */
[----:B------:R-:W0:Y:S01]  /*d020*/  @!P3 LDC.64 R16, c[0x0][0x3c0] ;  /* 0x0000f000ff10bb82 */ /* 0x000e220000000a00 */
[----:B------:R-:W-:Y:S02]  /*d030*/  ISETP.NE.AND P2, PT, R5, 0x1, PT ;  /* 0x000000010500780c */ /* 0x000fe40003f45270 */
[----:B------:R-:W-:-:S05]  /*d040*/  ISETP.NE.AND P1, PT, R0, 0x1, PT ;  /* 0x000000010000780c */ /* 0x000fca0003f25270 */
[----:B------:R-:W1:Y:S04]  /*d050*/  @!P3 LDC.64 R22, c[0x0][0x3b8] ;  /* 0x0000ee00ff16bb82 */ /* 0x000e680000000a00 */
[----:B------:R-:W2:Y:S04]  /*d060*/  @!P4 LDL.128 R12, [R1+0x210] ;  /* 0x00021000010cc983 */ /* 0x000ea80000100c00 */
[----:B------:R-:W5:Y:S01]  /*d070*/  @!P2 LDL.128 R24, [R1+0x220] ;  /* 0x000220000118a983 */ /* 0x000f620000100c00 */
[----:B------:R-:W3:Y:S02]  /*d080*/  S2R R4, SR_TID.X ;  /* 0x0000000000047919 */ /* 0x000ee40000002100 */
[C---:B---3--:R-:W-:Y:S01]  /*d090*/  LOP3.LUT R5, R4.reuse, 0x1f, RZ, 0xc0, !PT ;  /* 0x0000001f04057812 */ /* 0x048fe200078ec0ff */
[----:B------:R-:W-:-:S03]  /*d0a0*/  IMAD.SHL.U32 R4, R4, 0x2, RZ ;  /* 0x0000000204047824 */ /* 0x000fc600078e00ff */
[----:B------:R-:W-:Y:S02]  /*d0b0*/  SHF.R.U32.HI R5, RZ, 0x2, R5 ;  /* 0x00000002ff057819 */ /* 0x000fe40000011605 */
[----:B------:R-:W-:-:S05]  /*d0c0*/  LOP3.LUT R4, R4, 0x6, RZ, 0xc0, !PT ;  /* 0x0000000604047812 */ /* 0x000fca00078ec0ff */
[----:B------:R-:W-:-:S04]  /*d0d0*/  IMAD R0, R5, 0x10, R4 ;  /* 0x0000001005007824 */ /* 0x000fc800078e0204 */
[----:B------:R-:W-:-:S04]  /*d0e0*/  @!P3 IMAD R5, R3, 0x100, R0 ;  /* 0x000001000305b824 */ /* 0x000fc800078e0200 */
[----:B0-----:R-:W-:Y:S02]  /*d0f0*/  @!P3 IMAD.WIDE R16, R5, 0x2, R16 ;  /* 0x000000020510b825 */ /* 0x001fe400078e0210 */
[----:B------:R-:W3:Y:S01]  /*d100*/  @!P1 LDL.128 R4, [R1+0x230] ;  /* 0x0002300001049983 */ /* 0x000ee20000100c00 */
[----:B------:R-:W-:Y:S01]  /*d110*/  ISETP.NE.AND P0, PT, R19, 0x1, PT ;  /* 0x000000011300780c */ /* 0x000fe20003f05270 */
[----:B------:R-:W-:Y:S01]  /*d120*/  @!P4 IMAD.MOV.U32 R21, RZ, RZ, 0x1 ;  /* 0x00000001ff15c424 */ /* 0x000fe200078e00ff */
[----:B------:R-:W-:Y:S01]  /*d130*/  ISETP.NE.AND P5, PT, R20, 0x1, PT ;  /* 0x000000011400780c */ /* 0x000fe20003fa5270 */
[----:B----4-:R-:W-:Y:S04]  /*d140*/  @!P3 STG.E desc[UR8][R16.64+0x10], R10 ;  /* 0x0000100a1000b986 */ /* 0x010fe8000c101908 */
[----:B------:R0:W-:Y:S02]  /*d150*/  @!P3 STG.E desc[UR8][R16.64+0x110], R11 ;  /* 0x0001100b1000b986 */ /* 0x0001e4000c101908 */
[----:B0-----:R-:W0:Y:S02]  /*d160*/  @!P4 LDC.64 R10, c[0x0][0x3c0] ;  /* 0x0000f000ff0acb82 */ /* 0x001e240000000a00 */
[----:B------:R-:W-:Y:S04]  /*d170*/  @!P3 STG.E desc[UR8][R16.64], R8 ;  /* 0x000000081000b986 */ /* 0x000fe8000c101908 */
[----:B------:R1:W-:Y:S02]  /*d180*/  @!P3 STG.E desc[UR8][R16.64+0x100], R9 ;  /* 0x000100091000b986 */ /* 0x0003e4000c101908 */
[C---:B-1----:R-:W-:Y:S01]  /*d190*/  @!P3 IMAD.WIDE R8, R3.reuse, 0x4, R22 ;  /* 0x000000040308b825 */ /* 0x042fe200078e0216 */
[----:B------:R-:W-:Y:S01]  /*d1a0*/  @!P3 IADD3 R3, PT, PT, R3, 0x1, RZ ;  /* 0x000000010303b810 */ /* 0x000fe20007ffe0ff */
[----:B------:R-:W1:Y:S04]  /*d1b0*/  @!P4 LDC.64 R16, c[0x0][0x3b8] ;  /* 0x0000ee00ff10cb82 */ /* 0x000e680000000a00 */
[----:B------:R-:W-:Y:S01]  /*d1c0*/  @!P4 IMAD R23, R3, 0x100, R0 ;  /* 0x000001000317c824 */ /* 0x000fe200078e0200 */
[----:B------:R4:W-:Y:S03]  /*d1d0*/  @!P3 STG.E desc[UR8][R8.64], RZ ;  /* 0x000000ff0800b986 */ /* 0x0009e6000c101908 */
[----:B0-----:R-:W-:-:S02]  /*d1e0*/  @!P4 IMAD.WIDE R22, R23, 0x2, R10 ;  /* 0x000000021716c825 */ /* 0x001fc400078e020a */
[----:B----4-:R-:W4:Y:S04]  /*d1f0*/  @!P0 LDL.128 R8, [R1+0x240] ;  /* 0x0002400001088983 */ /* 0x010f280000100c00 */
[----:B--2---:R-:W-:Y:S04]  /*d200*/  @!P4 STG.E desc[UR8][R22.64], R12 ;  /* 0x0000000c1600c986 */ /* 0x004fe8000c101908 */
[----:B------:R0:W-:Y:S02]  /*d210*/  @!P4 STG.E desc[UR8][R22.64+0x100], R13 ;  /* 0x0001000d1600c986 */ /* 0x0001e4000c101908 */
[----:B0-----:R-:W0:Y:S02]  /*d220*/  @!P2 LDC.64 R12, c[0x0][0x3c0] ;  /* 0x0000f000ff0cab82 */ /* 0x001e240000000a00 */
[----:B------:R-:W-:Y:S01]  /*d230*/  @!P4 STG.E desc[UR8][R22.64+0x10], R14 ;  /* 0x0000100e1600c986 */ /* 0x000fe2000c101908 */
[----:B------:R-:W-:Y:S01]  /*d240*/  ISETP.NE.AND P3, PT, R18, 0x1, PT ;  /* 0x000000011200780c */ /* 0x000fe20003f65270 */
[----:B-1----:R-:W-:-:S02]  /*d250*/  @!P4 IMAD.WIDE R16, R3, 0x4, R16 ;  /* 0x000000040310c825 */ /* 0x002fc400078e0210 */
[----:B------:R1:W-:Y:S02]  /*d260*/  @!P4 STG.E desc[UR8][R22.64+0x110], R15 ;  /* 0x0001100f1600c986 */ /* 0x0003e4000c101908 */
[----:B------:R-:W-:Y:S01]  /*d270*/  @!P4 VIADD R3, R3, 0x1 ;  /* 0x000000010303c836 */ /* 0x000fe20000000000 */
[----:B-1----:R-:W1:Y:S04]  /*d280*/  @!P2 LDC.64 R22, c[0x0][0x3b8] ;  /* 0x0000ee00ff16ab82 */ /* 0x002e680000000a00 */
[----:B------:R-:W-:Y:S01]  /*d290*/  @!P2 LEA R19, R3, R0, 0x8 ;  /* 0x000000000313a211 */ /* 0x000fe200078e40ff */
[----:B------:R2:W-:Y:S04]  /*d2a0*/  @!P4 STG.E desc[UR8][R16.64], R21 ;  /* 0x000000151000c986 */ /* 0x0005e8000c101908 */
[----:B0-----:R-:W-:Y:S01]  /*d2b0*/  @!P2 IMAD.WIDE R14, R19, 0x2, R12 ;  /* 0x00000002130ea825 */ /* 0x001fe200078e020c */
[----:B------:R-:W-:Y:S01]  /*d2c0*/  ISETP.NE.AND P4, PT, R2, 0x1, PT ;  /* 0x000000010200780c */ /* 0x000fe20003f85270 */
[----:B------:R-:W0:Y:S01]  /*d2d0*/  @!P1 LDC.64 R12, c[0x0][0x3c0] ;  /* 0x0000f000ff0c9b82 */ /* 0x000e220000000a00 */
[----:B--2---:R-:W2:Y:S01]  /*d2e0*/  @!P3 LDL.128 R16, [R1+0x250] ;  /* 0x000250000110b983 */ /* 0x004ea20000100c00 */
[----:B------:R-:W-:-:S03]  /*d2f0*/  @!P2 IMAD.MOV.U32 R2, RZ, RZ, 0x2 ;  /* 0x00000002ff02a424 */ /* 0x000fc600078e00ff */
[----:B-----5:R-:W-:Y:S01]  /*d300*/  @!P2 STG.E desc[UR8][R14.64], R24 ;  /* 0x000000180e00a986 */ /* 0x020fe2000c101908 */
[----:B-1----:R-:W-:-:S03]  /*d310*/  @!P2 IMAD.WIDE R22, R3, 0x4, R22 ;  /* 0x000000040316a825 */ /* 0x002fc600078e0216 */
[----:B------:R-:W-:Y:S04]  /*d320*/  @!P2 STG.E desc[UR8][R14.64+0x100], R25 ;  /* 0x000100190e00a986 */ /* 0x000fe8000c101908 */
[----:B------:R-:W-:Y:S04]  /*d330*/  @!P2 STG.E desc[UR8][R14.64+0x10], R26 ;  /* 0x0000101a0e00a986 */ /* 0x000fe8000c101908 */
[----:B------:R-:W-:Y:S04]  /*d340*/  @!P2 STG.E desc[UR8][R14.64+0x110], R27 ;  /* 0x0001101b0e00a986 */ /* 0x000fe8000c101908 */
[----:B------:R1:W-:Y:S01]  /*d350*/  @!P2 STG.E desc[UR8][R22.64], R2 ;  /* 0x000000021600a986 */ /* 0x0003e2000c101908 */
[----:B------:R-:W-:-:S03]  /*d360*/  @!P2 VIADD R3, R3, 0x1 ;  /* 0x000000010303a836 */ /* 0x000fc60000000000 */
[----:B-1----:R-:W5:Y:S01]  /*d370*/  @!P4 LDL.128 R20, [R1+0x260] ;  /* 0x000260000114c983 */ /* 0x002f620000100c00 */
[----:B------:R-:W-:-:S03]  /*d380*/  @!P1 IMAD R24, R3, 0x100, R0 ;  /* 0x0000010003189824 */ /* 0x000fc600078e0200 */
[----:B------:R-:W5:Y:S01]  /*d390*/  LDL.U8 R2, [R1+0x309] ;  /* 0x0003090001027983 */ /* 0x000f620000100000 */
[----:B0-----:R-:W-:-:S03]  /*d3a0*/  @!P1 IMAD.WIDE R26, R24, 0x2, R12 ;  /* 0x00000002181a9825 */ /* 0x001fc600078e020c */
[----:B------:R-:W5:Y:S04]  /*d3b0*/  LDL.U8 R24, [R1+0x308] ;  /* 0x0003080001187983 */ /* 0x000f680000100000 */
[----:B------:R-:W5:Y:S04]  /*d3c0*/  @!P5 LDL.128 R12, [R1+0x270] ;  /* 0x00027000010cd983 */ /* 0x000f680000100c00 */
[----:B---3--:R-:W-:Y:S04]  /*d3d0*/  @!P1 STG.E desc[UR8][R26.64], R4 ;  /* 0x000000041a009986 */ /* 0x008fe8000c101908 */
[----:B------:R0:W-:Y:S02]  /*d3e0*/  @!P1 STG.E desc[UR8][R26.64+0x100], R5 ;  /* 0x000100051a009986 */ /* 0x0001e4000c101908 */
[----:B0-----:R-:W0:Y:S02]  /*d3f0*/  @!P1 LDC.64 R4, c[0x0][0x3b8] ;  /* 0x0000ee00ff049b82 */ /* 0x001e240000000a00 */
[----:B------:R-:W-:Y:S04]  /*d400*/  @!P1 STG.E desc[UR8][R26.64+0x10], R6 ;  /* 0x000010061a009986 */ /* 0x000fe8000c101908 */
[----:B------:R1:W-:Y:S02]  /*d410*/  @!P1 STG.E desc[UR8][R26.64+0x110], R7 ;  /* 0x000110071a009986 */ /* 0x0003e4000c101908 */
[----:B-1----:R-:W1:Y:S01]  /*d420*/  @!P0 LDC.64 R6, c[0x0][0x3c0] ;  /* 0x0000f000ff068b82 */ /* 0x002e620000000a00 */
[----:B------:R-:W-:-:S07]  /*d430*/  @!P1 MOV R25, 0x3 ;  /* 0x0000000300199802 */ /* 0x000fce0000000f00 */
[----:B------:R-:W3:Y:S01]  /*d440*/  @!P0 LDC.64 R26, c[0x0][0x3b8] ;  /* 0x0000ee00ff1a8b82 */ /* 0x000ee20000000a00 */
[----:B0-----:R-:W-:-:S04]  /*d450*/  @!P1 IMAD.WIDE R4, R3, 0x4, R4 ;  /* 0x0000000403049825 */ /* 0x001fc800078e0204 */
[----:B------:R-:W-:Y:S01]  /*d460*/  @!P1 VIADD R3, R3, 0x1 ;  /* 0x0000000103039836 */ /* 0x000fe20000000000 */
[----:B------:R0:W-:Y:S03]  /*d470*/  @!P1 STG.E desc[UR8][R4.64], R25 ;  /* 0x0000001904009986 */ /* 0x0001e6000c101908 */
[----:B0-----:R-:W-:Y:S01]  /*d480*/  @!P0 IMAD R25, R3, 0x100, R0 ;  /* 0x0000010003198824 */ /* 0x001fe200078e0200 */
[----:B------:R-:W0:Y:S03]  /*d490*/  @!P3 LDC.64 R4, c[0x0][0x3c0] ;  /* 0x0000f000ff04bb82 */ /* 0x000e260000000a00 */
[----:B-1----:R-:W-:-:S04]  /*d4a0*/  @!P0 IMAD.WIDE R6, R25, 0x2, R6 ;  /* 0x0000000219068825 */ /* 0x002fc800078e0206 */
[----:B------:R-:W-:Y:S02]  /*d4b0*/  @!P0 IMAD.MOV.U32 R25, RZ, RZ, 0x4 ;  /* 0x00000004ff198424 */ /* 0x000fe400078e00ff */
[C---:B---3--:R-:W-:Y:S01]  /*d4c0*/  @!P0 IMAD.WIDE R26, R3.reuse, 0x4, R26 ;  /* 0x00000004031a8825 */ /* 0x048fe200078e021a */
[----:B------:R-:W-:Y:S01]  /*d4d0*/  @!P0 IADD3 R3, PT, PT, R3, 0x1, RZ ;  /* 0x0000000103038810 */ /* 0x000fe20007ffe0ff */
[----:B----4-:R1:W-:Y:S04]  /*d4e0*/  @!P0 STG.E desc[UR8][R6.64], R8 ;  /* 0x0000000806008986 */ /* 0x0103e8000c101908 */
[----:B------:R-:W-:Y:S04]  /*d4f0*/  @!P0 STG.E desc[UR8][R6.64+0x100], R9 ;  /* 0x0001000906008986 */ /* 0x000fe8000c101908 */
[----:B-1----:R-:W3:Y:S04]  /*d500*/  LDL.U8 R8, [R1+0x30a] ;  /* 0x00030a0001087983 */ /* 0x002ee80000100000 */
[----:B------:R-:W-:Y:S04]  /*d510*/  @!P0 STG.E desc[UR8][R6.64+0x10], R10 ;  /* 0x0000100a06008986 */ /* 0x000fe8000c101908 */
[----:B------:R1:W-:Y:S04]  /*d520*/  @!P0 STG.E desc[UR8][R6.64+0x110], R11 ;  /* 0x0001100b06008986 */ /* 0x0003e8000c101908 */
[----:B------:R4:W-:Y:S01]  /*d530*/  @!P0 STG.E desc[UR8][R26.64], R25 ;  /* 0x000000191a008986 */ /* 0x0009e2000c101908 */
[----:B-1----:R-:W1:Y:S08]  /*d540*/  @!P4 LDC.64 R6, c[0x0][0x3c0] ;  /* 0x0000f000ff06cb82 */ /* 0x002e700000000a00 */
[----:B----4-:R-:W4:Y:S01]  /*d550*/  @!P3 LDC.64 R26, c[0x0][0x3b8] ;  /* 0x0000ee00ff1abb82 */ /* 0x010f220000000a00 */
[----:B------:R-:W-:-:S04]  /*d560*/  @!P3 IMAD R11, R3, 0x100, R0 ;  /* 0x00000100030bb824 */ /* 0x000fc800078e0200 */
[----:B0-----:R-:W-:-:S03]  /*d570*/  @!P3 IMAD.WIDE R10, R11, 0x2, R4 ;  /* 0x000000020b0ab825 */ /* 0x001fc600078e0204 */
[----:B------:R-:W0:Y:S01]  /*d580*/  @!P4 LDC.64 R4, c[0x0][0x3b8] ;  /* 0x0000ee00ff04cb82 */ /* 0x000e220000000a00 */
[----:B------:R-:W-:Y:S01]  /*d590*/  @!P3 IMAD.MOV.U32 R25, RZ, RZ, 0x5 ;  /* 0x00000005ff19b424 */ /* 0x000fe200078e00ff */
[----:B--2---:R2:W-:Y:S04]  /*d5a0*/  @!P3 STG.E desc[UR8][R10.64], R16 ;  /* 0x000000100a00b986 */ /* 0x0045e8000c101908 */
[----:B------:R1:W-:Y:S04]  /*d5b0*/  @!P3 STG.E desc[UR8][R10.64+0x100], R17 ;  /* 0x000100110a00b986 */ /* 0x0003e8000c101908 */
[----:B--2---:R-:W2:Y:S01]  /*d5c0*/  LDL.U8 R16, [R1+0x30b] ;  /* 0x00030b0001107983 */ /* 0x004ea20000100000 */
[----:B----4-:R-:W-:-:S03]  /*d5d0*/  @!P3 IMAD.WIDE R26, R3, 0x4, R26 ;  /* 0x00000004031ab825 */ /* 0x010fc600078e021a */
[----:B------:R-:W-:Y:S01]  /*d5e0*/  @!P3 STG.E desc[UR8][R10.64+0x10], R18 ;  /* 0x000010120a00b986 */ /* 0x000fe2000c101908 */
[----:B------:R-:W-:-:S03]  /*d5f0*/  @!P3 VIADD R3, R3, 0x1 ;  /* 0x000000010303b836 */ /* 0x000fc60000000000 */
[----:B------:R4:W-:Y:S02]  /*d600*/  @!P3 STG.E desc[UR8][R10.64+0x110], R19 ;  /* 0x000110130a00b986 */ /* 0x0009e4000c101908 */
[----:B------:R-:W-:Y:S02]  /*d610*/  @!P4 LEA R9, R3, R0, 0x8 ;  /* 0x000000000309c211 */ /* 0x000fe400078e40ff */
[----:B------:R0:W-:Y:S03]  /*d620*/  @!P3 STG.E desc[UR8][R26.64], R25 ;  /* 0x000000191a00b986 */ /* 0x0001e6000c101908 */
[----:B-1----:R-:W-:Y:S01]  /*d630*/  @!P4 IMAD.WIDE R6, R9, 0x2, R6 ;  /* 0x000000020906c825 */ /* 0x002fe200078e0206 */
[----:B------:R-:W2:Y:S01]  /*d640*/  LDL.U8 R17, [R1+0x30d] ;  /* 0x00030d0001117983 */ /* 0x000ea20000100000 */
[----:B----4-:R-:W1:Y:S08]  /*d650*/  @!P5 LDC.64 R18, c[0x0][0x3c0] ;  /* 0x0000f000ff12db82 */ /* 0x010e700000000a00 */
[----:B0-----:R-:W0:Y:S01]  /*d660*/  @!P5 LDC.64 R26, c[0x0][0x3b8] ;  /* 0x0000ee00ff1adb82 */ /* 0x001e220000000a00 */
[----:B-----5:R4:W-:Y:S01]  /*d670*/  @!P4 STG.E desc[UR8][R6.64], R20 ;  /* 0x000000140600c986 */ /* 0x0209e2000c101908 */
[----:B------:R-:W-:-:S04]  /*d680*/  @!P4 IMAD.WIDE R4, R3, 0x4, R4 ;  /* 0x000000040304c825 */ /* 0x000fc800078e0204 */
[----:B------:R-:W-:Y:S01]  /*d690*/  @!P4 VIADD R3, R3, 0x1 ;  /* 0x000000010303c836 */ /* 0x000fe20000000000 */
[----:B----4-:R-:W4:Y:S03]  /*d6a0*/  LDL.U8 R20, [R1+0x30c] ;  /* 0x00030c0001147983 */ /* 0x010f260000100000 */
[----:B------:R-:W-:Y:S02]  /*d6b0*/  @!P5 IMAD R9, R3, 0x100, R0 ;  /* 0x000001000309d824 */ /* 0x000fe400078e0200 */
[----:B------:R-:W-:Y:S02]  /*d6c0*/  @!P4 IMAD.MOV.U32 R11, RZ, RZ, 0x6 ;  /* 0x00000006ff0bc424 */ /* 0x000fe400078e00ff */
[----:B-1----:R-:W-:Y:S01]  /*d6d0*/  @!P5 IMAD.WIDE R18, R9, 0x2, R18 ;  /* 0x000000020912d825 */ /* 0x002fe200078e0212 */
[----:B------:R-:W-:Y:S01]  /*d6e0*/  @!P4 STG.E desc[UR8][R6.64+0x100], R21 ;  /* 0x000100150600c986 */ /* 0x000fe2000c101908 */
[----:B------:R-:W-:-:S02]  /*d6f0*/  ISETP.NE.AND P0, PT, R24, 0x1, PT ;  /* 0x000000011800780c */ /* 0x000fc40003f05270 */
[----:B0-----:R-:W-:Y:S01]  /*d700*/  @!P5 IMAD.WIDE R26, R3, 0x4, R26 ;  /* 0x00000004031ad825 */ /* 0x001fe200078e021a */
[----:B------:R-:W-:Y:S01]  /*d710*/  @!P5 MOV R3, 0x7 ;  /* 0x000000070003d802 */ /* 0x000fe20000000f00 */
[----:B------:R-:W-:Y:S04]  /*d720*/  @!P4 STG.E desc[UR8][R6.64+0x10], R22 ;  /* 0x000010160600c986 */ /* 0x000fe8000c101908 */
[----:B------:R0:W-:Y:S04]  /*d730*/  @!P4 STG.E desc[UR8][R6.64+0x110], R23 ;  /* 0x000110170600c986 */ /* 0x0001e8000c101908 */
[----:B------:R1:W-:Y:S04]  /*d740*/  @!P4 STG.E desc[UR8][R4.64], R11 ;  /* 0x0000000b0400c986 */ /* 0x0003e8000c101908 */
[----:B------:R-:W-:Y:S04]  /*d750*/  @!P5 STG.E desc[UR8][R18.64], R12 ;  /* 0x0000000c1200d986 */ /* 0x000fe8000c101908 */
[----:B------:R-:W-:Y:S01]  /*d760*/  @!P5 STG.E desc[UR8][R18.64+0x100], R13 ;  /* 0x0001000d1200d986 */ /* 0x000fe2000c101908 */
[----:B------:R-:W-:Y:S01]  /*d770*/  ISETP.NE.AND P2, PT, R2, 0x1, PT ;  /* 0x000000010200780c */ /* 0x000fe20003f45270 */
[----:B0-----:R-:W0:Y:S02]  /*d780*/  @!P0 LDC.64 R22, c[0x0][0x3c0] ;  /* 0x0000f000ff168b82 */ /* 0x001e240000000a00 */
[----:B------:R-:W-:Y:S04]  /*d790*/  @!P5 STG.E desc[UR8][R18.64+0x10], R14 ;  /* 0x0000100e1200d986 */ /* 0x000fe8000c101908 */
[----:B------:R-:W-:Y:S04]  /*d7a0*/  @!P5 STG.E desc[UR8][R18.64+0x110], R15 ;  /* 0x0001100f1200d986 */ /* 0x000fe8000c101908 */
[----:B------:R5:W-:Y:S04]  /*d7b0*/  @!P5 STG.E desc[UR8][R26.64], R3 ;  /* 0x000000031a00d986 */ /* 0x000be8000c101908 */
[----:B------:R-:W4:Y:S04]  /*d7c0*/  LDL.U8 R2, [R1+0x30e] ;  /* 0x00030e0001027983 */ /* 0x000f280000100000 */
[----:B-1----:R-:W4:Y:S04]  /*d7d0*/  @!P2 LDL.128 R4, [R1+0x290] ;  /* 0x000290000104a983 */ /* 0x002f280000100c00 */
[----:B-----5:R1:W5:Y:S04]  /*d7e0*/  LDG.E R3, desc[UR8][R28.64+0x4] ;  /* 0x000004081c037981 */ /* 0x020368000c1e1900 */
[----:B------:R-:W5:Y:S01]  /*d7f0*/  @!P0 LDL.128 R24, [R1+0x280] ;  /* 0x0002800001188983 */ /* 0x000f620000100c00 */
[----:B-1----:R-:W1:Y:S01]  /*d800*/  @!P2 LDC.64 R28, c[0x0][0x3c0] ;  /* 0x0000f000ff1cab82 */ /* 0x002e620000000a00 */
[----:B---3--:R-:W-:-:S13]  /*d810*/  ISETP.NE.AND P3, PT, R8, 0x1, PT ;  /* 0x000000010800780c */ /* 0x008fda0003f65270 */
[----:B------:R-:W3:Y:S01]  /*d820*/  @!P3 LDL.128 R8, [R1+0x2a0] ;  /* 0x0002a0000108b983 */ /* 0x000ee20000100c00 */
[----:B--2---:R-:W-:-:S13]  /*d830*/  ISETP.NE.AND P4, PT, R16, 0x1, PT ;  /* 0x000000011000780c */ /* 0x004fda0003f85270 */
[----:B------:R-:W2:Y:S01]  /*d840*/  @!P4 LDL.128 R12, [R1+0x2b0] ;  /* 0x0002b000010cc983 */ /* 0x000ea20000100c00 */
[----:B------:R-:W-:Y:S02]  /*d850*/  ISETP.NE.AND P6, PT, R17, 0x1, PT ;  /* 0x000000011100780c */ /* 0x000fe40003fc5270 */
[----:B----4-:R-:W-:Y:S02]  /*d860*/  ISETP.NE.AND P5, PT, R20, 0x1, PT ;  /* 0x000000011400780c */ /* 0x010fe40003fa5270 */
[----:B------:R-:W4:Y:S01]  /*d870*/  @!P0 LDC.64 R20, c[0x0][0x3b8] ;  /* 0x0000ee00ff148b82 */ /* 0x000f220000000a00 */
[----:B------:R-:W-:Y:S02]  /*d880*/  ISETP.NE.AND P1, PT, R2, 0x1, PT ;  /* 0x000000010200780c */ /* 0x000fe40003f25270 */
[----:B------:R-:W2:Y:S01]  /*d890*/  LDL.U8 R2, [R1+0x30f] ;  /* 0x00030f0001027983 */ /* 0x000ea20000100000 */
[C---:B-----5:R-:W-:Y:S02]  /*d8a0*/  @!P0 IMAD R19, R3.reuse, 0x100, R0 ;  /* 0x0000010003138824 */ /* 0x060fe400078e0200 */
[----:B----4-:R-:W-:-:S04]  /*d8b0*/  @!P0 IMAD.WIDE R20, R3, 0x4, R20 ;  /* 0x0000000403148825 */ /* 0x010fc800078e0214 */
[----:B0-----:R-:W-:Y:S02]  /*d8c0*/  @!P0 IMAD.WIDE R22, R19, 0x2, R22 ;  /* 0x0000000213168825 */ /* 0x001fe400078e0216 */
[----:B------:R-:W4:Y:S02]  /*d8d0*/  @!P5 LDL.128 R16, [R1+0x2c0] ;  /* 0x0002c0000110d983 */ /* 0x000f240000100c00 */
[----:B------:R-:W-:Y:S02]  /*d8e0*/  @!P0 VIADD R3, R3, 0x1 ;  /* 0x0000000103038836 */ /* 0x000fe40000000000 */
[----:B------:R0:W-:Y:S04]  /*d8f0*/  @!P0 STG.E desc[UR8][R22.64+0x100], R25 ;  /* 0x0001001916008986 */ /* 0x0001e8000c101908 */
[----:B------:R-:W-:Y:S04]  /*d900*/  @!P0 STG.E desc[UR8][R22.64], R24 ;  /* 0x0000001816008986 */ /* 0x000fe8000c101908 */
[----:B------:R-:W-:Y:S01]  /*d910*/  @!P0 STG.E desc[UR8][R22.64+0x10], R26 ;  /* 0x0000101a16008986 */ /* 0x000fe2000c101908 */
[----:B0-----:R-:W-:-:S03]  /*d920*/  @!P2 IMAD R25, R3, 0x100, R0 ;  /* 0x000001000319a824 */ /* 0x001fc600078e0200 */
[----:B------:R0:W-:Y:S04]  /*d930*/  @!P0 STG.E desc[UR8][R22.64+0x110], R27 ;  /* 0x0001101b16008986 */ /* 0x0001e8000c101908 */
[----:B------:R5:W-:Y:S01]  /*d940*/  @!P0 STG.E desc[UR8][R20.64], RZ ;  /* 0x000000ff14008986 */ /* 0x000be2000c101908 */
[----:B-1----:R-:W-:-:S03]  /*d950*/  @!P2 IMAD.WIDE R28, R25, 0x2, R28 ;  /* 0x00000002191ca825 */ /* 0x002fc600078e021c */
[----:B0-----:R-:W4:Y:S04]  /*d960*/  @!P1 LDL.128 R24, [R1+0x2e0] ;  /* 0x0002e00001189983 */ /* 0x001f280000100c00 */
[----:B-----5:R-:W5:Y:S04]  /*d970*/  @!P6 LDL.128 R20, [R1+0x2d0] ;  /* 0x0002d0000114e983 */ /* 0x020f680000100c00 */
[----:B------:R-:W-:Y:S04]  /*d980*/  @!P2 STG.E desc[UR8][R28.64], R4 ;  /* 0x000000041c00a986 */ /* 0x000fe8000c101908 */
[----:B------:R0:W-:Y:S02]  /*d990*/  @!P2 STG.E desc[UR8][R28.64+0x100], R5 ;  /* 0x000100051c00a986 */ /* 0x0001e4000c101908 */
[----:B0-----:R-:W0:Y:S02]  /*d9a0*/  @!P2 LDC.64 R4, c[0x0][0x3b8] ;  /* 0x0000ee00ff04ab82 */ /* 0x001e240000000a00 */
[----:B------:R1:W-:Y:S04]  /*d9b0*/  @!P2 STG.E desc[UR8][R28.64+0x110], R7 ;  /* 0x000110071c00a986 */ /* 0x0003e8000c101908 */
[----:B------:R1:W-:Y:S02]  /*d9c0*/  @!P2 STG.E desc[UR8][R28.64+0x10], R6 ;  /* 0x000010061c00a986 */ /* 0x0003e4000c101908 */
[----:B-1----:R-:W-:Y:S01]  /*d9d0*/  @!P2 MOV R7, 0x1 ;  /* 0x000000010007a802 */ /* 0x002fe20000000f00 */
[----:B------:R-:W1:Y:S01]  /*d9e0*/  @!P4 LDC.64 R28, c[0x0][0x3c0] ;  /* 0x0000f000ff1ccb82 */ /* 0x000e620000000a00 */
[----:B0-----:R-:W-:-:S05]  /*d9f0*/  @!P2 IMAD.WIDE R4, R3, 0x4, R4 ;  /* 0x000000040304a825 */ /* 0x001fca00078e0204 */
[----:B------:R0:W-:Y:S02]  /*da00*/  @!P2 STG.E desc[UR8][R4.64], R7 ;  /* 0x000000070400a986 */ /* 0x0001e4000c101908 */
[----:B0-----:R-:W0:Y:S01]  /*da10*/  @!P3 LDC.64 R6, c[0x0][0x3c0] ;  /* 0x0000f000ff06bb82 */ /* 0x001e220000000a00 */
[----:B------:R-:W-:-:S04]  /*da20*/  @!P2 VIADD R3, R3, 0x1 ;  /* 0x000000010303a836 */ /* 0x000fc80000000000 */
[----:B------:R-:W-:-:S04]  /*da30*/  @!P3 IMAD R4, R3, 0x100, R0 ;  /* 0x000001000304b824 */ /* 0x000fc800078e0200 */
[----:B0-----:R-:W-:Y:S02]  /*da40*/  @!P3 IMAD.WIDE R6, R4, 0x2, R6 ;  /* 0x000000020406b825 */ /* 0x001fe400078e0206 */
[----:B------:R-:W0:Y:S02]  /*da50*/  @!P3 LDC.64 R4, c[0x0][0x3b8] ;  /* 0x0000ee00ff04bb82 */ /* 0x000e240000000a00 */
[----:B0-----:R-:W-:Y:S01]  /*da60*/  @!P3 IMAD.WIDE R4, R3, 0x4, R4 ;  /* 0x000000040304b825 */ /* 0x001fe200078e0204 */
[----:B---3--:R-:W-:Y:S04]  /*da70*/  @!P3 STG.E desc[UR8][R6.64], R8 ;  /* 0x000000080600b986 */ /* 0x008fe8000c101908 */
[----:B------:R0:W-:Y:S04]  /*da80*/  @!P3 STG.E desc[UR8][R6.64+0x100], R9 ;  /* 0x000100090600b986 */ /* 0x0001e8000c101908 */
[----:B------:R3:W-:Y:S01]  /*da90*/  @!P3 STG.E desc[UR8][R6.64+0x110], R11 ;  /* 0x0001100b0600b986 */ /* 0x0007e2000c101908 */
[----:B0-----:R-:W0:Y:S01]  /*daa0*/  @!P4 LDC.64 R8, c[0x0][0x3b8] ;  /* 0x0000ee00ff08cb82 */ /* 0x001e220000000a00 */
[----:B---3--:R-:W-:-:S02]  /*dab0*/  @!P3 IMAD.MOV.U32 R11, RZ, RZ, 0x2 ;  /* 0x00000002ff0bb424 */ /* 0x008fc400078e00ff */
[----:B------:R3:W-:Y:S04]  /*dac0*/  @!P3 STG.E desc[UR8][R6.64+0x10], R10 ;  /* 0x0000100a0600b986 */ /* 0x0007e8000c101908 */
[----:B------:R1:W-:Y:S01]  /*dad0*/  @!P3 STG.E desc[UR8][R4.64], R11 ;  /* 0x0000000b0400b986 */ /* 0x0003e2000c101908 */
[----:B------:R-:W-:Y:S01]  /*dae0*/  @!P3 IADD3 R3, PT, PT, R3, 0x1, RZ ;  /* 0x000000010303b810 */ /* 0x000fe20007ffe0ff */
[----:B---3--:R-:W3:Y:S08]  /*daf0*/  @!P5 LDC.64 R6, c[0x0][0x3b8] ;  /* 0x0000ee00ff06db82 */ /* 0x008ef00000000a00 */
[----:B-1----:R-:W1:Y:S01]  /*db00*/  @!P5 LDC.64 R4, c[0x0][0x3c0] ;  /* 0x0000f000ff04db82 */ /* 0x002e620000000a00 */
[----:B------:R-:W-:-:S02]  /*db10*/  @!P4 IMAD R10, R3, 0x100, R0 ;  /* 0x00000100030ac824 */ /* 0x000fc400078e0200 */
[----:B0-----:R-:W-:-:S04]  /*db20*/  @!P4 IMAD.WIDE R8, R3, 0x4, R8 ;  /* 0x000000040308c825 */ /* 0x001fc800078e0208 */
[----:B------:R-:W-:Y:S02]  /*db30*/  @!P4 VIADD R3, R3, 0x1 ;  /* 0x000000010303c836 */ /* 0x000fe40000000000 */
[----:B------:R-:W-:-:S04]  /*db40*/  @!P4 IMAD.WIDE R28, R10, 0x2, R28 ;  /* 0x000000020a1cc825 */ /* 0x000fc800078e021c */
[----:B------:R-:W-:Y:S01]  /*db50*/  @!P5 IMAD R11, R3, 0x100, R0 ;  /* 0x00000100030bd824 */ /* 0x000fe200078e0200 */
[----:B--2---:R-:W-:Y:S04]  /*db60*/  @!P4 STG.E desc[UR8][R28.64], R12 ;  /* 0x0000000c1c00c986 */ /* 0x004fe8000c101908 */
[----:B------:R1:W-:Y:S04]  /*db70*/  @!P4 STG.E desc[UR8][R28.64+0x100], R13 ;  /* 0x0001000d1c00c986 */ /* 0x0003e8000c101908 */
[----:B------:R0:W-:Y:S01]  /*db80*/  @!P4 STG.E desc[UR8][R28.64+0x110], R15 ;  /* 0x0001100f1c00c986 */ /* 0x0001e2000c101908 */
[----:B-1----:R-:W-:-:S02]  /*db90*/  @!P5 IMAD.WIDE R12, R11, 0x2, R4 ;  /* 0x000000020b0cd825 */ /* 0x002fc400078e0204 */
[----:B------:R-:W1:Y:S01]  /*dba0*/  @!P6 LDC.64 R4, c[0x0][0x3b8] ;  /* 0x0000ee00ff04eb82 */ /* 0x000e620000000a00 */
[----:B0-----:R-:W-:Y:S01]  /*dbb0*/  @!P4 MOV R15, 0x3 ;  /* 0x00000003000fc802 */ /* 0x001fe20000000f00 */
[----:B------:R-:W-:Y:S04]  /*dbc0*/  @!P4 STG.E desc[UR8][R28.64+0x10], R14 ;  /* 0x0000100e1c00c986 */ /* 0x000fe8000c101908 */
[----:B------:R0:W-:Y:S02]  /*dbd0*/  @!P4 STG.E desc[UR8][R8.64], R15 ;  /* 0x0000000f0800c986 */ /* 0x0001e4000c101908 */
[----:B------:R-:W2:Y:S08]  /*dbe0*/  @!P6 LDC.64 R10, c[0x0][0x3c0] ;  /* 0x0000f000ff0aeb82 */ /* 0x000eb00000000a00 */
[----:B0-----:R-:W0:Y:S01]  /*dbf0*/  @!P1 LDC.64 R8, c[0x0][0x3c0] ;  /* 0x0000f000ff089b82 */ /* 0x001e220000000a00 */
[----:B---3--:R-:W-:-:S07]  /*dc00*/  @!P5 IMAD.WIDE R14, R3, 0x4, R6 ;  /* 0x00000004030ed825 */ /* 0x008fce00078e0206 */
[----:B------:R-:W3:Y:S01]  /*dc10*/  @!P1 LDC.64 R6, c[0x0][0x3b8] ;  /* 0x0000ee00ff069b82 */ /* 0x000ee20000000a00 */
[----:B------:R-:W-:-:S04]  /*dc20*/  @!P5 VIADD R3, R3, 0x1 ;  /* 0x000000010303d836 */ /* 0x000fc80000000000 */
[C---:B------:R-:W-:Y:S02]  /*dc30*/  @!P6 IMAD R28, R3.reuse, 0x100, R0 ;  /* 0x00000100031ce824 */ /* 0x040fe400078e0200 */
[C---:B-1----:R-:W-:Y:S01]  /*dc40*/  @!P6 IMAD.WIDE R4, R3.reuse, 0x4, R4 ;  /* 0x000000040304e825 */ /* 0x042fe200078e0204 */
[----:B------:R-:W-:-:S03]  /*dc50*/  @!P6 IADD3 R3, PT, PT, R3, 0x1, RZ ;  /* 0x000000010303e810 */ /* 0x000fc60007ffe0ff */
[----:B------:R-:W-:Y:S02]  /*dc60*/  @!P5 IMAD.MOV.U32 R29, RZ, RZ, 0x4 ;  /* 0x00000004ff1dd424 */ /* 0x000fe400078e00ff */
[----:B--2---:R-:W-:Y:S01]  /*dc70*/  @!P6 IMAD.WIDE R10, R28, 0x2, R10 ;  /* 0x000000021c0ae825 */ /* 0x004fe200078e020a */
[----:B------:R-:W-:-:S03]  /*dc80*/  ISETP.NE.AND P0, PT, R2, 0x1, PT ;  /* 0x000000010200780c */ /* 0x000fc60003f05270 */
[C---:B---3--:R-:W-:Y:S01]  /*dc90*/  @!P1 IMAD.WIDE R6, R3.reuse, 0x4, R6 ;  /* 0x0000000403069825 */ /* 0x048fe200078e0206 */
[----:B----4-:R1:W-:Y:S04]  /*dca0*/  @!P5 STG.E desc[UR8][R12.64], R16 ;  /* 0x000000100c00d986 */ /* 0x0103e8000c101908 */
[----:B------:R2:W-:Y:S04]  /*dcb0*/  @!P5 STG.E desc[UR8][R12.64+0x100], R17 ;  /* 0x000100110c00d986 */ /* 0x0005e8000c101908 */
[----:B------:R-:W-:Y:S01]  /*dcc0*/  @!P5 STG.E desc[UR8][R12.64+0x10], R18 ;  /* 0x000010120c00d986 */ /* 0x000fe2000c101908 */
[----:B-1----:R-:W-:-:S03]  /*dcd0*/  @!P1 IMAD R16, R3, 0x100, R0 ;  /* 0x0000010003109824 */ /* 0x002fc600078e0200 */
[----:B------:R1:W-:Y:S01]  /*dce0*/  @!P5 STG.E desc[UR8][R12.64+0x110], R19 ;  /* 0x000110130c00d986 */ /* 0x0003e2000c101908 */
[----:B--2---:R-:W-:Y:S02]  /*dcf0*/  @!P6 IMAD.MOV.U32 R17, RZ, RZ, 0x5 ;  /* 0x00000005ff11e424 */ /* 0x004fe400078e00ff */
[----:B0-----:R-:W-:Y:S01]  /*dd00*/  @!P1 IMAD.WIDE R8, R16, 0x2, R8 ;  /* 0x0000000210089825 */ /* 0x001fe200078e0208 */
[----:B------:R0:W-:Y:S03]  /*dd10*/  @!P5 STG.E desc[UR8][R14.64], R29 ;  /* 0x0000001d0e00d986 */ /* 0x0001e6000c101908 */
[----:B-1----:R-:W-:Y:S01]  /*dd20*/  @!P1 IMAD.MOV.U32 R13, RZ, RZ, 0x6 ;  /* 0x00000006ff0d9424 */ /* 0x002fe200078e00ff */
[----:B-----5:R0:W-:Y:S04]  /*dd30*/  @!P6 STG.E desc[UR8][R10.64], R20 ;  /* 0x000000140a00e986 */ /* 0x0201e8000c101908 */
[----:B------:R0:W-:Y:S04]  /*dd40*/  @!P6 STG.E desc[UR8][R10.64+0x100], R21 ;  /* 0x000100150a00e986 */ /* 0x0001e8000c101908 */
[----:B------:R0:W-:Y:S04]  /*dd50*/  @!P6 STG.E desc[UR8][R10.64+0x10], R22 ;  /* 0x000010160a00e986 */ /* 0x0001e8000c101908 */
[----:B------:R0:W-:Y:S04]  /*dd60*/  @!P6 STG.E desc[UR8][R10.64+0x110], R23 ;  /* 0x000110170a00e986 */ /* 0x0001e8000c101908 */
[----:B------:R0:W-:Y:S04]  /*dd70*/  @!P6 STG.E desc[UR8][R4.64], R17 ;  /* 0x000000110400e986 */ /* 0x0001e8000c101908 */
[----:B------:R0:W-:Y:S04]  /*dd80*/  @!P1 STG.E desc[UR8][R8.64], R24 ;  /* 0x0000001808009986 */ /* 0x0001e8000c101908 */
[----:B------:R0:W-:Y:S04]  /*dd90*/  @!P1 STG.E desc[UR8][R8.64+0x100], R25 ;  /* 0x0001001908009986 */ /* 0x0001e8000c101908 */
[----:B------:R0:W-:Y:S04]  /*dda0*/  @!P1 STG.E desc[UR8][R8.64+0x10], R26 ;  /* 0x0000101a08009986 */ /* 0x0001e8000c101908 */
[----:B------:R0:W-:Y:S04]  /*ddb0*/  @!P1 STG.E desc[UR8][R8.64+0x110], R27 ;  /* 0x0001101b08009986 */ /* 0x0001e8000c101908 */
[----:B------:R0:W-:Y:S01]  /*ddc0*/  @!P1 STG.E desc[UR8][R6.64], R13 ;  /* 0x0000000d06009986 */ /* 0x0001e2000c101908 */
[----:B------:R-:W-:Y:S05]  /*ddd0*/  @P0 EXIT ;  /* 0x000000000000094d */ /* 0x000fea0003800000 */
[----:B0-----:R-:W2:Y:S01]  /*dde0*/  LDL.128 R8, [R1+0x2f0] ;  /* 0x0002f00001087983 */ /* 0x001ea20000100c00 */
[----:B------:R-:W0:Y:S01]  /*ddf0*/  LDC.64 R4, c[0x0][0x3c0] ;  /* 0x0000f000ff047b82 */ /* 0x000e220000000a00 */
[----:B------:R-:W-:-:S05]  /*de00*/  @!P1 IADD3 R3, PT, PT, R3, 0x1, RZ ;  /* 0x0000000103039810 */ /* 0x000fca0007ffe0ff */
[----:B------:R-:W-:Y:S02]  /*de10*/  IMAD R0, R3, 0x100, R0 ;  /* 0x0000010003007824 */ /* 0x000fe400078e0200 */
[----:B------:R-:W1:Y:S02]  /*de20*/  LDC.64 R6, c[0x0][0x3b8] ;  /* 0x0000ee00ff067b82 */ /* 0x000e640000000a00 */
[----:B0-----:R-:W-:-:S04]  /*de30*/  IMAD.WIDE R4, R0, 0x2, R4 ;  /* 0x0000000200047825 */ /* 0x001fc800078e0204 */
[----:B-1----:R-:W-:-:S04]  /*de40*/  IMAD.WIDE R2, R3, 0x4, R6 ;  /* 0x0000000403027825 */ /* 0x002fc800078e0206 */
[----:B------:R-:W-:Y:S01]  /*de50*/  IMAD.MOV.U32 R7, RZ, RZ, 0x7 ;  /* 0x00000007ff077424 */ /* 0x000fe200078e00ff */
[----:B--2---:R-:W-:Y:S04]  /*de60*/  STG.E desc[UR8][R4.64], R8 ;  /* 0x0000000804007986 */ /* 0x004fe8000c101908 */
[----:B------:R-:W-:Y:S04]  /*de70*/  STG.E desc[UR8][R4.64+0x100], R9 ;  /* 0x0001000904007986 */ /* 0x000fe8000c101908 */
[----:B------:R-:W-:Y:S04]  /*de80*/  STG.E desc[UR8][R4.64+0x10], R10 ;  /* 0x0000100a04007986 */ /* 0x000fe8000c101908 */
[----:B------:R-:W-:Y:S04]  /*de90*/  STG.E desc[UR8][R4.64+0x110], R11 ;  /* 0x0001100b04007986 */ /* 0x000fe8000c101908 */
[----:B------:R-:W-:Y:S01]  /*dea0*/  STG.E desc[UR8][R2.64], R7 ;  /* 0x0000000702007986 */ /* 0x000fe2000c101908 */
[----:B------:R-:W-:Y:S05]  /*deb0*/  EXIT ;  /* 0x000000000000794d */ /* 0x000fea0003800000 */
.L_x_420:
        /* <DEDUP_REMOVED lines=12> */
.L_x_437:


//--------------------- .text._Z22spgemm_symbolic_kernelPKiS0_S0_S0_Piiii --------------------------
	.section	.text._Z22spgemm_symbolic_kernelPKiS0_S0_S0_Piiii,"ax",@progbits
	.align	128
        .global         _Z22spgemm_symbolic_kernelPKiS0_S0_S0_Piiii
        .type           _Z22spgemm_symbolic_kernelPKiS0_S0_S0_Piiii,@function
        .size           _Z22spgemm_symbolic_kernelPKiS0_S0_S0_Piiii,(.L_x_438 - _Z22spgemm_symbolic_kernelPKiS0_S0_S0_Piiii)
        .other          _Z22spgemm_symbolic_kernelPKiS0_S0_S0_Piiii,@"STO_CUDA_ENTRY STV_DEFAULT"
_Z22spgemm_symbolic_kernelPKiS0_S0_S0_Piiii:
.text._Z22spgemm_symbolic_kernelPKiS0_S0_S0_Piiii:
[----:B------:R-:W0:Y:S01]  /*0000*/  LDC R1, c[0x0][0x37c] ;  /* 0x0000df00ff017b82 */ /* 0x000e220000000800 */
[----:B------:R-:W1:Y:S07]  /*0010*/  S2R R0, SR_TID.X ;  /* 0x0000000000007919 */ /* 0x000e6e0000002100 */
[----:B------:R-:W1:Y:S01]  /*0020*/  S2UR UR4, SR_CTAID.X ;  /* 0x00000000000479c3 */ /* 0x000e620000002500 */
[----:B------:R-:W2:Y:S01]  /*0030*/  LDCU UR5, c[0x0][0x3a8] ;  /* 0x00007500ff0577ac */ /* 0x000ea20008000800 */
[----:B0-----:R-:W-:-:S06]  /*0040*/  VIADD R1, R1, 0xffffffe0 ;  /* 0xffffffe001017836 */ /* 0x001fcc0000000000 */
[----:B------:R-:W1:Y:S02]  /*0050*/  LDC R3, c[0x0][0x360] ;  /* 0x0000d800ff037b82 */ /* 0x000e640000000800 */
[----:B-1----:R-:W-:-:S05]  /*0060*/  IMAD R3, R3, UR4, R0 ;  /* 0x0000000403037c24 */ /* 0x002fca000f8e0200 */
[----:B--2---:R-:W-:-:S13]  /*0070*/  ISETP.GE.AND P0, PT, R3, UR5, PT ;  /* 0x0000000503007c0c */ /* 0x004fda000bf06270 */
[----:B------:R-:W-:Y:S05]  /*0080*/  @P0 EXIT ;  /* 0x000000000000094d */ /* 0x000fea0003800000 */
[----:B------:R-:W0:Y:S01]  /*0090*/  LDC.64 R4, c[0x0][0x380] ;  /* 0x0000e000ff047b82 */ /* 0x000e220000000a00 */
[----:B------:R-:W1:Y:S01]  /*00a0*/  LDCU.64 UR4, c[0x0][0x358] ;  /* 0x00006b00ff0477ac */ /* 0x000e620008000a00 */
[----:B0-----:R-:W-:-:S05]  /*00b0*/  IMAD.WIDE R4, R3, 0x4, R4 ;  /* 0x0000000403047825 */ /* 0x001fca00078e0204 */
[----:B-1----:R-:W2:Y:S04]  /*00c0*/  LDG.E R7, desc[UR4][R4.64] ;  /* 0x0000000404077981 */ /* 0x002ea8000c1e1900 */
[----:B------:R-:W2:Y:S01]  /*00d0*/  LDG.E R0, desc[UR4][R4.64+0x4] ;  /* 0x0000040404007981 */ /* 0x000ea2000c1e1900 */
[----:B------:R-:W-:Y:S01]  /*00e0*/  BSSY.RECONVERGENT B2, `(.L_x_421) ;  /* 0x000006a000027945 */ /* 0x000fe20003800200 */
[----:B------:R-:W-:Y:S01]  /*00f0*/  IMAD.MOV.U32 R9, RZ, RZ, RZ ;  /* 0x000000ffff097224 */ /* 0x000fe200078e00ff */
[----:B--2---:R-:W-:-:S13]  /*0100*/  ISETP.GE.AND P0, PT, R7, R0, PT ;  /* 0x000000000700720c */ /* 0x004fda0003f06270 */
[----:B------:R-:W-:Y:S05]  /*0110*/  @P0 BRA `(.L_x_422) ;  /* 0x0000000400980947 */ /* 0x000fea0003800000 */
[----:B------:R-:W-:Y:S01]  /*0120*/  BSSY.RECONVERGENT B1, `(.L_x_423) ;  /* 0x000004b000017945 */ /* 0x000fe20003800200 */
[----:B------:R-:W-:-:S07]  /*0130*/  MOV R5, R7 ;  /* 0x0000000700057202 */ /* 0x000fce0000000f00 */
.L_x_431:
[----:B0-----:R-:W0:Y:S08]  /*0140*/  LDC.64 R6, c[0x0][0x388] ;  /* 0x0000e200ff067b82 */ /* 0x001e300000000a00 */
[----:B-1----:R-:W1:Y:S01]  /*0150*/  LDC.64 R8, c[0x0][0x390] ;  /* 0x0000e400ff087b82 */ /* 0x002e620000000a00 */
[----:B0-----:R-:W-:-:S06]  /*0160*/  IMAD.WIDE R6, R5, 0x4, R6 ;  /* 0x0000000405067825 */ /* 0x001fcc00078e0206 */
[----:B------:R-:W1:Y:S02]  /*0170*/  LDG.E R7, desc[UR4][R6.64] ;  /* 0x0000000406077981 */ /* 0x000e64000c1e1900 */
[----:B-1----:R-:W-:-:S05]  /*0180*/  IMAD.WIDE R8, R7, 0x4, R8 ;  /* 0x0000000407087825 */ /* 0x002fca00078e0208 */
[----:B------:R-:W2:Y:S04]  /*0190*/  LDG.E R11, desc[UR4][R8.64] ;  /* 0x00000004080b7981 */ /* 0x000ea8000c1e1900 */
[----:B------:R-:W2:Y:S01]  /*01a0*/  LDG.E R2, desc[UR4][R8.64+0x4] ;  /* 0x0000040408027981 */ /* 0x000ea2000c1e1900 */
[----:B------:R-:W-:Y:S01]  /*01b0*/  VIADD R5, R5, 0x1 ;  /* 0x0000000105057836 */ /* 0x000fe20000000000 */
[----:B------:R-:W-:Y:S04]  /*01c0*/  BSSY.RECONVERGENT B0, `(.L_x_424) ;  /* 0x000003f000007945 */ /* 0x000fe80003800200 */
[----:B------:R-:W-:-:S02]  /*01d0*/  ISETP.GE.AND P1, PT, R5, R0, PT ;  /* 0x000000000500720c */ /* 0x000fc40003f26270 */
[----:B--2---:R-:W-:-:S13]  /*01e0*/  ISETP.GE.AND P0, PT, R11, R2, PT ;  /* 0x000000020b00720c */ /* 0x004fda0003f06270 */
[----:B------:R-:W-:Y:S05]  /*01f0*/  @P0 BRA `(.L_x_425) ;  /* 0x0000000000ec0947 */ /* 0x000fea0003800000 */
[----:B------:R-:W-:Y:S01]  /*0200*/  IMAD.MOV.U32 R9, RZ, RZ, R11 ;  /* 0x000000ffff097224 */ /* 0x000fe200078e000b */
[----:B------:R-:W-:Y:S01]  /*0210*/  BSSY.RECONVERGENT B3, `(.L_x_426) ;  /* 0x000001f000037945 */ /* 0x000fe20003800200 */
[----:B------:R-:W-:-:S03]  /*0220*/  PLOP3.LUT P0, PT, PT, PT, PT, 0x80, 0x8 ;  /* 0x000000000008781c */ /* 0x000fc60003f0f070 */
[----:B------:R-:W-:-:S04]  /*0230*/  IADD3 R4, PT, PT, R2, -R9, RZ ;  /* 0x8000000902047210 */ /* 0x000fc80007ffe0ff */
[----:B------:R-:W-:-:S13]  /*0240*/  ISETP.GT.AND P2, PT, R4, 0x3, PT ;  /* 0x000000030400780c */ /* 0x000fda0003f44270 */
[----:B------:R-:W-:Y:S05]  /*0250*/  @!P2 BRA `(.L_x_427) ;  /* 0x000000000068a947 */ /* 0x000fea0003800000 */
[----:B------:R-:W0:Y:S01]  /*0260*/  LDC.64 R6, c[0x0][0x398] ;  /* 0x0000e600ff067b82 */ /* 0x000e220000000a00 */
[----:B------:R-:W-:Y:S01]  /*0270*/  PLOP3.LUT P0, PT, PT, PT, PT, 0x8, 0x80 ;  /* 0x000000000080781c */ /* 0x000fe20003f0e170 */
[----:B------:R-:W-:-:S12]  /*0280*/  VIADD R20, R2, 0xfffffffd ;  /* 0xfffffffd02147836 */ /* 0x000fd80000000000 */
.L_x_428:
[C---:B------:R-:W-:Y:S01]  /*0290*/  VIADD R13, R9.reuse, 0x1 ;  /* 0x00000001090d7836 */ /* 0x040fe20000000000 */
[C---:B------:R-:W-:Y:S01]  /*02a0*/  IADD3 R15, PT, PT, R9.reuse, 0x2, RZ ;  /* 0x00000002090f7810 */ /* 0x040fe20007ffe0ff */
[C---:B------:R-:W-:Y:S02]  /*02b0*/  VIADD R17, R9.reuse, 0x3 ;  /* 0x0000000309117836 */ /* 0x040fe40000000000 */
[----:B0-----:R-:W-:-:S04]  /*02c0*/  IMAD.WIDE R10, R9, 0x4, R6 ;  /* 0x00000004090a7825 */ /* 0x001fc800078e0206 */
[--C-:B------:R-:W-:Y:S02]  /*02d0*/  IMAD.WIDE R12, R13, 0x4, R6.reuse ;  /* 0x000000040d0c7825 */ /* 0x100fe400078e0206 */
[----:B------:R-:W2:Y:S02]  /*02e0*/  LDG.E R10, desc[UR4][R10.64] ;  /* 0x000000040a0a7981 */ /* 0x000ea4000c1e1900 */
[--C-:B------:R-:W-:Y:S02]  /*02f0*/  IMAD.WIDE R14, R15, 0x4, R6.reuse ;  /* 0x000000040f0e7825 */ /* 0x100fe400078e0206 */
[----:B------:R-:W3:Y:S02]  /*0300*/  LDG.E R12, desc[UR4][R12.64] ;  /* 0x000000040c0c7981 */ /* 0x000ee4000c1e1900 */
[----:B------:R-:W-:Y:S02]  /*0310*/  IMAD.WIDE R16, R17, 0x4, R6 ;  /* 0x0000000411107825 */ /* 0x000fe400078e0206 */
[----:B------:R-:W4:Y:S04]  /*0320*/  LDG.E R14, desc[UR4][R14.64] ;  /* 0x000000040e0e7981 */ /* 0x000f28000c1e1900 */
[----:B------:R-:W5:Y:S01]  /*0330*/  LDG.E R16, desc[UR4][R16.64] ;  /* 0x0000000410107981 */ /* 0x000f62000c1e1900 */
[----:B-1----:R-:W-:-:S02]  /*0340*/  IMAD.MOV.U32 R21, RZ, RZ, 0x1 ;  /* 0x00000001ff157424 */ /* 0x002fc400078e00ff */
[----:B------:R-:W-:-:S05]  /*0350*/  VIADD R9, R9, 0x4 ;  /* 0x0000000409097836 */ /* 0x000fca0000000000 */
[----:B------:R-:W-:Y:S02]  /*0360*/  ISETP.GE.AND P2, PT, R9, R20, PT ;  /* 0x000000140900720c */ /* 0x000fe40003f46270 */
[----:B--2---:R-:W-:Y:S01]  /*0370*/  LEA R4, R10, R1, 0x2 ;  /* 0x000000010a047211 */ /* 0x004fe200078e10ff */
[----:B---3--:R-:W-:-:S04]  /*0380*/  IMAD R8, R12, 0x4, R1 ;  /* 0x000000040c087824 */ /* 0x008fc800078e0201 */
[----:B------:R1:W-:Y:S01]  /*0390*/  STL [R4], R21 ;  /* 0x0000001504007387 */ /* 0x0003e20000100800 */
[----:B----4-:R-:W-:-:S03]  /*03a0*/  IMAD R18, R14, 0x4, R1 ;  /* 0x000000040e127824 */ /* 0x010fc600078e0201 */
[----:B------:R1:W-:Y:S01]  /*03b0*/  STL [R8], R21 ;  /* 0x0000001508007387 */ /* 0x0003e20000100800 */
[----:B-----5:R-:W-:-:S03]  /*03c0*/  LEA R19, R16, R1, 0x2 ;  /* 0x0000000110137211 */ /* 0x020fc600078e10ff */
[----:B------:R1:W-:Y:S04]  /*03d0*/  STL [R18], R21 ;  /* 0x0000001512007387 */ /* 0x0003e80000100800 */
[----:B------:R1:W-:Y:S01]  /*03e0*/  STL [R19], R21 ;  /* 0x0000001513007387 */ /* 0x0003e20000100800 */
[----:B------:R-:W-:Y:S05]  /*03f0*/  @!P2 BRA `(.L_x_428) ;  /* 0xfffffffc00a4a947 */ /* 0x000fea000383ffff */
.L_x_427:
[----:B------:R-:W-:Y:S05]  /*0400*/  BSYNC.RECONVERGENT B3 ;  /* 0x0000000000037941 */ /* 0x000fea0003800200 */
.L_x_426:
[----:B-1----:R-:W-:Y:S01]  /*0410*/  IADD3 R4, PT, PT, R2, -R9, RZ ;  /* 0x8000000902047210 */ /* 0x002fe20007ffe0ff */
[----:B------:R-:W-:Y:S03]  /*0420*/  BSSY.RECONVERGENT B3, `(.L_x_429) ;  /* 0x0000010000037945 */ /* 0x000fe60003800200 */
[----:B------:R-:W-:-:S13]  /*0430*/  ISETP.GT.AND P2, PT, R4, 0x1, PT ;  /* 0x000000010400780c */ /* 0x000fda0003f44270 */
[----:B------:R-:W-:Y:S05]  /*0440*/  @!P2 BRA `(.L_x_430) ;  /* 0x000000000034a947 */ /* 0x000fea0003800000 */
[----:B------:R-:W0:Y:S01]  /*0450*/  LDC.64 R10, c[0x0][0x398] ;  /* 0x0000e600ff0a7b82 */ /* 0x000e220000000a00 */
[C---:B------:R-:W-:Y:S02]  /*0460*/  VIADD R13, R9.reuse, 0x1 ;  /* 0x00000001090d7836 */ /* 0x040fe40000000000 */
[----:B0-----:R-:W-:-:S04]  /*0470*/  IMAD.WIDE R6, R9, 0x4, R10 ;  /* 0x0000000409067825 */ /* 0x001fc800078e020a */
[----:B------:R-:W-:Y:S02]  /*0480*/  IMAD.WIDE R10, R13, 0x4, R10 ;  /* 0x000000040d0a7825 */ /* 0x000fe400078e020a */
[----:B------:R-:W2:Y:S04]  /*0490*/  LDG.E R6, desc[UR4][R6.64] ;  /* 0x0000000406067981 */ /* 0x000ea8000c1e1900 */
[----:B------:R-:W3:Y:S01]  /*04a0*/  LDG.E R10, desc[UR4][R10.64] ;  /* 0x000000040a0a7981 */ /* 0x000ee2000c1e1900 */
[----:B------:R-:W-:Y:S01]  /*04b0*/  HFMA2 R13, -RZ, RZ, 0, 5.9604644775390625e-08 ;  /* 0x00000001ff0d7431 */ /* 0x000fe200000001ff */
[----:B------:R-:W-:Y:S01]  /*04c0*/  PLOP3.LUT P0, PT, PT, PT, PT, 0x8, 0x80 ;  /* 0x000000000080781c */ /* 0x000fe20003f0e170 */
[----:B------:R-:W-:Y:S02]  /*04d0*/  VIADD R9, R9, 0x2 ;  /* 0x0000000209097836 */ /* 0x000fe40000000000 */
[----:B--2---:R-:W-:Y:S01]  /*04e0*/  IMAD R4, R6, 0x4, R1 ;  /* 0x0000000406047824 */ /* 0x004fe200078e0201 */
[----:B---3--:R-:W-:-:S04]  /*04f0*/  LEA R8, R10, R1, 0x2 ;  /* 0x000000010a087211 */ /* 0x008fc800078e10ff */
[----:B------:R0:W-:Y:S04]  /*0500*/  STL [R4], R13 ;  /* 0x0000000d04007387 */ /* 0x0001e80000100800 */
[----:B------:R0:W-:Y:S02]  /*0510*/  STL [R8], R13 ;  /* 0x0000000d08007387 */ /* 0x0001e40000100800 */
.L_x_430:
[----:B------:R-:W-:Y:S05]  /*0520*/  BSYNC.RECONVERGENT B3 ;  /* 0x0000000000037941 */ /* 0x000fea0003800200 */
.L_x_429:
[----:B------:R-:W-:-:S13]  /*0530*/  ISETP.LT.OR P0, PT, R9, R2, P0 ;  /* 0x000000020900720c */ /* 0x000fda0000701670 */
[----:B------:R-:W-:Y:S05]  /*0540*/  @!P0 BRA `(.L_x_425) ;  /* 0x0000000000188947 */ /* 0x000fea0003800000 */
[----:B------:R-:W1:Y:S02]  /*0550*/  LDC.64 R6, c[0x0][0x398] ;  /* 0x0000e600ff067b82 */ /* 0x000e640000000a00 */
[----:B-1----:R-:W-:-:S06]  /*0560*/  IMAD.WIDE R6, R9, 0x4, R6 ;  /* 0x0000000409067825 */ /* 0x002fcc00078e0206 */
[----:B------:R-:W2:Y:S01]  /*0570*/  LDG.E R6, desc[UR4][R6.64] ;  /* 0x0000000406067981 */ /* 0x000ea2000c1e1900 */
[----:B------:R-:W-:Y:S02]  /*0580*/  HFMA2 R9, -RZ, RZ, 0, 5.9604644775390625e-08 ;  /* 0x00000001ff097431 */ /* 0x000fe400000001ff */
[----:B--2---:R-:W-:-:S05]  /*0590*/  IMAD R2, R6, 0x4, R1 ;  /* 0x0000000406027824 */ /* 0x004fca00078e0201 */
[----:B------:R1:W-:Y:S02]  /*05a0*/  STL [R2], R9 ;  /* 0x0000000902007387 */ /* 0x0003e40000100800 */
.L_x_425:
[----:B------:R-:W-:Y:S05]  /*05b0*/  BSYNC.RECONVERGENT B0 ;  /* 0x0000000000007941 */ /* 0x000fea0003800200 */
.L_x_424:
[----:B------:R-:W-:Y:S05]  /*05c0*/  @!P1 BRA `(.L_x_431) ;  /* 0xfffffff800dc9947 */ /* 0x000fea000383ffff */
[----:B------:R-:W-:Y:S05]  /*05d0*/  BSYNC.RECONVERGENT B1 ;  /* 0x0000000000017941 */ /* 0x000fea0003800200 */
.L_x_423:
[----:B01----:R-:W2:Y:S04]  /*05e0*/  LDL.128 R8, [R1] ;  /* 0x0000000001087983 */ /* 0x003ea80000100c00 */
[----:B------:R-:W3:Y:S01]  /*05f0*/  LDL.128 R4, [R1+0x10] ;  /* 0x0000100001047983 */ /* 0x000ee20000100c00 */
[----:B------:R-:W-:Y:S02]  /*0600*/  MOV R2, 0x2 ;  /* 0x0000000200027802 */ /* 0x000fe40000000f00 */
[----:B--2---:R-:W-:Y:S02]  /*0610*/  ISETP.NE.AND P2, PT, R9, 0x1, PT ;  /* 0x000000010900780c */ /* 0x004fe40003f45270 */
[----:B------:R-:W-:Y:S02]  /*0620*/  ISETP.NE.AND P1, PT, R8, 0x1, PT ;  /* 0x000000010800780c */ /* 0x000fe40003f25270 */
[----:B------:R-:W-:-:S02]  /*0630*/  ISETP.NE.AND P0, PT, R10, 0x1, PT ;  /* 0x000000010a00780c */ /* 0x000fc40003f05270 */
[----:B------:R-:W-:-:S07]  /*0640*/  SEL R0, RZ, 0x1, P2 ;  /* 0x00000001ff007807 */ /* 0x000fce0001000000 */
[----:B------:R-:W-:Y:S02]  /*0650*/  @P2 IMAD.MOV R2, RZ, RZ, 0x1 ;  /* 0x00000001ff022424 */ /* 0x000fe400078e02ff */
[----:B------:R-:W-:Y:S02]  /*0660*/  @P1 IADD3 R2, PT, PT, R0, RZ, RZ ;  /* 0x000000ff00021210 */ /* 0x000fe40007ffe0ff */
[----:B------:R-:W-:-:S03]  /*0670*/  ISETP.NE.AND P1, PT, R11, 0x1, PT ;  /* 0x000000010b00780c */ /* 0x000fc60003f25270 */
[C---:B------:R-:W-:Y:S01]  /*0680*/  VIADD R0, R2.reuse, 0x1 ;  /* 0x0000000102007836 */ /* 0x040fe20000000000 */
[----:B------:R-:W-:Y:S02]  /*0690*/  @P0 IADD3 R0, PT, PT, R2, RZ, RZ ;  /* 0x000000ff02000210 */ /* 0x000fe40007ffe0ff */
[----:B---3--:R-:W-:-:S03]  /*06a0*/  ISETP.NE.AND P0, PT, R4, 0x1, PT ;  /* 0x000000010400780c */ /* 0x008fc60003f05270 */
[----:B------:R-:W-:-:S04]  /*06b0*/  VIADD R2, R0, 0x1 ;  /* 0x0000000100027836 */ /* 0x000fc80000000000 */
[----:B------:R-:W-:Y:S02]  /*06c0*/  @P1 IADD3 R2, PT, PT, R0, RZ, RZ ;  /* 0x000000ff00021210 */ /* 0x000fe40007ffe0ff */
[----:B------:R-:W-:-:S03]  /*06d0*/  ISETP.NE.AND P1, PT, R5, 0x1, PT ;  /* 0x000000010500780c */ /* 0x000fc60003f25270 */
[C---:B------:R-:W-:Y:S01]  /*06e0*/  VIADD R0, R2.reuse, 0x1 ;  /* 0x0000000102007836 */ /* 0x040fe20000000000 */
[----:B------:R-:W-:Y:S02]  /*06f0*/  @P0 IADD3 R0, PT, PT, R2, RZ, RZ ;  /* 0x000000ff02000210 */ /* 0x000fe40007ffe0ff */
[----:B------:R-:W-:-:S03]  /*0700*/  ISETP.NE.AND P0, PT, R6, 0x1, PT ;  /* 0x000000010600780c */ /* 0x000fc60003f05270 */
[----:B------:R-:W-:-:S04]  /*0710*/  VIADD R2, R0, 0x1 ;  /* 0x0000000100027836 */ /* 0x000fc80000000000 */
[----:B------:R-:W-:Y:S02]  /*0720*/  @P1 IADD3 R2, PT, PT, R0, RZ, RZ ;  /* 0x000000ff00021210 */ /* 0x000fe40007ffe0ff */
[----:B------:R-:W-:-:S03]  /*0730*/  ISETP.NE.AND P1, PT, R7, 0x1, PT ;  /* 0x000000010700780c */ /* 0x000fc60003f25270 */
[C---:B------:R-:W-:Y:S01]  /*0740*/  VIADD R0, R2.reuse, 0x1 ;  /* 0x0000000102007836 */ /* 0x040fe20000000000 */
[----:B------:R-:W-:-:S05]  /*0750*/  @P0 IADD3 R0, PT, PT, R2, RZ, RZ ;  /* 0x000000ff02000210 */ /* 0x000fca0007ffe0ff */
[----:B------:R-:W-:-:S04]  /*0760*/  VIADD R9, R0, 0x1 ;  /* 0x0000000100097836 */ /* 0x000fc80000000000 */
[----:B------:R-:W-:-:S07]  /*0770*/  @P1 IADD3 R9, PT, PT, R0, RZ, RZ ;  /* 0x000000ff00091210 */ /* 0x000fce0007ffe0ff */
.L_x_422:
[----:B------:R-:W-:Y:S05]  /*0780*/  BSYNC.RECONVERGENT B2 ;  /* 0x0000000000027941 */ /* 0x000fea0003800200 */
.L_x_421:
[----:B------:R-:W0:Y:S02]  /*0790*/  LDC.64 R4, c[0x0][0x3a0] ;  /* 0x0000e800ff047b82 */ /* 0x000e240000000a00 */
[----:B0-----:R-:W-:-:S05]  /*07a0*/  IMAD.WIDE R2, R3, 0x4, R4 ;  /* 0x0000000403027825 */ /* 0x001fca00078e0204 */
[----:B------:R-:W-:Y:S01]  /*07b0*/  STG.E desc[UR4][R2.64], R9 ;  /* 0x0000000902007986 */ /* 0x000fe2000c101904 */
[----:B------:R-:W-:Y:S05]  /*07c0*/  EXIT ;  /* 0x000000000000794d */ /* 0x000fea0003800000 */
.L_x_432:
        /* <DEDUP_REMOVED lines=11> */
.L_x_438:


//--------------------- .nv.shared._ZN3cub18CUB_300001_SM_10006detail4scan16DeviceScanKernelINS2_10policy_hubIiiimN4cuda3std3__44plusIvEEE10Policy1000EPiSC_NS0_13ScanTileStateIiLb1EEES9_NS1_10InputValueIiSC_EEmiLb0EiEEvT0_T1_T2_iT3_T4_T5_ --------------------------
	.section	.nv.shared._ZN3cub18CUB_300001_SM_10006detail4scan16DeviceScanKernelINS2_10policy_hubIiiimN4cuda3std3__44plusIvEEE10Policy1000EPiSC_NS0_13ScanTileStateIiLb1EEES9_NS1_10InputValueIiSC_EEmiLb0EiEEvT0_T1_T2_iT3_T4_T5_,"aw",@nobits
	.sectionflags	@""
	.align	16
.nv.shared._ZN3cub18CUB_300001_SM_10006detail4scan16DeviceScanKernelINS2_10policy_hubIiiimN4cuda3std3__44plusIvEEE10Policy1000EPiSC_NS0_13ScanTileStateIiLb1EEES9_NS1_10InputValueIiSC_EEmiLb0EiEEvT0_T1_T2_iT3_T4_T5_:
	.zero		32656


//--------------------- .nv.shared.reserved.0     --------------------------
	.section	.nv.shared.reserved.0,"aw",@nobits
	.weak		__nv_reservedSMEM_offset_0_alias
	.size		__nv_reservedSMEM_offset_0_alias, 0, 64
	.other		__nv_reservedSMEM_offset_0_alias,@"STO_CUDA_RESERVED_SHARED STV_DEFAULT"
__nv_reservedSMEM_offset_0_alias:
	.zero		0
	.zero		64


//--------------------- .nv.global                --------------------------
	.section	.nv.global,"aw",@nobits
.nv.global:
	.type		_ZN34_INTERNAL_6fdccf2e_4_k_cu_2a1093b46thrust24THRUST_300001_SM_1000_NS12placeholders2_8E,@object
	.size		_ZN34_INTERNAL_6fdccf2e_4_k_cu_2a1093b46thrust24THRUST_300001_SM_1000_NS12placeholders2_8E,(_ZN34_INTERNAL_6fdccf2e_4_k_cu_2a1093b44cuda3std3__436_GLOBAL__N__6fdccf2e_4_k_cu_2a1093b46ignoreE - _ZN34_INTERNAL_6fdccf2e_4_k_cu_2a1093b46thrust24THRUST_300001_SM_1000_NS12placeholders2_8E)
_ZN34_INTERNAL_6fdccf2e_4_k_cu_2a1093b46thrust24THRUST_300001_SM_1000_NS12placeholders2_8E:
	.zero		1
	.type		_ZN34_INTERNAL_6fdccf2e_4_k_cu_2a1093b44cuda3std3__436_GLOBAL__N__6fdccf2e_4_k_cu_2a1093b46ignoreE,@object
	.size		_ZN34_INTERNAL_6fdccf2e_4_k_cu_2a1093b44cuda3std3__436_GLOBAL__N__6fdccf2e_4_k_cu_2a1093b46ignoreE,(_ZN34_INTERNAL_6fdccf2e_4_k_cu_2a1093b44cuda3std6ranges3__45__cpo4dataE - _ZN34_INTERNAL_6fdccf2e_4_k_cu_2a1093b44cuda3std3__436_GLOBAL__N__6fdccf2e_4_k_cu_2a1093b46ignoreE)
_ZN34_INTERNAL_6fdccf2e_4_k_cu_2a1093b44cuda3std3__436_GLOBAL__N__6fdccf2e_4_k_cu_2a1093b46ignoreE:
	.zero		1
	.type		_ZN34_INTERNAL_6fdccf2e_4_k_cu_2a1093b44cuda3std6ranges3__45__cpo4dataE,@object
	.size		_ZN34_INTERNAL_6fdccf2e_4_k_cu_2a1093b44cuda3std6ranges3__45__cpo4dataE,(_ZN34_INTERNAL_6fdccf2e_4_k_cu_2a1093b46thrust24THRUST_300001_SM_1000_NS6system3cpp3parE - _ZN34_INTERNAL_6fdccf2e_4_k_cu_2a1093b44cuda3std6ranges3__45__cpo4dataE)
_ZN34_INTERNAL_6fdccf2e_4_k_cu_2a1093b44cuda3std6ranges3__45__cpo4dataE:
	.zero		1
	.type		_ZN34_INTERNAL_6fdccf2e_4_k_cu_2a1093b46thrust24THRUST_300001_SM_1000_NS6system3cpp3parE,@object
	.size		_ZN34_INTERNAL_6fdccf2e_4_k_cu_2a1093b46thrust24THRUST_300001_SM_1000_NS6system3cpp3parE,(_ZN34_INTERNAL_6fdccf2e_4_k_cu_2a1093b44cuda3std3__45__cpo5beginE - _ZN34_INTERNAL_6fdccf2e_4_k_cu_2a1093b46thrust24THRUST_300001_SM_1000_NS6system3cpp3parE)
_ZN34_INTERNAL_6fdccf2e_4_k_cu_2a1093b46thrust24THRUST_300001_SM_1000_NS6system3cpp3parE:
	.zero		1
	.type		_ZN34_INTERNAL_6fdccf2e_4_k_cu_2a1093b44cuda3std3__45__cpo5beginE,@object
	.size		_ZN34_INTERNAL_6fdccf2e_4_k_cu_2a1093b44cuda3std3__45__cpo5beginE,(_ZN34_INTERNAL_6fdccf2e_4_k_cu_2a1093b44cuda3std6ranges3__45__cpo5beginE - _ZN34_INTERNAL_6fdccf2e_4_k_cu_2a1093b44cuda3std3__45__cpo5beginE)
_ZN34_INTERNAL_6fdccf2e_4_k_cu_2a1093b44cuda3std3__45__cpo5beginE:
	.zero		1
	.type		_ZN34_INTERNAL_6fdccf2e_4_k_cu_2a1093b44cuda3std6ranges3__45__cpo5beginE,@object
	.size		_ZN34_INTERNAL_6fdccf2e_4_k_cu_2a1093b44cuda3std6ranges3__45__cpo5beginE,(_ZN34_INTERNAL_6fdccf2e_4_k_cu_2a1093b46thrust24THRUST_300001_SM_1000_NS6deviceE - _ZN34_INTERNAL_6fdccf2e_4_k_cu_2a1093b44cuda3std6ranges3__45__cpo5beginE)
_ZN34_INTERNAL_6fdccf2e_4_k_cu_2a1093b44cuda3std6ranges3__45__cpo5beginE:
	.zero		1
	.type		_ZN34_INTERNAL_6fdccf2e_4_k_cu_2a1093b46thrust24THRUST_300001_SM_1000_NS6deviceE,@object
	.size		_ZN34_INTERNAL_6fdccf2e_4_k_cu_2a1093b46thrust24THRUST_300001_SM_1000_NS6deviceE,(_ZN34_INTERNAL_6fdccf2e_4_k_cu_2a1093b44cuda3std3__47nulloptE - _ZN34_INTERNAL_6fdccf2e_4_k_cu_2a1093b46thrust24THRUST_300001_SM_1000_NS6deviceE)
_ZN34_INTERNAL_6fdccf2e_4_k_cu_2a1093b46thrust24THRUST_300001_SM_1000_NS6deviceE:
	.zero		1
	.type		_ZN34_INTERNAL_6fdccf2e_4_k_cu_2a1093b44cuda3std3__47nulloptE,@object
	.size		_ZN34_INTERNAL_6fdccf2e_4_k_cu_2a1093b44cuda3std3__47nulloptE,(_ZN34_INTERNAL_6fdccf2e_4_k_cu_2a1093b44cuda3std6ranges3__45__cpo8distanceE - _ZN34_INTERNAL_6fdccf2e_4_k_cu_2a1093b44cuda3std3__47nulloptE)
_ZN34_INTERNAL_6fdccf2e_4_k_cu_2a1093b44cuda3std3__47nulloptE:
	.zero		1
	.type		_ZN34_INTERNAL_6fdccf2e_4_k_cu_2a1093b44cuda3std6ranges3__45__cpo8distanceE,@object
	.size		_ZN34_INTERNAL_6fdccf2e_4_k_cu_2a1093b44cuda3std6ranges3__45__cpo8distanceE,(_ZN34_INTERNAL_6fdccf2e_4_k_cu_2a1093b46thrust24THRUST_300001_SM_1000_NS12placeholders2_4E - _ZN34_INTERNAL_6fdccf2e_4_k_cu_2a1093b44cuda3std6ranges3__45__cpo8distanceE)
_ZN34_INTERNAL_6fdccf2e_4_k_cu_2a1093b44cuda3std6ranges3__45__cpo8distanceE:
	.zero		1
	.type		_ZN34_INTERNAL_6fdccf2e_4_k_cu_2a1093b46thrust24THRUST_300001_SM_1000_NS12placeholders2_4E,@object
	.size		_ZN34_INTERNAL_6fdccf2e_4_k_cu_2a1093b46thrust24THRUST_300001_SM_1000_NS12placeholders2_4E,(_ZN34_INTERNAL_6fdccf2e_4_k_cu_2a1093b44cuda3std3__45__cpo6rbeginE - _ZN34_INTERNAL_6fdccf2e_4_k_cu_2a1093b46thrust24THRUST_300001_SM_1000_NS12placeholders2_4E)
_ZN34_INTERNAL_6fdccf2e_4_k_cu_2a1093b46thrust24THRUST_300001_SM_1000_NS12placeholders2_4E:
	.zero		1
	.type		_ZN34_INTERNAL_6fdccf2e_4_k_cu_2a1093b44cuda3std3__45__cpo6rbeginE,@object
	.size		_ZN34_INTERNAL_6fdccf2e_4_k_cu_2a1093b44cuda3std3__45__cpo6rbeginE,(_ZN34_INTERNAL_6fdccf2e_4_k_cu_2a1093b44cuda3std6ranges3__45__cpo7advanceE - _ZN34_INTERNAL_6fdccf2e_4_k_cu_2a1093b44cuda3std3__45__cpo6rbeginE)
_ZN34_INTERNAL_6fdccf2e_4_k_cu_2a1093b44cuda3std3__45__cpo6rbeginE:
	.zero		1
	.type		_ZN34_INTERNAL_6fdccf2e_4_k_cu_2a1093b44cuda3std6ranges3__45__cpo7advanceE,@object
	.size		_ZN34_INTERNAL_6fdccf2e_4_k_cu_2a1093b44cuda3std6ranges3__45__cpo7advanceE,(_ZN34_INTERNAL_6fdccf2e_4_k_cu_2a1093b46thrust24THRUST_300001_SM_1000_NS12placeholders3_10E - _ZN34_INTERNAL_6fdccf2e_4_k_cu_2a1093b44cuda3std6ranges3__45__cpo7advanceE)
_ZN34_INTERNAL_6fdccf2e_4_k_cu_2a1093b44cuda3std6ranges3__45__cpo7advanceE:
	.zero		1
	.type		_ZN34_INTERNAL_6fdccf2e_4_k_cu_2a1093b46thrust24THRUST_300001_SM_1000_NS12placeholders3_10E,@object
	.size		_ZN34_INTERNAL_6fdccf2e_4_k_cu_2a1093b46thrust24THRUST_300001_SM_1000_NS12placeholders3_10E,(_ZN34_INTERNAL_6fdccf2e_4_k_cu_2a1093b44cuda3std3__48in_placeE - _ZN34_INTERNAL_6fdccf2e_4_k_cu_2a1093b46thrust24THRUST_300001_SM_1000_NS12placeholders3_10E)
_ZN34_INTERNAL_6fdccf2e_4_k_cu_2a1093b46thrust24THRUST_300001_SM_1000_NS12placeholders3_10E:
	.zero		1
	.type		_ZN34_INTERNAL_6fdccf2e_4_k_cu_2a1093b44cuda3std3__48in_placeE,@object
	.size		_ZN34_INTERNAL_6fdccf2e_4_k_cu_2a1093b44cuda3std3__48in_placeE,(_ZN34_INTERNAL_6fdccf2e_4_k_cu_2a1093b44cuda3std6ranges3__45__cpo4sizeE - _ZN34_INTERNAL_6fdccf2e_4_k_cu_2a1093b44cuda3std3__48in_placeE)
_ZN34_INTERNAL_6fdccf2e_4_k_cu_2a1093b44cuda3std3__48in_placeE:
	.zero		1
	.type		_ZN34_INTERNAL_6fdccf2e_4_k_cu_2a1093b44cuda3std6ranges3__45__cpo4sizeE,@object
	.size		_ZN34_INTERNAL_6fdccf2e_4_k_cu_2a1093b44cuda3std6ranges3__45__cpo4sizeE,(_ZN34_INTERNAL_6fdccf2e_4_k_cu_2a1093b46thrust24THRUST_300001_SM_1000_NS12placeholders2_2E - _ZN34_INTERNAL_6fdccf2e_4_k_cu_2a1093b44cuda3std6ranges3__45__cpo4sizeE)
_ZN34_INTERNAL_6fdccf2e_4_k_cu_2a1093b44cuda3std6ranges3__45__cpo4sizeE:
	.zero		1
	.type		_ZN34_INTERNAL_6fdccf2e_4_k_cu_2a1093b46thrust24THRUST_300001_SM_1000_NS12placeholders2_2E,@object
	.size		_ZN34_INTERNAL_6fdccf2e_4_k_cu_2a1093b46thrust24THRUST_300001_SM_1000_NS12placeholders2_2E,(_ZN34_INTERNAL_6fdccf2e_4_k_cu_2a1093b44cuda3std3__45__cpo6cbeginE - _ZN34_INTERNAL_6fdccf2e_4_k_cu_2a1093b46thrust24THRUST_300001_SM_1000_NS12placeholders2_2E)
_ZN34_INTERNAL_6fdccf2e_4_k_cu_2a1093b46thrust24THRUST_300001_SM_1000_NS12placeholders2_2E:
	.zero		1
	.type		_ZN34_INTERNAL_6fdccf2e_4_k_cu_2a1093b44cuda3std3__45__cpo6cbeginE,@object
	.size		_ZN34_INTERNAL_6fdccf2e_4_k_cu_2a1093b44cuda3std3__45__cpo6cbeginE,(_ZN34_INTERNAL_6fdccf2e_4_k_cu_2a1093b44cuda3std6ranges3__45__cpo6cbeginE - _ZN34_INTERNAL_6fdccf2e_4_k_cu_2a1093b44cuda3std3__45__cpo6cbeginE)
_ZN34_INTERNAL_6fdccf2e_4_k_cu_2a1093b44cuda3std3__45__cpo6cbeginE:
	.zero		1
	.type		_ZN34_INTERNAL_6fdccf2e_4_k_cu_2a1093b44cuda3std6ranges3__45__cpo6cbeginE,@object
	.size		_ZN34_INTERNAL_6fdccf2e_4_k_cu_2a1093b44cuda3std6ranges3__45__cpo6cbeginE,(_ZN34_INTERNAL_6fdccf2e_4_k_cu_2a1093b46thrust24THRUST_300001_SM_1000_NS12placeholders2_6E - _ZN34_INTERNAL_6fdccf2e_4_k_cu_2a1093b44cuda3std6ranges3__45__cpo6cbeginE)
_ZN34_INTERNAL_6fdccf2e_4_k_cu_2a1093b44cuda3std6ranges3__45__cpo6cbeginE:
	.zero		1
	.type		_ZN34_INTERNAL_6fdccf2e_4_k_cu_2a1093b46thrust24THRUST_300001_SM_1000_NS12placeholders2_6E,@object
	.size		_ZN34_INTERNAL_6fdccf2e_4_k_cu_2a1093b46thrust24THRUST_300001_SM_1000_NS12placeholders2_6E,(_ZN34_INTERNAL_6fdccf2e_4_k_cu_2a1093b44cuda3std3__45__cpo7crbeginE - _ZN34_INTERNAL_6fdccf2e_4_k_cu_2a1093b46thrust24THRUST_300001_SM_1000_NS12placeholders2_6E)
_ZN34_INTERNAL_6fdccf2e_4_k_cu_2a1093b46thrust24THRUST_300001_SM_1000_NS12placeholders2_6E:
	.zero		1
	.type		_ZN34_INTERNAL_6fdccf2e_4_k_cu_2a1093b44cuda3std3__45__cpo7crbeginE,@object
	.size		_ZN34_INTERNAL_6fdccf2e_4_k_cu_2a1093b44cuda3std3__45__cpo7crbeginE,(_ZN34_INTERNAL_6fdccf2e_4_k_cu_2a1093b44cuda3std6ranges3__45__cpo4nextE - _ZN34_INTERNAL_6fdccf2e_4_k_cu_2a1093b44cuda3std3__45__cpo7crbeginE)
_ZN34_INTERNAL_6fdccf2e_4_k_cu_2a1093b44cuda3std3__45__cpo7crbeginE:
	.zero		1
	.type		_ZN34_INTERNAL_6fdccf2e_4_k_cu_2a1093b44cuda3std6ranges3__45__cpo4nextE,@object
	.size		_ZN34_INTERNAL_6fdccf2e_4_k_cu_2a1093b44cuda3std6ranges3__45__cpo4nextE,(_ZN34_INTERNAL_6fdccf2e_4_k_cu_2a1093b44cuda3std6ranges3__45__cpo4swapE - _ZN34_INTERNAL_6fdccf2e_4_k_cu_2a1093b44cuda3std6ranges3__45__cpo4nextE)
_ZN34_INTERNAL_6fdccf2e_4_k_cu_2a1093b44cuda3std6ranges3__45__cpo4nextE:
	.zero		1
	.type		_ZN34_INTERNAL_6fdccf2e_4_k_cu_2a1093b44cuda3std6ranges3__45__cpo4swapE,@object
	.size		_ZN34_INTERNAL_6fdccf2e_4_k_cu_2a1093b44cuda3std6ranges3__45__cpo4swapE,(_ZN34_INTERNAL_6fdccf2e_4_k_cu_2a1093b46thrust24THRUST_300001_SM_1000_NS8cuda_cub10par_nosyncE - _ZN34_INTERNAL_6fdccf2e_4_k_cu_2a1093b44cuda3std6ranges3__45__cpo4swapE)
_ZN34_INTERNAL_6fdccf2e_4_k_cu_2a1093b44cuda3std6ranges3__45__cpo4swapE:
	.zero		1
	.type		_ZN34_INTERNAL_6fdccf2e_4_k_cu_2a1093b46thrust24THRUST_300001_SM_1000_NS8cuda_cub10par_nosyncE,@object
	.size		_ZN34_INTERNAL_6fdccf2e_4_k_cu_2a1093b46thrust24THRUST_300001_SM_1000_NS8cuda_cub10par_nosyncE,(_ZN34_INTERNAL_6fdccf2e_4_k_cu_2a1093b46thrust24THRUST_300001_SM_1000_NS3seqE - _ZN34_INTERNAL_6fdccf2e_4_k_cu_2a1093b46thrust24THRUST_300001_SM_1000_NS8cuda_cub10par_nosyncE)
_ZN34_INTERNAL_6fdccf2e_4_k_cu_2a1093b46thrust24THRUST_300001_SM_1000_NS8cuda_cub10par_nosyncE:
	.zero		1
	.type		_ZN34_INTERNAL_6fdccf2e_4_k_cu_2a1093b46thrust24THRUST_300001_SM_1000_NS3seqE,@object
	.size		_ZN34_INTERNAL_6fdccf2e_4_k_cu_2a1093b46thrust24THRUST_300001_SM_1000_NS3seqE,(_ZN34_INTERNAL_6fdccf2e_4_k_cu_2a1093b44cuda3std3__420unreachable_sentinelE - _ZN34_INTERNAL_6fdccf2e_4_k_cu_2a1093b46thrust24THRUST_300001_SM_1000_NS3seqE)
_ZN34_INTERNAL_6fdccf2e_4_k_cu_2a1093b46thrust24THRUST_300001_SM_1000_NS3seqE:
	.zero		1
	.type		_ZN34_INTERNAL_6fdccf2e_4_k_cu_2a1093b44cuda3std3__420unreachable_sentinelE,@object
	.size		_ZN34_INTERNAL_6fdccf2e_4_k_cu_2a1093b44cuda3std3__420unreachable_sentinelE,(_ZN34_INTERNAL_6fdccf2e_4_k_cu_2a1093b44cuda3std6ranges3__45__cpo5ssizeE - _ZN34_INTERNAL_6fdccf2e_4_k_cu_2a1093b44cuda3std3__420unreachable_sentinelE)
_ZN34_INTERNAL_6fdccf2e_4_k_cu_2a1093b44cuda3std3__420unreachable_sentinelE:
	.zero		1
	.type		_ZN34_INTERNAL_6fdccf2e_4_k_cu_2a1093b44cuda3std6ranges3__45__cpo5ssizeE,@object
	.size		_ZN34_INTERNAL_6fdccf2e_4_k_cu_2a1093b44cuda3std6ranges3__45__cpo5ssizeE,(_ZN34_INTERNAL_6fdccf2e_4_k_cu_2a1093b46thrust24THRUST_300001_SM_1000_NS12placeholders2_3E - _ZN34_INTERNAL_6fdccf2e_4_k_cu_2a1093b44cuda3std6ranges3__45__cpo5ssizeE)
_ZN34_INTERNAL_6fdccf2e_4_k_cu_2a1093b44cuda3std6ranges3__45__cpo5ssizeE:
	.zero		1
	.type		_ZN34_INTERNAL_6fdccf2e_4_k_cu_2a1093b46thrust24THRUST_300001_SM_1000_NS12placeholders2_3E,@object
	.size		_ZN34_INTERNAL_6fdccf2e_4_k_cu_2a1093b46thrust24THRUST_300001_SM_1000_NS12placeholders2_3E,(_ZN34_INTERNAL_6fdccf2e_4_k_cu_2a1093b44cuda3std3__45__cpo4cendE - _ZN34_INTERNAL_6fdccf2e_4_k_cu_2a1093b46thrust24THRUST_300001_SM_1000_NS12placeholders2_3E)
_ZN34_INTERNAL_6fdccf2e_4_k_cu_2a1093b46thrust24THRUST_300001_SM_1000_NS12placeholders2_3E:
	.zero		1
	.type		_ZN34_INTERNAL_6fdccf2e_4_k_cu_2a1093b44cuda3std3__45__cpo4cendE,@object
	.size		_ZN34_INTERNAL_6fdccf2e_4_k_cu_2a1093b44cuda3std3__45__cpo4cendE,(_ZN34_INTERNAL_6fdccf2e_4_k_cu_2a1093b44cuda3std6ranges3__45__cpo4cendE - _ZN34_INTERNAL_6fdccf2e_4_k_cu_2a1093b44cuda3std3__45__cpo4cendE)
_ZN34_INTERNAL_6fdccf2e_4_k_cu_2a1093b44cuda3std3__45__cpo4cendE:
	.zero		1
	.type		_ZN34_INTERNAL_6fdccf2e_4_k_cu_2a1093b44cuda3std6ranges3__45__cpo4cendE,@object
	.size		_ZN34_INTERNAL_6fdccf2e_4_k_cu_2a1093b44cuda3std6ranges3__45__cpo4cendE,(_ZN34_INTERNAL_6fdccf2e_4_k_cu_2a1093b46thrust24THRUST_300001_SM_1000_NS12placeholders2_7E - _ZN34_INTERNAL_6fdccf2e_4_k_cu_2a1093b44cuda3std6ranges3__45__cpo4cendE)
_ZN34_INTERNAL_6fdccf2e_4_k_cu_2a1093b44cuda3std6ranges3__45__cpo4cendE:
	.zero		1
	.type		_ZN34_INTERNAL_6fdccf2e_4_k_cu_2a1093b46thrust24THRUST_300001_SM_1000_NS12placeholders2_7E,@object
	.size		_ZN34_INTERNAL_6fdccf2e_4_k_cu_2a1093b46thrust24THRUST_300001_SM_1000_NS12placeholders2_7E,(_ZN34_INTERNAL_6fdccf2e_4_k_cu_2a1093b44cuda3std3__45__cpo5crendE - _ZN34_INTERNAL_6fdccf2e_4_k_cu_2a1093b46thrust24THRUST_300001_SM_1000_NS12placeholders2_7E)
_ZN34_INTERNAL_6fdccf2e_4_k_cu_2a1093b46thrust24THRUST_300001_SM_1000_NS12placeholders2_7E:
	.zero		1
	.type		_ZN34_INTERNAL_6fdccf2e_4_k_cu_2a1093b44cuda3std3__45__cpo5crendE,@object
	.size		_ZN34_INTERNAL_6fdccf2e_4_k_cu_2a1093b44cuda3std3__45__cpo5crendE,(_ZN34_INTERNAL_6fdccf2e_4_k_cu_2a1093b44cuda3std6ranges3__45__cpo4prevE - _ZN34_INTERNAL_6fdccf2e_4_k_cu_2a1093b44cuda3std3__45__cpo5crendE)
_ZN34_INTERNAL_6fdccf2e_4_k_cu_2a1093b44cuda3std3__45__cpo5crendE:
	.zero		1
	.type		_ZN34_INTERNAL_6fdccf2e_4_k_cu_2a1093b44cuda3std6ranges3__45__cpo4prevE,@object
	.size		_ZN34_INTERNAL_6fdccf2e_4_k_cu_2a1093b44cuda3std6ranges3__45__cpo4prevE,(_ZN34_INTERNAL_6fdccf2e_4_k_cu_2a1093b44cuda3std6ranges3__45__cpo9iter_moveE - _ZN34_INTERNAL_6fdccf2e_4_k_cu_2a1093b44cuda3std6ranges3__45__cpo4prevE)
_ZN34_INTERNAL_6fdccf2e_4_k_cu_2a1093b44cuda3std6ranges3__45__cpo4prevE:
	.zero		1
	.type		_ZN34_INTERNAL_6fdccf2e_4_k_cu_2a1093b44cuda3std6ranges3__45__cpo9iter_moveE,@object
	.size		_ZN34_INTERNAL_6fdccf2e_4_k_cu_2a1093b44cuda3std6ranges3__45__cpo9iter_moveE,(_ZN34_INTERNAL_6fdccf2e_4_k_cu_2a1093b46thrust24THRUST_300001_SM_1000_NS6system6detail10sequential3seqE - _ZN34_INTERNAL_6fdccf2e_4_k_cu_2a1093b44cuda3std6ranges3__45__cpo9iter_moveE)
_ZN34_INTERNAL_6fdccf2e_4_k_cu_2a1093b44cuda3std6ranges3__45__cpo9iter_moveE:
	.zero		1
	.type		_ZN34_INTERNAL_6fdccf2e_4_k_cu_2a1093b46thrust24THRUST_300001_SM_1000_NS6system6detail10sequential3seqE,@object
	.size		_ZN34_INTERNAL_6fdccf2e_4_k_cu_2a1093b46thrust24THRUST_300001_SM_1000_NS6system6detail10sequential3seqE,(_ZN34_INTERNAL_6fdccf2e_4_k_cu_2a1093b46thrust24THRUST_300001_SM_1000_NS12placeholders2_9E - _ZN34_INTERNAL_6fdccf2e_4_k_cu_2a1093b46thrust24THRUST_300001_SM_1000_NS6system6detail10sequential3seqE)
_ZN34_INTERNAL_6fdccf2e_4_k_cu_2a1093b46thrust24THRUST_300001_SM_1000_NS6system6detail10sequential3seqE:
	.zero		1
	.type		_ZN34_INTERNAL_6fdccf2e_4_k_cu_2a1093b46thrust24THRUST_300001_SM_1000_NS12placeholders2_9E,@object
	.size		_ZN34_INTERNAL_6fdccf2e_4_k_cu_2a1093b46thrust24THRUST_300001_SM_1000_NS12placeholders2_9E,(_ZN34_INTERNAL_6fdccf2e_4_k_cu_2a1093b44cuda3std3__419piecewise_constructE - _ZN34_INTERNAL_6fdccf2e_4_k_cu_2a1093b46thrust24THRUST_300001_SM_1000_NS12placeholders2_9E)
_ZN34_INTERNAL_6fdccf2e_4_k_cu_2a1093b46thrust24THRUST_300001_SM_1000_NS12placeholders2_9E:
	.zero		1
	.type		_ZN34_INTERNAL_6fdccf2e_4_k_cu_2a1093b44cuda3std3__419piecewise_constructE,@object
	.size		_ZN34_INTERNAL_6fdccf2e_4_k_cu_2a1093b44cuda3std3__419piecewise_constructE,(_ZN34_INTERNAL_6fdccf2e_4_k_cu_2a1093b44cuda3std6ranges3__45__cpo5cdataE - _ZN34_INTERNAL_6fdccf2e_4_k_cu_2a1093b44cuda3std3__419piecewise_constructE)
_ZN34_INTERNAL_6fdccf2e_4_k_cu_2a1093b44cuda3std3__419piecewise_constructE:
	.zero		1
	.type		_ZN34_INTERNAL_6fdccf2e_4_k_cu_2a1093b44cuda3std6ranges3__45__cpo5cdataE,@object
	.size		_ZN34_INTERNAL_6fdccf2e_4_k_cu_2a1093b44cuda3std6ranges3__45__cpo5cdataE,(_ZN34_INTERNAL_6fdccf2e_4_k_cu_2a1093b46thrust24THRUST_300001_SM_1000_NS12placeholders2_1E - _ZN34_INTERNAL_6fdccf2e_4_k_cu_2a1093b44cuda3std6ranges3__45__cpo5cdataE)
_ZN34_INTERNAL_6fdccf2e_4_k_cu_2a1093b44cuda3std6ranges3__45__cpo5cdataE:
	.zero		1
	.type		_ZN34_INTERNAL_6fdccf2e_4_k_cu_2a1093b46thrust24THRUST_300001_SM_1000_NS12placeholders2_1E,@object
	.size		_ZN34_INTERNAL_6fdccf2e_4_k_cu_2a1093b46thrust24THRUST_300001_SM_1000_NS12placeholders2_1E,(_ZN34_INTERNAL_6fdccf2e_4_k_cu_2a1093b44cuda3std3__45__cpo3endE - _ZN34_INTERNAL_6fdccf2e_4_k_cu_2a1093b46thrust24THRUST_300001_SM_1000_NS12placeholders2_1E)
_ZN34_INTERNAL_6fdccf2e_4_k_cu_2a1093b46thrust24THRUST_300001_SM_1000_NS12placeholders2_1E:
	.zero		1
	.type		_ZN34_INTERNAL_6fdccf2e_4_k_cu_2a1093b44cuda3std3__45__cpo3endE,@object
	.size		_ZN34_INTERNAL_6fdccf2e_4_k_cu_2a1093b44cuda3std3__45__cpo3endE,(_ZN34_INTERNAL_6fdccf2e_4_k_cu_2a1093b44cuda3std6ranges3__45__cpo3endE - _ZN34_INTERNAL_6fdccf2e_4_k_cu_2a1093b44cuda3std3__45__cpo3endE)
_ZN34_INTERNAL_6fdccf2e_4_k_cu_2a1093b44cuda3std3__45__cpo3endE:
	.zero		1
	.type		_ZN34_INTERNAL_6fdccf2e_4_k_cu_2a1093b44cuda3std6ranges3__45__cpo3endE,@object
	.size		_ZN34_INTERNAL_6fdccf2e_4_k_cu_2a1093b44cuda3std6ranges3__45__cpo3endE,(_ZN34_INTERNAL_6fdccf2e_4_k_cu_2a1093b46thrust24THRUST_300001_SM_1000_NS12placeholders2_5E - _ZN34_INTERNAL_6fdccf2e_4_k_cu_2a1093b44cuda3std6ranges3__45__cpo3endE)
_ZN34_INTERNAL_6fdccf2e_4_k_cu_2a1093b44cuda3std6ranges3__45__cpo3endE:
	.zero		1
	.type		_ZN34_INTERNAL_6fdccf2e_4_k_cu_2a1093b46thrust24THRUST_300001_SM_1000_NS12placeholders2_5E,@object
	.size		_ZN34_INTERNAL_6fdccf2e_4_k_cu_2a1093b46thrust24THRUST_300001_SM_1000_NS12placeholders2_5E,(_ZN34_INTERNAL_6fdccf2e_4_k_cu_2a1093b44cuda3std3__45__cpo4rendE - _ZN34_INTERNAL_6fdccf2e_4_k_cu_2a1093b46thrust24THRUST_300001_SM_1000_NS12placeholders2_5E)
_ZN34_INTERNAL_6fdccf2e_4_k_cu_2a1093b46thrust24THRUST_300001_SM_1000_NS12placeholders2_5E:
	.zero		1
	.type		_ZN34_INTERNAL_6fdccf2e_4_k_cu_2a1093b44cuda3std3__45__cpo4rendE,@object
	.size		_ZN34_INTERNAL_6fdccf2e_4_k_cu_2a1093b44cuda3std3__45__cpo4rendE,(_ZN34_INTERNAL_6fdccf2e_4_k_cu_2a1093b44cuda3std6ranges3__45__cpo9iter_swapE - _ZN34_INTERNAL_6fdccf2e_4_k_cu_2a1093b44cuda3std3__45__cpo4rendE)
_ZN34_INTERNAL_6fdccf2e_4_k_cu_2a1093b44cuda3std3__45__cpo4rendE:
	.zero		1
	.type		_ZN34_INTERNAL_6fdccf2e_4_k_cu_2a1093b44cuda3std6ranges3__45__cpo9iter_swapE,@object
	.size		_ZN34_INTERNAL_6fdccf2e_4_k_cu_2a1093b44cuda3std6ranges3__45__cpo9iter_swapE,(_ZN34_INTERNAL_6fdccf2e_4_k_cu_2a1093b44cuda3std3__48unexpectE - _ZN34_INTERNAL_6fdccf2e_4_k_cu_2a1093b44cuda3std6ranges3__45__cpo9iter_swapE)
_ZN34_INTERNAL_6fdccf2e_4_k_cu_2a1093b44cuda3std6ranges3__45__cpo9iter_swapE:
	.zero		1
	.type		_ZN34_INTERNAL_6fdccf2e_4_k_cu_2a1093b44cuda3std3__48unexpectE,@object
	.size		_ZN34_INTERNAL_6fdccf2e_4_k_cu_2a1093b44cuda3std3__48unexpectE,(_ZN34_INTERNAL_6fdccf2e_4_k_cu_2a1093b46thrust24THRUST_300001_SM_1000_NS8cuda_cub3parE - _ZN34_INTERNAL_6fdccf2e_4_k_cu_2a1093b44cuda3std3__48unexpectE)
_ZN34_INTERNAL_6fdccf2e_4_k_cu_2a1093b44cuda3std3__48unexpectE:
	.zero		1
	.type		_ZN34_INTERNAL_6fdccf2e_4_k_cu_2a1093b46thrust24THRUST_300001_SM_1000_NS8cuda_cub3parE,@object
	.size		_ZN34_INTERNAL_6fdccf2e_4_k_cu_2a1093b46thrust24THRUST_300001_SM_1000_NS8cuda_cub3parE,(.L_29 - _ZN34_INTERNAL_6fdccf2e_4_k_cu_2a1093b46thrust24THRUST_300001_SM_1000_NS8cuda_cub3parE)
_ZN34_INTERNAL_6fdccf2e_4_k_cu_2a1093b46thrust24THRUST_300001_SM_1000_NS8cuda_cub3parE:
	.zero		1
.L_29:


//--------------------- .nv.shared._ZN3cub18CUB_300001_SM_10006detail4scan16DeviceScanKernelINS2_10policy_hubIiiijN4cuda3std3__44plusIvEEE10Policy1000EPiSC_NS0_13ScanTileStateIiLb1EEES9_NS1_10InputValueIiSC_EEjiLb0EiEEvT0_T1_T2_iT3_T4_T5_ --------------------------
	.section	.nv.shared._ZN3cub18CUB_300001_SM_10006detail4scan16DeviceScanKernelINS2_10policy_hubIiiijN4cuda3std3__44plusIvEEE10Policy1000EPiSC_NS0_13ScanTileStateIiLb1EEES9_NS1_10InputValueIiSC_EEjiLb0EiEEvT0_T1_T2_iT3_T4_T5_,"aw",@nobits
	.sectionflags	@""
	.align	16
.nv.shared._ZN3cub18CUB_300001_SM_10006detail4scan16DeviceScanKernelINS2_10policy_hubIiiijN4cuda3std3__44plusIvEEE10Policy1000EPiSC_NS0_13ScanTileStateIiLb1EEES9_NS1_10InputValueIiSC_EEjiLb0EiEEvT0_T1_T2_iT3_T4_T5_:
	.zero		34832


//--------------------- .nv.shared._ZN3cub18CUB_300001_SM_10006detail4scan20DeviceScanInitKernelINS0_13ScanTileStateIiLb1EEEEEvT_i --------------------------
	.section	.nv.shared._ZN3cub18CUB_300001_SM_10006detail4scan20DeviceScanInitKernelINS0_13ScanTileStateIiLb1EEEEEvT_i,"aw",@nobits
	.sectionflags	@""
	.align	16
	.zero		1024


//--------------------- .nv.shared._ZN3cub18CUB_300001_SM_10006detail11EmptyKernelIvEEvv --------------------------
	.section	.nv.shared._ZN3cub18CUB_300001_SM_10006detail11EmptyKernelIvEEvv,"aw",@nobits
	.sectionflags	@""
	.align	16
	.zero		1024


//--------------------- .nv.shared._Z24block_spgemm_1d_half_mmaPKiS0_PK6__halfS0_S0_PS1_PiS5_S4_S1_S1_ --------------------------
	.section	.nv.shared._Z24block_spgemm_1d_half_mmaPKiS0_PK6__halfS0_S0_PS1_PiS5_S4_S1_S1_,"aw",@nobits
	.sectionflags	@""
	.align	16
	.zero		1024


//--------------------- .nv.shared._Z22spgemm_symbolic_kernelPKiS0_S0_S0_Piiii --------------------------
	.section	.nv.shared._Z22spgemm_symbolic_kernelPKiS0_S0_S0_Piiii,"aw",@nobits
	.sectionflags	@""
	.align	16
	.zero		1024


//--------------------- .nv.constant0._ZN3cub18CUB_300001_SM_10006detail4scan16DeviceScanKernelINS2_10policy_hubIiiimN4cuda3std3__44plusIvEEE10Policy1000EPiSC_NS0_13ScanTileStateIiLb1EEES9_NS1_10InputValueIiSC_EEmiLb0EiEEvT0_T1_T2_iT3_T4_T5_ --------------------------
	.section	.nv.constant0._ZN3cub18CUB_300001_SM_10006detail4scan16DeviceScanKernelINS2_10policy_hubIiiimN4cuda3std3__44plusIvEEE10Policy1000EPiSC_NS0_13ScanTileStateIiLb1EEES9_NS1_10InputValueIiSC_EEmiLb0EiEEvT0_T1_T2_iT3_T4_T5_,"a",@progbits
	.sectionflags	@""
	.align	4
.nv.constant0._ZN3cub18CUB_300001_SM_10006detail4scan16DeviceScanKernelINS2_10policy_hubIiiimN4cuda3std3__44plusIvEEE10Policy1000EPiSC_NS0_13ScanTileStateIiLb1EEES9_NS1_10InputValueIiSC_EEmiLb0EiEEvT0_T1_T2_iT3_T4_T5_:
	.zero		952


//--------------------- .nv.constant0._ZN3cub18CUB_300001_SM_10006detail4scan16DeviceScanKernelINS2_10policy_hubIiiijN4cuda3std3__44plusIvEEE10Policy1000EPiSC_NS0_13ScanTileStateIiLb1EEES9_NS1_10InputValueIiSC_EEjiLb0EiEEvT0_T1_T2_iT3_T4_T5_ --------------------------
	.section	.nv.constant0._ZN3cub18CUB_300001_SM_10006detail4scan16DeviceScanKernelINS2_10policy_hubIiiijN4cuda3std3__44plusIvEEE10Policy1000EPiSC_NS0_13ScanTileStateIiLb1EEES9_NS1_10InputValueIiSC_EEjiLb0EiEEvT0_T1_T2_iT3_T4_T5_,"a",@progbits
	.sectionflags	@""
	.align	4
.nv.constant0._ZN3cub18CUB_300001_SM_10006detail4scan16DeviceScanKernelINS2_10policy_hubIiiijN4cuda3std3__44plusIvEEE10Policy1000EPiSC_NS0_13ScanTileStateIiLb1EEES9_NS1_10InputValueIiSC_EEjiLb0EiEEvT0_T1_T2_iT3_T4_T5_:
	.zero		948


//--------------------- .nv.constant0._ZN3cub18CUB_300001_SM_10006detail4scan20DeviceScanInitKernelINS0_13ScanTileStateIiLb1EEEEEvT_i --------------------------
	.section	.nv.constant0._ZN3cub18CUB_300001_SM_10006detail4scan20DeviceScanInitKernelINS0_13ScanTileStateIiLb1EEEEEvT_i,"a",@progbits
	.sectionflags	@""
	.align	4
.nv.constant0._ZN3cub18CUB_300001_SM_10006detail4scan20DeviceScanInitKernelINS0_13ScanTileStateIiLb1EEEEEvT_i:
	.zero		908


//--------------------- .nv.constant0._ZN3cub18CUB_300001_SM_10006detail11EmptyKernelIvEEvv --------------------------
	.section	.nv.constant0._ZN3cub18CUB_300001_SM_10006detail11EmptyKernelIvEEvv,"a",@progbits
	.sectionflags	@""
	.align	4
.nv.constant0._ZN3cub18CUB_300001_SM_10006detail11EmptyKernelIvEEvv:
	.zero		896


//--------------------- .nv.constant0._Z24block_spgemm_1d_half_mmaPKiS0_PK6__halfS0_S0_PS1_PiS5_S4_S1_S1_ --------------------------
	.section	.nv.constant0._Z24block_spgemm_1d_half_mmaPKiS0_PK6__halfS0_S0_PS1_PiS5_S4_S1_S1_,"a",@progbits
	.sectionflags	@""
	.align	4
.nv.constant0._Z24block_spgemm_1d_half_mmaPKiS0_PK6__halfS0_S0_PS1_PiS5_S4_S1_S1_:
	.zero		972


//--------------------- .nv.constant0._Z22spgemm_symbolic_kernelPKiS0_S0_S0_Piiii --------------------------
	.section	.nv.constant0._Z22spgemm_symbolic_kernelPKiS0_S0_S0_Piiii,"a",@progbits
	.sectionflags	@""
	.align	4
.nv.constant0._Z22spgemm_symbolic_kernelPKiS0_S0_S0_Piiii:
	.zero		948


//--------------------- SYMBOLS --------------------------

	.type		.nv.reservedSmem.offset0,@object
	.size		.nv.reservedSmem.offset0,0x4
	.type		.nv.reservedSmem.cap,@object
	.size		.nv.reservedSmem.cap,0x4
